def matmul_kernel(
    a_ptr,
    b_ptr,
    c_ptr,
    M,
    N,
    K,
    stride_am,
    stride_ak,
    stride_bk,
    stride_bn,
    stride_cm,
    stride_cn,
    BLOCK_M: tl.constexpr,
    BLOCK_N: tl.constexpr,
    BLOCK_K: tl.constexpr,
    GROUP_M: tl.constexpr,
):
    pid = tl.program_id(axis=0)
    num_pid_m = tl.cdiv(M, BLOCK_M)
    num_pid_n = tl.cdiv(N, BLOCK_N)
    num_pid_in_group = GROUP_M * num_pid_n
    group_id = pid // num_pid_in_group
    first_pid_m = group_id * GROUP_M
    group_size_m = min(num_pid_m - first_pid_m, GROUP_M)
    pid_m = first_pid_m + ((pid % num_pid_in_group) % group_size_m)
    pid_n = (pid % num_pid_in_group) // group_size_m

    offs_am = (pid_m * BLOCK_M + tl.arange(0, BLOCK_M)) % M
    offs_bn = (pid_n * BLOCK_N + tl.arange(0, BLOCK_N)) % N
    offs_k = tl.arange(0, BLOCK_K)
    a_ptrs = a_ptr + offs_am[:, None] * stride_am + offs_k[None, :] * stride_ak
    b_ptrs = b_ptr + offs_k[:, None] * stride_bk + offs_bn[None, :] * stride_bn

    acc = tl.zeros((BLOCK_M, BLOCK_N), dtype=tl.float32)
    for kk in range(0, tl.cdiv(K, BLOCK_K)):
        a = tl.load(a_ptrs, mask=offs_k[None, :] < K - kk * BLOCK_K, other=0.0)
        b = tl.load(b_ptrs, mask=offs_k[:, None] < K - kk * BLOCK_K, other=0.0)
        acc = tl.dot(a, b, acc)
        a_ptrs += BLOCK_K * stride_ak
        b_ptrs += BLOCK_K * stride_bk

    c = acc.to(c_ptr.dtype.element_ty)
    offs_cm = pid_m * BLOCK_M + tl.arange(0, BLOCK_M)
    offs_cn = pid_n * BLOCK_N + tl.arange(0, BLOCK_N)
    c_ptrs = c_ptr + offs_cm[:, None] * stride_cm + offs_cn[None, :] * stride_cn
    mask = (offs_cm[:, None] < M) & (offs_cn[None, :] < N)
    tl.store(c_ptrs, c, mask=mask)

# config = {"BLOCK_K": 128, "BLOCK_M": 64, "BLOCK_N": 128, "GROUP_M": 4, "arch": "sm_80", "dtype": "fp32", "num_ctas": 1, "num_stages": 3, "num_warps": 4}
# arch = sm_80


// ===== COMPILED SASS (sm_80) =====

	.target	sm_80

	.elftype	@"ET_EXEC"


//--------------------- .note.nv.tkinfo           --------------------------
	.section	.note.nv.tkinfo,"",@"SHT_NOTE"
	.sectionflags	@"SHF_NOTE_NV_TKINFO"
	.tkinfo
        /*0018*/ 	.word	0x00000002
        /*0030*/ 	.string	""
        /*0030*/ 	.string	"ptxas"
        /*0030*/ 	.string	"Cuda compilation tools, release 13.0, V13.0.88"
        /*0030*/ 	.string	"Build cuda_13.0.r13.0/compiler.36424714_0"
        /*0030*/ 	.string	"-v  -suppress-debug-info  -lineinfo  -arch sm_80 "



//--------------------- .note.nv.cuinfo           --------------------------
	.section	.note.nv.cuinfo,"",@"SHT_NOTE"
	.sectionflags	@"SHF_NOTE_NV_CUINFO"
        /*0018*/ 	.short	0x0002
        /*001a*/ 	.short	0x0050
        /*001c*/ 	.short	0x0082
	.zero		2


//--------------------- .nv.info                  --------------------------
	.section	.nv.info,"",@"SHT_CUDA_INFO"
	.align	4


	//----- nvinfo : EIATTR_REGCOUNT
	.align		4
        /*0000*/ 	.byte	0x04, 0x2f
        /*0002*/ 	.short	(.L_1 - .L_0)
	.align		4
.L_0:
        /*0004*/ 	.word	index@(matmul_kernel)
        /*0008*/ 	.word	0x000000ff


	//----- nvinfo : EIATTR_FRAME_SIZE
	.align		4
.L_1:
        /*000c*/ 	.byte	0x04, 0x11
        /*000e*/ 	.short	(.L_3 - .L_2)
	.align		4
.L_2:
        /*0010*/ 	.word	index@(matmul_kernel)
        /*0014*/ 	.word	0x00000b28


	//----- nvinfo : EIATTR_MIN_STACK_SIZE
	.align		4
.L_3:
        /*0018*/ 	.byte	0x04, 0x12
        /*001a*/ 	.short	(.L_5 - .L_4)
	.align		4
.L_4:
        /*001c*/ 	.word	index@(matmul_kernel)
        /*0020*/ 	.word	0x00000b28
.L_5:


//--------------------- .nv.info.matmul_kernel    --------------------------
	.section	.nv.info.matmul_kernel,"",@"SHT_CUDA_INFO"
	.sectionflags	@""
	.align	4


	//----- nvinfo : EIATTR_CUDA_API_VERSION
	.align		4
        /*0000*/ 	.byte	0x04, 0x37
        /*0002*/ 	.short	(.L_7 - .L_6)
.L_6:
        /*0004*/ 	.word	0x00000082


	//----- nvinfo : EIATTR_SW2861232_WAR
	.align		4
.L_7:
        /*0008*/ 	.byte	0x01, 0x35
	.zero		2


	//----- nvinfo : EIATTR_PARAM_CBANK
	.align		4
        /*000c*/ 	.byte	0x04, 0x0a
        /*000e*/ 	.short	(.L_9 - .L_8)
	.align		4
.L_8:
        /*0010*/ 	.word	index@(.nv.constant0.matmul_kernel)
        /*0014*/ 	.short	0x0160
        /*0016*/ 	.short	0x0050


	//----- nvinfo : EIATTR_CBANK_PARAM_SIZE
	.align		4
.L_9:
        /*0018*/ 	.byte	0x03, 0x19
        /*001a*/ 	.short	0x0050


	//----- nvinfo : EIATTR_KPARAM_INFO
	.align		4
        /*001c*/ 	.byte	0x04, 0x17
        /*001e*/ 	.short	(.L_11 - .L_10)
.L_10:
        /*0020*/ 	.word	0x00000000
        /*0024*/ 	.short	0x000d
        /*0026*/ 	.short	0x0048
        /*0028*/ 	.byte	0x00, 0xf4, 0x21, 0x00


	//----- nvinfo : EIATTR_KPARAM_INFO
	.align		4
.L_11:
        /*002c*/ 	.byte	0x04, 0x17
        /*002e*/ 	.short	(.L_13 - .L_12)
.L_12:
        /*0030*/ 	.word	0x00000000
        /*0034*/ 	.short	0x000c
        /*0036*/ 	.short	0x0040
        /*0038*/ 	.byte	0x00, 0xf4, 0x21, 0x00


	//----- nvinfo : EIATTR_KPARAM_INFO
	.align		4
.L_13:
        /*003c*/ 	.byte	0x04, 0x17
        /*003e*/ 	.short	(.L_15 - .L_14)
.L_14:
        /*0040*/ 	.word	0x00000000
        /*0044*/ 	.short	0x000b
        /*0046*/ 	.short	0x0038
        /*0048*/ 	.byte	0x00, 0xf0, 0x11, 0x00


	//----- nvinfo : EIATTR_KPARAM_INFO
	.align		4
.L_15:
        /*004c*/ 	.byte	0x04, 0x17
        /*004e*/ 	.short	(.L_17 - .L_16)
.L_16:
        /*0050*/ 	.word	0x00000000
        /*0054*/ 	.short	0x000a
        /*0056*/ 	.short	0x0034
        /*0058*/ 	.byte	0x00, 0xf0, 0x11, 0x00


	//----- nvinfo : EIATTR_KPARAM_INFO
	.align		4
.L_17:
        /*005c*/ 	.byte	0x04, 0x17
        /*005e*/ 	.short	(.L_19 - .L_18)
.L_18:
        /*0060*/ 	.word	0x00000000
        /*0064*/ 	.short	0x0009
        /*0066*/ 	.short	0x0030
        /*0068*/ 	.byte	0x00, 0xf0, 0x11, 0x00


	//----- nvinfo : EIATTR_KPARAM_INFO
	.align		4
.L_19:
        /*006c*/ 	.byte	0x04, 0x17
        /*006e*/ 	.short	(.L_21 - .L_20)
.L_20:
        /*0070*/ 	.word	0x00000000
        /*0074*/ 	.short	0x0008
        /*0076*/ 	.short	0x002c
        /*0078*/ 	.byte	0x00, 0xf0, 0x11, 0x00


	//----- nvinfo : EIATTR_KPARAM_INFO
	.align		4
.L_21:
        /*007c*/ 	.byte	0x04, 0x17
        /*007e*/ 	.short	(.L_23 - .L_22)
.L_22:
        /*0080*/ 	.word	0x00000000
        /*0084*/ 	.short	0x0007
        /*0086*/ 	.short	0x0028
        /*0088*/ 	.byte	0x00, 0xf0, 0x11, 0x00


	//----- nvinfo : EIATTR_KPARAM_INFO
	.align		4
.L_23:
        /*008c*/ 	.byte	0x04, 0x17
        /*008e*/ 	.short	(.L_25 - .L_24)
.L_24:
        /*0090*/ 	.word	0x00000000
        /*0094*/ 	.short	0x0006
        /*0096*/ 	.short	0x0024
        /*0098*/ 	.byte	0x00, 0xf0, 0x11, 0x00


	//----- nvinfo : EIATTR_KPARAM_INFO
	.align		4
.L_25:
        /*009c*/ 	.byte	0x04, 0x17
        /*009e*/ 	.short	(.L_27 - .L_26)
.L_26:
        /*00a0*/ 	.word	0x00000000
        /*00a4*/ 	.short	0x0005
        /*00a6*/ 	.short	0x0020
        /*00a8*/ 	.byte	0x00, 0xf0, 0x11, 0x00


	//----- nvinfo : EIATTR_KPARAM_INFO
	.align		4
.L_27:
        /*00ac*/ 	.byte	0x04, 0x17
        /*00ae*/ 	.short	(.L_29 - .L_28)
.L_28:
        /*00b0*/ 	.word	0x00000000
        /*00b4*/ 	.short	0x0004
        /*00b6*/ 	.short	0x001c
        /*00b8*/ 	.byte	0x00, 0xf0, 0x11, 0x00


	//----- nvinfo : EIATTR_KPARAM_INFO
	.align		4
.L_29:
        /*00bc*/ 	.byte	0x04, 0x17
        /*00be*/ 	.short	(.L_31 - .L_30)
.L_30:
        /*00c0*/ 	.word	0x00000000
        /*00c4*/ 	.short	0x0003
        /*00c6*/ 	.short	0x0018
        /*00c8*/ 	.byte	0x00, 0xf0, 0x11, 0x00


	//----- nvinfo : EIATTR_KPARAM_INFO
	.align		4
.L_31:
        /*00cc*/ 	.byte	0x04, 0x17
        /*00ce*/ 	.short	(.L_33 - .L_32)
.L_32:
        /*00d0*/ 	.word	0x00000000
        /*00d4*/ 	.short	0x0002
        /*00d6*/ 	.short	0x0010
        /*00d8*/ 	.byte	0x00, 0xf4, 0x21, 0x00


	//----- nvinfo : EIATTR_KPARAM_INFO
	.align		4
.L_33:
        /*00dc*/ 	.byte	0x04, 0x17
        /*00de*/ 	.short	(.L_35 - .L_34)
.L_34:
        /*00e0*/ 	.word	0x00000000
        /*00e4*/ 	.short	0x0001
        /*00e6*/ 	.short	0x0008
        /*00e8*/ 	.byte	0x00, 0xf4, 0x21, 0x00


	//----- nvinfo : EIATTR_KPARAM_INFO
	.align		4
.L_35:
        /*00ec*/ 	.byte	0x04, 0x17
        /*00ee*/ 	.short	(.L_37 - .L_36)
.L_36:
        /*00f0*/ 	.word	0x00000000
        /*00f4*/ 	.short	0x0000
        /*00f6*/ 	.short	0x0000
        /*00f8*/ 	.byte	0x00, 0xf4, 0x21, 0x00


	//----- nvinfo : EIATTR_MAXREG_COUNT
	.align		4
.L_37:
        /*00fc*/ 	.byte	0x03, 0x1b
        /*00fe*/ 	.short	0x00ff


	//----- nvinfo : EIATTR_NUM_BARRIERS
	.align		4
        /*0100*/ 	.byte	0x02, 0x4c
        /*0102*/ 	.byte	0x01
	.zero		1


	//----- nvinfo : EIATTR_ANNOTATIONS
	.align		4
        /*0104*/ 	.byte	0x04, 0x55
        /*0106*/ 	.short	(.L_39 - .L_38)


	//   ....[0]....
.L_38:
        /*0108*/ 	.word	0x00000001
        /*010c*/ 	.byte	0xd0, 0x06, 0x00, 0x00, 0x01, 0x00, 0x00, 0x00, 0xe0, 0x09, 0x00, 0x00, 0x01, 0x00, 0x00, 0x00
        /* <DEDUP_REMOVED lines=760> */
        /*309c*/ 	.byte	0xd0, 0xd8, 0x01, 0x00


	//----- nvinfo : EIATTR_MERCURY_ISA_VERSION
	.align		4
.L_39:
        /*30a0*/ 	.byte	0x03, 0x5f
        /*30a2*/ 	.short	0x0000


	//----- nvinfo : EIATTR_EXIT_INSTR_OFFSETS
	.align		4
        /*30a4*/ 	.byte	0x04, 0x1c
        /*30a6*/ 	.short	(.L_41 - .L_40)


	//   ....[0]....
.L_40:
        /*30a8*/ 	.word	0x0001f810


	//   ....[1]....
        /*30ac*/ 	.word	0x0001f830


	//----- nvinfo : EIATTR_REQNTID
	.align		4
.L_41:
        /*30b0*/ 	.byte	0x04, 0x10
        /*30b2*/ 	.short	(.L_43 - .L_42)
.L_42:
        /*30b4*/ 	.word	0x00000080
        /*30b8*/ 	.word	0x00000001
        /*30bc*/ 	.word	0x00000001
.L_43:


//--------------------- .nv.callgraph             --------------------------
	.section	.nv.callgraph,"",@"SHT_CUDA_CALLGRAPH"
	.align	4
	.sectionentsize	8
	.align		4
        /*0000*/ 	.word	0x00000000
	.align		4
        /*0004*/ 	.word	0xffffffff
	.align		4
        /*0008*/ 	.word	0x00000000
	.align		4
        /*000c*/ 	.word	0xfffffffe
	.align		4
        /*0010*/ 	.word	0x00000000
	.align		4
        /*0014*/ 	.word	0xfffffffd
	.align		4
        /*0018*/ 	.word	0x00000000
	.align		4
        /*001c*/ 	.word	0xfffffffc


//--------------------- .nv.rel.action            --------------------------
	.section	.nv.rel.action,"",@"SHT_CUDA_RELOCINFO"
	.align	8
	.sectionentsize	8
        /*0000*/ 	.byte	0x73, 0x00, 0x00, 0x00, 0x00, 0x00, 0x00, 0x00, 0x00, 0x00, 0x00, 0x11, 0x25, 0x00, 0x05, 0x36


//--------------------- .nv.constant0.matmul_kernel --------------------------
	.section	.nv.constant0.matmul_kernel,"a",@progbits
	.sectionflags	@""
	.align	4
.nv.constant0.matmul_kernel:
	.zero		432


//--------------------- .text.matmul_kernel       --------------------------
	.section	.text.matmul_kernel,"ax",@progbits
	.sectioninfo	@"SHI_REGISTERS=255"
	.align	128
        .global         matmul_kernel
        .type           matmul_kernel,@function
        .size           matmul_kernel,(.L_x_3 - matmul_kernel)
        .other          matmul_kernel,@"STO_CUDA_ENTRY STV_DEFAULT"
matmul_kernel:
.text.matmul_kernel:
[----:B------:R-:W-:-:S03]  /*0000*/  IMAD.MOV.U32 R1, RZ, RZ, c[0x0][0x28] ;  /* 0x00000a00ff017624 */ /* 0x000fc600078e00ff */
[----:B------:R-:W-:Y:S01]  /*0010*/  IMAD.MOV.U32 R0, RZ, RZ, c[0x0][0x17c] ;  /* 0x00005f00ff007624 */ /* 0x000fe200078e00ff */
[----:B------:R-:W1:Y:S01]  /*0020*/  S2R R5, SR_CTAID.X ;  /* 0x0000000000057919 */ /* 0x000e620000002500 */
[----:B------:R-:W-:Y:S01]  /*0030*/  IADD3 R1, R1, -0xb28, RZ ;  /* 0xfffff4d801017810 */ /* 0x000fe20007ffe0ff */
[----:B------:R-:W-:Y:S02]  /*0040*/  IMAD.MOV.U32 R213, RZ, RZ, c[0x0][0x188] ;  /* 0x00006200ffd57624 */ /* 0x000fe400078e00ff */
[----:B------:R-:W2:Y:S01]  /*0050*/  S2R R31, SR_TID.X ;  /* 0x00000000001f7919 */ /* 0x000ea20000002100 */
[----:B------:R-:W-:Y:S01]  /*0060*/  IADD3 R0, R0, 0x7f, RZ ;  /* 0x0000007f00007810 */ /* 0x000fe20007ffe0ff */
[----:B------:R-:W-:Y:S02]  /*0070*/  ULDC.64 UR12, c[0x0][0x118] ;  /* 0x00004600000c7ab9 */ /* 0x000fe40000000a00 */
[----:B------:R-:W-:Y:S01]  /*0080*/  ULDC UR4, c[0x0][0x180] ;  /* 0x0000600000047ab9 */ /* 0x000fe20000000800 */
[----:B------:R-:W-:Y:S01]  /*0090*/  SHF.R.S32.HI R3, RZ, 0x1f, R0 ;  /* 0x0000001fff037819 */ /* 0x000fe20000011400 */
[----:B------:R-:W-:-:S03]  /*00a0*/  ULDC.64 UR6, c[0x0][0x188] ;  /* 0x0000620000067ab9 */ /* 0x000fc60000000a00 */
[----:B------:R-:W-:-:S04]  /*00b0*/  LEA.HI R3, R3, R0, RZ, 0x7 ;  /* 0x0000000003037211 */ /* 0x000fc800078f38ff */
[----:B------:R-:W-:-:S05]  /*00c0*/  SHF.R.S32.HI R3, RZ, 0x7, R3 ;  /* 0x00000007ff037819 */ /* 0x000fca0000011403 */
[----:B------:R-:W-:Y:S01]  /*00d0*/  IMAD.SHL.U32 R4, R3, 0x4, RZ ;  /* 0x0000000403047824 */ /* 0x000fe200078e00ff */
[----:B-1----:R-:W-:-:S04]  /*00e0*/  IABS R8, R5 ;  /* 0x0000000500087213 */ /* 0x002fc80000000000 */
[-C--:B------:R-:W-:Y:S02]  /*00f0*/  IABS R7, R4.reuse ;  /* 0x0000000400077213 */ /* 0x080fe40000000000 */
[----:B------:R-:W-:Y:S02]  /*0100*/  IABS R10, R4 ;  /* 0x00000004000a7213 */ /* 0x000fe40000000000 */
[----:B------:R-:W1:Y:S08]  /*0110*/  I2F.RP R0, R7 ;  /* 0x0000000700007306 */ /* 0x000e700000209400 */
[----:B-1----:R-:W1:Y:S02]  /*0120*/  MUFU.RCP R0, R0 ;  /* 0x0000000000007308 */ /* 0x002e640000001000 */
[----:B-1----:R-:W-:Y:S01]  /*0130*/  IADD3 R2, R0, 0xffffffe, RZ ;  /* 0x0ffffffe00027810 */ /* 0x002fe20007ffe0ff */
[----:B------:R-:W-:Y:S01]  /*0140*/  IMAD.MOV R0, RZ, RZ, -R10 ;  /* 0x000000ffff007224 */ /* 0x000fe200078e0a0a */
[----:B------:R-:W-:-:S04]  /*0150*/  IABS R10, c[0x0][0x178] ;  /* 0x00005e00000a7a13 */ /* 0x000fc80000000000 */
[----:B------:R1:W3:Y:S02]  /*0160*/  F2I.FTZ.U32.TRUNC.NTZ R3, R2 ;  /* 0x0000000200037305 */ /* 0x0002e4000021f000 */
[----:B-1----:R-:W-:Y:S02]  /*0170*/  IMAD.MOV.U32 R2, RZ, RZ, RZ ;  /* 0x000000ffff027224 */ /* 0x002fe400078e00ff */
[----:B---3--:R-:W-:-:S04]  /*0180*/  IMAD.MOV R6, RZ, RZ, -R3 ;  /* 0x000000ffff067224 */ /* 0x008fc800078e0a03 */
[----:B------:R-:W-:Y:S02]  /*0190*/  IMAD R9, R6, R7, RZ ;  /* 0x0000000706097224 */ /* 0x000fe400078e02ff */
[----:B------:R-:W-:Y:S02]  /*01a0*/  IMAD.MOV.U32 R6, RZ, RZ, R8 ;  /* 0x000000ffff067224 */ /* 0x000fe400078e0008 */
[----:B------:R-:W-:-:S06]  /*01b0*/  IMAD.HI.U32 R3, R3, R9, R2 ;  /* 0x0000000903037227 */ /* 0x000fcc00078e0002 */
[----:B------:R-:W-:-:S04]  /*01c0*/  IMAD.HI.U32 R3, R3, R6, RZ ;  /* 0x0000000603037227 */ /* 0x000fc800078e00ff */
[----:B------:R-:W-:-:S05]  /*01d0*/  IMAD R0, R3, R0, R6 ;  /* 0x0000000003007224 */ /* 0x000fca00078e0206 */
[----:B------:R-:W-:-:S13]  /*01e0*/  ISETP.GT.U32.AND P1, PT, R7, R0, PT ;  /* 0x000000000700720c */ /* 0x000fda0003f24070 */
[----:B------:R-:W-:Y:S01]  /*01f0*/  @!P1 IMAD.IADD R0, R0, 0x1, -R7 ;  /* 0x0000000100009824 */ /* 0x000fe200078e0a07 */
[----:B------:R-:W-:Y:S02]  /*0200*/  @!P1 IADD3 R3, R3, 0x1, RZ ;  /* 0x0000000103039810 */ /* 0x000fe40007ffe0ff */
[----:B------:R-:W-:Y:S02]  /*0210*/  ISETP.NE.AND P1, PT, R4, RZ, PT ;  /* 0x000000ff0400720c */ /* 0x000fe40003f25270 */
[----:B------:R-:W-:Y:S02]  /*0220*/  ISETP.GE.U32.AND P0, PT, R0, R7, PT ;  /* 0x000000070000720c */ /* 0x000fe40003f06070 */
[----:B------:R-:W-:-:S04]  /*0230*/  LOP3.LUT R0, R5, R4, RZ, 0x3c, !PT ;  /* 0x0000000405007212 */ /* 0x000fc800078e3cff */
[----:B------:R-:W-:Y:S01]  /*0240*/  ISETP.GE.AND P2, PT, R0, RZ, PT ;  /* 0x000000ff0000720c */ /* 0x000fe20003f46270 */
[----:B------:R-:W-:-:S05]  /*0250*/  IMAD.MOV.U32 R0, RZ, RZ, c[0x0][0x178] ;  /* 0x00005e00ff007624 */ /* 0x000fca00078e00ff */
[----:B------:R-:W-:Y:S02]  /*0260*/  IADD3 R0, R0, 0x3f, RZ ;  /* 0x0000003f00007810 */ /* 0x000fe40007ffe0ff */
[----:B------:R-:W-:-:S05]  /*0270*/  @P0 IADD3 R3, R3, 0x1, RZ ;  /* 0x0000000103030810 */ /* 0x000fca0007ffe0ff */
[----:B------:R-:W-:Y:S01]  /*0280*/  IMAD.MOV.U32 R2, RZ, RZ, R3 ;  /* 0x000000ffff027224 */ /* 0x000fe200078e0003 */
[----:B------:R-:W-:-:S03]  /*0290*/  SHF.R.S32.HI R3, RZ, 0x1f, R0 ;  /* 0x0000001fff037819 */ /* 0x000fc60000011400 */
[----:B------:R-:W-:Y:S01]  /*02a0*/  @!P2 IMAD.MOV R2, RZ, RZ, -R2 ;  /* 0x000000ffff02a224 */ /* 0x000fe200078e0a02 */
[----:B------:R-:W-:Y:S02]  /*02b0*/  @!P1 LOP3.LUT R2, RZ, R4, RZ, 0x33, !PT ;  /* 0x00000004ff029212 */ /* 0x000fe400078e33ff */
[----:B------:R-:W-:-:S03]  /*02c0*/  LEA.HI R3, R3, R0, RZ, 0x6 ;  /* 0x0000000003037211 */ /* 0x000fc600078f30ff */
[----:B------:R-:W-:Y:S02]  /*02d0*/  IMAD.SHL.U32 R8, R2, 0x4, RZ ;  /* 0x0000000402087824 */ /* 0x000fe400078e00ff */
[----:B------:R-:W-:-:S03]  /*02e0*/  IMAD.MOV R2, RZ, RZ, -R2 ;  /* 0x000000ffff027224 */ /* 0x000fc600078e0a02 */
[----:B------:R-:W-:Y:S01]  /*02f0*/  LEA.HI.SX32 R3, R3, -R8, 0x1a ;  /* 0x8000000803037211 */ /* 0x000fe200078fd2ff */
[----:B------:R-:W-:Y:S02]  /*0300*/  IMAD R12, R4, R2, R5 ;  /* 0x00000002040c7224 */ /* 0x000fe400078e0205 */
[----:B------:R-:W-:Y:S01]  /*0310*/  IMAD.MOV.U32 R2, RZ, RZ, RZ ;  /* 0x000000ffff027224 */ /* 0x000fe200078e00ff */
[----:B------:R-:W-:Y:S02]  /*0320*/  IMNMX R9, R3, 0x4, PT ;  /* 0x0000000403097817 */ /* 0x000fe40003800200 */
[----:B------:R-:W-:Y:S02]  /*0330*/  IABS R4, R12 ;  /* 0x0000000c00047213 */ /* 0x000fe40000000000 */
[----:B------:R-:W-:-:S04]  /*0340*/  IABS R7, R9 ;  /* 0x0000000900077213 */ /* 0x000fc80000000000 */
[----:B------:R-:W1:Y:S08]  /*0350*/  I2F.RP R0, R7 ;  /* 0x0000000700007306 */ /* 0x000e700000209400 */
[----:B-1----:R-:W1:Y:S02]  /*0360*/  MUFU.RCP R0, R0 ;  /* 0x0000000000007308 */ /* 0x002e640000001000 */
[----:B-1----:R-:W-:-:S06]  /*0370*/  IADD3 R3, R0, 0xffffffe, RZ ;  /* 0x0ffffffe00037810 */ /* 0x002fcc0007ffe0ff */
[----:B------:R-:W1:Y:S02]  /*0380*/  F2I.FTZ.U32.TRUNC.NTZ R3, R3 ;  /* 0x0000000300037305 */ /* 0x000e64000021f000 */
[----:B-1----:R-:W-:-:S04]  /*0390*/  IMAD.MOV R6, RZ, RZ, -R3 ;  /* 0x000000ffff067224 */ /* 0x002fc800078e0a03 */
[----:B------:R-:W-:Y:S01]  /*03a0*/  IMAD R5, R6, R7, RZ ;  /* 0x0000000706057224 */ /* 0x000fe200078e02ff */
[----:B------:R-:W-:-:S03]  /*03b0*/  IABS R6, R9 ;  /* 0x0000000900067213 */ /* 0x000fc60000000000 */
[----:B------:R-:W-:Y:S01]  /*03c0*/  IMAD.HI.U32 R2, R3, R5, R2 ;  /* 0x0000000503027227 */ /* 0x000fe200078e0002 */
[----:B------:R-:W-:-:S03]  /*03d0*/  IABS R5, c[0x0][0x17c] ;  /* 0x00005f0000057a13 */ /* 0x000fc60000000000 */
[----:B------:R-:W-:Y:S02]  /*03e0*/  IMAD.MOV.U32 R3, RZ, RZ, R4 ;  /* 0x000000ffff037224 */ /* 0x000fe400078e0004 */
[----:B------:R-:W-:Y:S02]  /*03f0*/  IMAD.MOV R0, RZ, RZ, -R6 ;  /* 0x000000ffff007224 */ /* 0x000fe400078e0a06 */
[----:B------:R-:W-:-:S04]  /*0400*/  IMAD.HI.U32 R2, R2, R3, RZ ;  /* 0x0000000302027227 */ /* 0x000fc800078e00ff */
[----:B------:R-:W-:Y:S02]  /*0410*/  IMAD.MOV.U32 R4, RZ, RZ, R5 ;  /* 0x000000ffff047224 */ /* 0x000fe400078e0005 */
[----:B------:R-:W-:Y:S02]  /*0420*/  IMAD R0, R2, R0, R3 ;  /* 0x0000000002007224 */ /* 0x000fe400078e0203 */
[----:B------:R-:W1:Y:S03]  /*0430*/  I2F.RP R5, R4 ;  /* 0x0000000400057306 */ /* 0x000e660000209400 */
[----:B------:R-:W-:-:S05]  /*0440*/  ISETP.GT.U32.AND P1, PT, R7, R0, PT ;  /* 0x000000000700720c */ /* 0x000fca0003f24070 */
[----:B------:R-:W3:Y:S08]  /*0450*/  I2F.RP R3, R10 ;  /* 0x0000000a00037306 */ /* 0x000ef00000209400 */
[----:B------:R-:W-:Y:S01]  /*0460*/  @!P1 IMAD.IADD R0, R0, 0x1, -R7 ;  /* 0x0000000100009824 */ /* 0x000fe200078e0a07 */
[----:B-1----:R-:W1:Y:S01]  /*0470*/  MUFU.RCP R5, R5 ;  /* 0x0000000500057308 */ /* 0x002e620000001000 */
[----:B------:R-:W-:-:S02]  /*0480*/  @!P1 IADD3 R2, R2, 0x1, RZ ;  /* 0x0000000102029810 */ /* 0x000fc40007ffe0ff */
[----:B------:R-:W-:Y:S02]  /*0490*/  ISETP.NE.AND P1, PT, R9, RZ, PT ;  /* 0x000000ff0900720c */ /* 0x000fe40003f25270 */
[----:B------:R-:W-:Y:S02]  /*04a0*/  ISETP.GE.U32.AND P0, PT, R0, R7, PT ;  /* 0x000000070000720c */ /* 0x000fe40003f06070 */
[----:B------:R-:W-:Y:S01]  /*04b0*/  LOP3.LUT R0, R12, R9, RZ, 0x3c, !PT ;  /* 0x000000090c007212 */ /* 0x000fe200078e3cff */
[----:B---3--:R-:W3:Y:S03]  /*04c0*/  MUFU.RCP R3, R3 ;  /* 0x0000000300037308 */ /* 0x008ee60000001000 */
[----:B------:R-:W-:Y:S02]  /*04d0*/  ISETP.GE.AND P2, PT, R0, RZ, PT ;  /* 0x000000ff0000720c */ /* 0x000fe40003f46270 */
[----:B-1----:R-:W-:-:S05]  /*04e0*/  IADD3 R6, R5, 0xffffffe, RZ ;  /* 0x0ffffffe05067810 */ /* 0x002fca0007ffe0ff */
[----:B------:R-:W-:Y:S01]  /*04f0*/  @P0 IADD3 R2, R2, 0x1, RZ ;  /* 0x0000000102020810 */ /* 0x000fe20007ffe0ff */
[----:B------:R1:W4:Y:S04]  /*0500*/  F2I.FTZ.U32.TRUNC.NTZ R7, R6 ;  /* 0x0000000600077305 */ /* 0x000328000021f000 */
[----:B------:R-:W-:Y:S01]  /*0510*/  IMAD.MOV.U32 R11, RZ, RZ, R2 ;  /* 0x000000ffff0b7224 */ /* 0x000fe200078e0002 */
[----:B---3--:R-:W-:-:S03]  /*0520*/  IADD3 R5, R3, 0xffffffe, RZ ;  /* 0x0ffffffe03057810 */ /* 0x008fc60007ffe0ff */
[----:B------:R-:W-:Y:S01]  /*0530*/  @!P2 IMAD.MOV R11, RZ, RZ, -R11 ;  /* 0x000000ffff0ba224 */ /* 0x000fe200078e0a0b */
[----:B------:R3:W3:Y:S01]  /*0540*/  F2I.FTZ.U32.TRUNC.NTZ R3, R5 ;  /* 0x0000000500037305 */ /* 0x0006e2000021f000 */
[----:B------:R-:W-:Y:S01]  /*0550*/  @!P1 LOP3.LUT R11, RZ, R9, RZ, 0x33, !PT ;  /* 0x00000009ff0b9212 */ /* 0x000fe200078e33ff */
[----:B-1----:R-:W-:-:S04]  /*0560*/  IMAD.MOV.U32 R6, RZ, RZ, RZ ;  /* 0x000000ffff067224 */ /* 0x002fc800078e00ff */
[----:B------:R-:W-:Y:S02]  /*0570*/  IMAD.MOV R0, RZ, RZ, -R11 ;  /* 0x000000ffff007224 */ /* 0x000fe400078e0a0b */
[----:B----4-:R-:W-:Y:S02]  /*0580*/  IMAD.MOV R13, RZ, RZ, -R7 ;  /* 0x000000ffff0d7224 */ /* 0x010fe400078e0a07 */
[----:B------:R-:W-:Y:S01]  /*0590*/  IMAD R0, R9, R0, R12 ;  /* 0x0000000009007224 */ /* 0x000fe200078e020c */
[----:B--2---:R-:W-:Y:S01]  /*05a0*/  LOP3.LUT R9, R31, 0x3f, RZ, 0xc0, !PT ;  /* 0x0000003f1f097812 */ /* 0x004fe200078ec0ff */
[----:B---3--:R-:W-:Y:S02]  /*05b0*/  IMAD R5, R13, R4, RZ ;  /* 0x000000040d057224 */ /* 0x008fe400078e02ff */
[----:B------:R-:W-:Y:S02]  /*05c0*/  IMAD.IADD R2, R8, 0x1, R0 ;  /* 0x0000000108027824 */ /* 0x000fe400078e0200 */
[----:B------:R-:W-:-:S02]  /*05d0*/  IMAD.MOV R12, RZ, RZ, -R3 ;  /* 0x000000ffff0c7224 */ /* 0x000fc400078e0a03 */
[----:B------:R-:W-:Y:S02]  /*05e0*/  IMAD.SHL.U32 R0, R11, 0x80, RZ ;  /* 0x000000800b007824 */ /* 0x000fe400078e00ff */
[----:B------:R-:W-:Y:S02]  /*05f0*/  IMAD.MOV.U32 R11, RZ, RZ, R12 ;  /* 0x000000ffff0b7224 */ /* 0x000fe400078e000c */
[----:B------:R-:W-:Y:S01]  /*0600*/  IMAD R209, R2, 0x40, R9 ;  /* 0x0000004002d17824 */ /* 0x000fe200078e0209 */
[C---:B------:R-:W-:Y:S01]  /*0610*/  IADD3 R14, R0.reuse, 0x1, RZ ;  /* 0x00000001000e7810 */ /* 0x040fe20007ffe0ff */
[----:B------:R-:W-:Y:S01]  /*0620*/  IMAD.HI.U32 R5, R7, R5, R6 ;  /* 0x0000000507057227 */ /* 0x000fe200078e0006 */
[C---:B------:R-:W-:Y:S02]  /*0630*/  IADD3 R16, R0.reuse, 0x7f, RZ ;  /* 0x0000007f00107810 */ /* 0x040fe40007ffe0ff */
[----:B------:R-:W-:Y:S01]  /*0640*/  IABS R239, R209 ;  /* 0x000000d100ef7213 */ /* 0x000fe20000000000 */
[----:B------:R-:W-:Y:S01]  /*0650*/  IMAD R7, R11, R10, RZ ;  /* 0x0000000a0b077224 */ /* 0x000fe200078e02ff */
[----:B------:R-:W-:Y:S01]  /*0660*/  IABS R8, R14 ;  /* 0x0000000e00087213 */ /* 0x000fe20000000000 */
[----:B------:R-:W-:Y:S01]  /*0670*/  IMAD.MOV.U32 R2, RZ, RZ, RZ ;  /* 0x000000ffff027224 */ /* 0x000fe200078e00ff */
[----:B------:R-:W-:Y:S01]  /*0680*/  IABS R11, R16 ;  /* 0x00000010000b7213 */ /* 0x000fe20000000000 */
[----:B------:R-:W-:Y:S01]  /*0690*/  IMAD.MOV.U32 R6, RZ, RZ, 0x7f ;  /* 0x0000007fff067424 */ /* 0x000fe200078e00ff */
[C---:B------:R-:W-:Y:S01]  /*06a0*/  IADD3 R15, R0.reuse, 0x2, RZ ;  /* 0x00000002000f7810 */ /* 0x040fe20007ffe0ff */
[----:B------:R-:W-:Y:S01]  /*06b0*/  IMAD.HI.U32 R2, R3, R7, R2 ;  /* 0x0000000703027227 */ /* 0x000fe200078e0002 */
[----:B------:R-:W-:Y:S01]  /*06c0*/  IADD3 R18, R0, 0x1e, RZ ;  /* 0x0000001e00127810 */ /* 0x000fe20007ffe0ff */
[----:B------:R-:W-:Y:S01]  /*06d0*/  STL [R1+0x494], R209 ;  /* 0x000494d101007387 */ /* 0x000fe20000100800 */
[----:B------:R-:W-:Y:S01]  /*06e0*/  IADD3 R17, R6, c[0x0][0x180], RZ ;  /* 0x0000600006117a10 */ /* 0x000fe20007ffe0ff */
[----:B------:R-:W-:Y:S01]  /*06f0*/  IMAD.HI.U32 R6, R5, R8, RZ ;  /* 0x0000000805067227 */ /* 0x000fe200078e00ff */
[----:B------:R-:W-:-:S02]  /*0700*/  IABS R12, R15 ;  /* 0x0000000f000c7213 */ /* 0x000fc40000000000 */
[----:B------:R-:W-:Y:S01]  /*0710*/  ISETP.GT.AND P0, PT, R17, 0x7f, PT ;  /* 0x0000007f1100780c */ /* 0x000fe20003f04270 */
[----:B------:R-:W-:Y:S01]  /*0720*/  IMAD.HI.U32 R2, R2, R239, RZ ;  /* 0x000000ef02027227 */ /* 0x000fe200078e00ff */
[----:B------:R-:W-:Y:S02]  /*0730*/  IADD3 R17, R0, 0x9, RZ ;  /* 0x0000000900117810 */ /* 0x000fe40007ffe0ff */
[----:B------:R-:W-:Y:S01]  /*0740*/  SEL R248, RZ, 0x4, !P0 ;  /* 0x00000004fff87807 */ /* 0x000fe20004000000 */
[----:B------:R-:W-:Y:S01]  /*0750*/  IMAD.MOV R2, RZ, RZ, -R2 ;  /* 0x000000ffff027224 */ /* 0x000fe200078e0a02 */
[----:B------:R-:W-:Y:S01]  /*0760*/  IABS R106, R17 ;  /* 0x00000011006a7213 */ /* 0x000fe20000000000 */
[----:B------:R-:W-:Y:S01]  /*0770*/  IMAD.MOV R13, RZ, RZ, -R6 ;  /* 0x000000ffff0d7224 */ /* 0x000fe200078e0a06 */
[----:B------:R-:W-:Y:S01]  /*0780*/  IABS R148, R18 ;  /* 0x0000001200947213 */ /* 0x000fe20000000000 */
[----:B------:R-:W-:Y:S01]  /*0790*/  IMAD R239, R10, R2, R239 ;  /* 0x000000020aef7224 */ /* 0x000fe200078e02ef */
[----:B------:R-:W-:Y:S01]  /*07a0*/  SHF.R.S32.HI R2, RZ, 0x6, R31 ;  /* 0x00000006ff027819 */ /* 0x000fe2000001141f */
[----:B------:R-:W-:Y:S01]  /*07b0*/  IMAD.HI.U32 R3, R5, R11, RZ ;  /* 0x0000000b05037227 */ /* 0x000fe200078e00ff */
[----:B------:R-:W-:-:S02]  /*07c0*/  IADD3 R19, R0, 0x2a, RZ ;  /* 0x0000002a00137810 */ /* 0x000fc40007ffe0ff */
[----:B------:R-:W-:Y:S01]  /*07d0*/  ISETP.GT.U32.AND P1, PT, R10, R239, PT ;  /* 0x000000ef0a00720c */ /* 0x000fe20003f24070 */
[----:B------:R-:W-:Y:S01]  /*07e0*/  IMAD R8, R4, R13, R8 ;  /* 0x0000000d04087224 */ /* 0x000fe200078e0208 */
[----:B------:R-:W-:Y:S01]  /*07f0*/  IADD3 R13, R0, 0x3, RZ ;  /* 0x00000003000d7810 */ /* 0x000fe20007ffe0ff */
[----:B------:R-:W-:Y:S01]  /*0800*/  IMAD.MOV R3, RZ, RZ, -R3 ;  /* 0x000000ffff037224 */ /* 0x000fe200078e0a03 */
[----:B------:R-:W-:Y:S01]  /*0810*/  SGXT R2, R2, 0x1 ;  /* 0x000000010202781a */ /* 0x000fe20000000200 */
[----:B------:R-:W-:Y:S01]  /*0820*/  IMAD.HI.U32 R7, R5, R12, RZ ;  /* 0x0000000c05077227 */ /* 0x000fe200078e00ff */
[C---:B------:R-:W-:Y:S02]  /*0830*/  ISETP.GT.U32.AND P5, PT, R4.reuse, R8, PT ;  /* 0x000000080400720c */ /* 0x040fe40003fa4070 */
[----:B------:R-:W-:Y:S01]  /*0840*/  IABS R24, R13 ;  /* 0x0000000d00187213 */ /* 0x000fe20000000000 */
[C---:B------:R-:W-:Y:S01]  /*0850*/  IMAD R11, R4.reuse, R3, R11 ;  /* 0x00000003040b7224 */ /* 0x040fe200078e020b */
[----:B------:R-:W-:Y:S01]  /*0860*/  SHF.R.U32.HI R3, RZ, 0x6, R31 ;  /* 0x00000006ff037819 */ /* 0x000fe2000001161f */
[----:B------:R-:W-:Y:S01]  /*0870*/  IMAD.MOV R7, RZ, RZ, -R7 ;  /* 0x000000ffff077224 */ /* 0x000fe200078e0a07 */
[----:B------:R-:W-:Y:S01]  /*0880*/  IABS R184, R19 ;  /* 0x0000001300b87213 */ /* 0x000fe20000000000 */
[----:B------:R-:W-:Y:S01]  /*0890*/  @!P1 IMAD.IADD R239, R239, 0x1, -R10 ;  /* 0x00000001efef9824 */ /* 0x000fe200078e0a0a */
[----:B------:R-:W-:Y:S01]  /*08a0*/  SGXT.U32 R3, R3, 0x1 ;  /* 0x000000010303781a */ /* 0x000fe20000000000 */
[----:B------:R-:W-:Y:S01]  /*08b0*/  IMAD.SHL.U32 R9, R9, 0x4, RZ ;  /* 0x0000000409097824 */ /* 0x000fe200078e00ff */
[C---:B------:R-:W-:Y:S01]  /*08c0*/  ISETP.GT.U32.AND P0, PT, R4.reuse, R11, PT ;  /* 0x0000000b0400720c */ /* 0x040fe20003f04070 */
[----:B------:R-:W-:Y:S01]  /*08d0*/  IMAD R12, R4, R7, R12 ;  /* 0x00000007040c7224 */ /* 0x000fe200078e020c */
[C---:B------:R-:W-:Y:S01]  /*08e0*/  ISETP.GE.AND P2, PT, R3.reuse, c[0x0][0x180], PT ;  /* 0x0000600003007a0c */ /* 0x040fe20003f46270 */
[----:B------:R-:W-:Y:S01]  /*08f0*/  @!P5 IMAD.IADD R8, R8, 0x1, -R4 ;  /* 0x000000010808d824 */ /* 0x000fe200078e0a04 */
[----:B------:R-:W-:Y:S01]  /*0900*/  ISETP.GT.U32.AND P4, PT, R10, R239, PT ;  /* 0x000000ef0a00720c */ /* 0x000fe20003f84070 */
[----:B------:R-:W-:Y:S01]  /*0910*/  IMAD R21, R3, c[0x0][0x188], RZ ;  /* 0x0000620003157a24 */ /* 0x000fe200078e02ff */
[----:B------:R-:W-:-:S02]  /*0920*/  SEL R6, R248, RZ, !P2 ;  /* 0x000000fff8067207 */ /* 0x000fc40005000000 */
[----:B------:R-:W-:Y:S02]  /*0930*/  ISETP.GE.AND P1, PT, R14, RZ, PT ;  /* 0x000000ff0e00720c */ /* 0x000fe40003f26270 */
[----:B------:R-:W-:Y:S01]  /*0940*/  ISETP.NE.U32.AND P3, PT, R6, RZ, PT ;  /* 0x000000ff0600720c */ /* 0x000fe20003f65070 */
[----:B------:R-:W-:Y:S01]  /*0950*/  IMAD.HI.U32 R6, R5, R24, RZ ;  /* 0x0000001805067227 */ /* 0x000fe200078e00ff */
[----:B------:R-:W-:Y:S02]  /*0960*/  ISETP.GT.U32.AND P5, PT, R4, R8, PT ;  /* 0x000000080400720c */ /* 0x000fe40003fa4070 */
[----:B------:R-:W-:Y:S01]  /*0970*/  IADD3 R14, R0, 0x4, RZ ;  /* 0x00000004000e7810 */ /* 0x000fe20007ffe0ff */
[----:B------:R-:W-:Y:S01]  /*0980*/  @!P0 IMAD.IADD R11, R11, 0x1, -R4 ;  /* 0x000000010b0b8824 */ /* 0x000fe200078e0a04 */
[----:B------:R-:W-:Y:S01]  /*0990*/  LOP3.LUT R2, R9, 0x120, R2, 0x78, !PT ;  /* 0x0000012009027812 */ /* 0x000fe200078e7802 */
[----:B------:R-:W-:Y:S01]  /*09a0*/  @!P4 IMAD.IADD R239, R239, 0x1, -R10 ;  /* 0x00000001efefc824 */ /* 0x000fe200078e0a0a */
[----:B------:R-:W-:Y:S01]  /*09b0*/  IABS R22, R14 ;  /* 0x0000000e00167213 */ /* 0x000fe20000000000 */
[----:B------:R-:W-:Y:S01]  /*09c0*/  IMAD.MOV R9, RZ, RZ, -R6 ;  /* 0x000000ffff097224 */ /* 0x000fe200078e0a06 */
[----:B------:R-:W-:Y:S01]  /*09d0*/  ISETP.GT.U32.AND P0, PT, R4, R12, PT ;  /* 0x0000000c0400720c */ /* 0x000fe20003f04070 */
[----:B------:R1:W-:Y:S01]  /*09e0*/  STL [R1+0xb20], R2 ;  /* 0x000b200201007387 */ /* 0x0003e20000100800 */
[----:B------:R-:W-:Y:S01]  /*09f0*/  IADD3 R10, R0, 0x5, RZ ;  /* 0x00000005000a7810 */ /* 0x000fe20007ffe0ff */
[C---:B------:R-:W-:Y:S01]  /*0a00*/  IMAD R24, R4.reuse, R9, R24 ;  /* 0x0000000904187224 */ /* 0x040fe200078e0218 */
[----:B------:R-:W-:Y:S01]  /*0a10*/  ISETP.GT.U32.AND P6, PT, R4, R11, PT ;  /* 0x0000000b0400720c */ /* 0x000fe20003fc4070 */
[----:B------:R-:W-:Y:S01]  /*0a20*/  IMAD.HI.U32 R7, R5, R22, RZ ;  /* 0x0000001605077227 */ /* 0x000fe200078e00ff */
[----:B------:R-:W-:-:S02]  /*0a30*/  IABS R26, R10 ;  /* 0x0000000a001a7213 */ /* 0x000fc40000000000 */
[----:B------:R-:W-:Y:S01]  /*0a40*/  ISETP.GE.AND P4, PT, R15, RZ, PT ;  /* 0x000000ff0f00720c */ /* 0x000fe20003f86270 */
[----:B------:R-:W-:Y:S01]  /*0a50*/  @!P5 IMAD.IADD R8, R8, 0x1, -R4 ;  /* 0x000000010808d824 */ /* 0x000fe200078e0a04 */
[----:B------:R-:W-:Y:S01]  /*0a60*/  ISETP.GT.U32.AND P5, PT, R4, R24, PT ;  /* 0x000000180400720c */ /* 0x000fe20003fa4070 */
[----:B------:R-:W-:Y:S01]  /*0a70*/  IMAD.MOV R7, RZ, RZ, -R7 ;  /* 0x000000ffff077224 */ /* 0x000fe200078e0a07 */
[----:B------:R-:W-:Y:S01]  /*0a80*/  IADD3 R15, R0, 0x7, RZ ;  /* 0x00000007000f7810 */ /* 0x000fe20007ffe0ff */
[----:B------:R-:W-:Y:S01]  /*0a90*/  IMAD.HI.U32 R6, R5, R26, RZ ;  /* 0x0000001a05067227 */ /* 0x000fe200078e00ff */
[----:B------:R-:W-:Y:S02]  /*0aa0*/  ISETP.GE.AND P2, PT, R16, RZ, PT ;  /* 0x000000ff1000720c */ /* 0x000fe40003f46270 */
[----:B------:R-:W-:Y:S01]  /*0ab0*/  IABS R102, R15 ;  /* 0x0000000f00667213 */ /* 0x000fe20000000000 */
[----:B------:R-:W-:Y:S01]  /*0ac0*/  IMAD R22, R4, R7, R22 ;  /* 0x0000000704167224 */ /* 0x000fe200078e0216 */
[----:B------:R-:W-:Y:S01]  /*0ad0*/  IADD3 R16, R0, 0x8, RZ ;  /* 0x0000000800107810 */ /* 0x000fe20007ffe0ff */
[----:B------:R-:W-:Y:S01]  /*0ae0*/  @!P0 IMAD.IADD R12, R12, 0x1, -R4 ;  /* 0x000000010c0c8824 */ /* 0x000fe200078e0a04 */
[----:B------:R-:W-:Y:S01]  /*0af0*/  ISETP.GE.AND P0, PT, R13, RZ, PT ;  /* 0x000000ff0d00720c */ /* 0x000fe20003f06270 */
[----:B------:R-:W-:Y:S01]  /*0b00*/  IMAD.MOV R7, RZ, RZ, -R6 ;  /* 0x000000ffff077224 */ /* 0x000fe200078e0a06 */
[----:B------:R-:W-:Y:S01]  /*0b10*/  IADD3 R13, R0, 0x6, RZ ;  /* 0x00000006000d7810 */ /* 0x000fe20007ffe0ff */
[----:B------:R-:W-:Y:S01]  /*0b20*/  @!P6 IMAD.IADD R11, R11, 0x1, -R4 ;  /* 0x000000010b0be824 */ /* 0x000fe200078e0a04 */
[C---:B------:R-:W-:Y:S01]  /*0b30*/  ISETP.GT.U32.AND P6, PT, R4.reuse, R12, PT ;  /* 0x0000000c0400720c */ /* 0x040fe20003fc4070 */
[----:B------:R-:W-:Y:S01]  /*0b40*/  IMAD R26, R4, R7, R26 ;  /* 0x00000007041a7224 */ /* 0x000fe200078e021a */
[----:B------:R-:W-:Y:S01]  /*0b50*/  IABS R104, R13 ;  /* 0x0000000d00687213 */ /* 0x000fe20000000000 */
[----:B------:R-:W-:Y:S01]  /*0b60*/  @!P5 IMAD.IADD R24, R24, 0x1, -R4 ;  /* 0x000000011818d824 */ /* 0x000fe200078e0a04 */
[----:B------:R-:W-:Y:S01]  /*0b70*/  IABS R100, R16 ;  /* 0x0000001000647213 */ /* 0x000fe20000000000 */
[----:B------:R-:W-:Y:S01]  /*0b80*/  IMAD.HI.U32 R7, R5, R102, RZ ;  /* 0x0000006605077227 */ /* 0x000fe200078e00ff */
[----:B------:R-:W-:-:S02]  /*0b90*/  ISETP.GT.U32.AND P5, PT, R4, R26, PT ;  /* 0x0000001a0400720c */ /* 0x000fc40003fa4070 */
[C---:B------:R-:W-:Y:S01]  /*0ba0*/  IADD3 R20, R0.reuse, 0x6f, RZ ;  /* 0x0000006f00147810 */ /* 0x040fe20007ffe0ff */
[C---:B------:R-:W-:Y:S01]  /*0bb0*/  IMAD.HI.U32 R6, R5.reuse, R104, RZ ;  /* 0x0000006805067227 */ /* 0x040fe200078e00ff */
[----:B------:R-:W-:Y:S02]  /*0bc0*/  IADD3 R27, R0, 0x7d, RZ ;  /* 0x0000007d001b7810 */ /* 0x000fe40007ffe0ff */
[----:B------:R-:W-:Y:S01]  /*0bd0*/  IABS R46, R20 ;  /* 0x00000014002e7213 */ /* 0x000fe20000000000 */
[----:B------:R-:W-:Y:S01]  /*0be0*/  @!P6 IMAD.IADD R12, R12, 0x1, -R4 ;  /* 0x000000010c0ce824 */ /* 0x000fe200078e0a04 */
[----:B------:R-:W-:Y:S01]  /*0bf0*/  ISETP.GT.U32.AND P6, PT, R4, R22, PT ;  /* 0x000000160400720c */ /* 0x000fe20003fc4070 */
[----:B------:R-:W-:Y:S01]  /*0c00*/  IMAD.MOV R9, RZ, RZ, -R6 ;  /* 0x000000ffff097224 */ /* 0x000fe200078e0a06 */
[----:B------:R-:W-:Y:S01]  /*0c10*/  IADD3 R23, R0, 0x7b, RZ ;  /* 0x0000007b00177810 */ /* 0x000fe20007ffe0ff */
[----:B------:R-:W-:Y:S01]  /*0c20*/  IMAD.MOV R7, RZ, RZ, -R7 ;  /* 0x000000ffff077224 */ /* 0x000fe200078e0a07 */
[----:B------:R-:W-:Y:S01]  /*0c30*/  IABS R241, R27 ;  /* 0x0000001b00f17213 */ /* 0x000fe20000000000 */
[----:B------:R-:W-:Y:S01]  /*0c40*/  @!P5 IMAD.IADD R26, R26, 0x1, -R4 ;  /* 0x000000011a1ad824 */ /* 0x000fe200078e0a04 */
[C---:B------:R-:W-:Y:S01]  /*0c50*/  ISETP.GT.U32.AND P5, PT, R4.reuse, R24, PT ;  /* 0x000000180400720c */ /* 0x040fe20003fa4070 */
[----:B------:R-:W-:Y:S01]  /*0c60*/  IMAD R104, R4, R9, R104 ;  /* 0x0000000904687224 */ /* 0x000fe200078e0268 */
[----:B------:R-:W-:Y:S01]  /*0c70*/  IADD3 R29, R0, 0x7e, RZ ;  /* 0x0000007e001d7810 */ /* 0x000fe20007ffe0ff */
[----:B------:R-:W-:Y:S01]  /*0c80*/  IMAD R102, R4, R7, R102 ;  /* 0x0000000704667224 */ /* 0x000fe200078e0266 */
[----:B------:R-:W-:Y:S01]  /*0c90*/  IADD3 R25, R0, 0x7c, RZ ;  /* 0x0000007c00197810 */ /* 0x000fe20007ffe0ff */
[----:B------:R-:W-:Y:S01]  /*0ca0*/  @!P4 IMAD.MOV R12, RZ, RZ, -R12 ;  /* 0x000000ffff0cc224 */ /* 0x000fe200078e0a0c */
[----:B------:R-:W-:Y:S01]  /*0cb0*/  ISETP.GT.U32.AND P4, PT, R4, R104, PT ;  /* 0x000000680400720c */ /* 0x000fe20003f84070 */
[----:B------:R-:W-:Y:S01]  /*0cc0*/  @!P6 IMAD.IADD R22, R22, 0x1, -R4 ;  /* 0x000000011616e824 */ /* 0x000fe200078e0a04 */
[----:B------:R-:W-:Y:S01]  /*0cd0*/  ISETP.GE.AND P6, PT, R14, RZ, PT ;  /* 0x000000ff0e00720c */ /* 0x000fe20003fc6270 */
[----:B------:R-:W-:Y:S01]  /*0ce0*/  @!P1 IMAD.MOV R8, RZ, RZ, -R8 ;  /* 0x000000ffff089224 */ /* 0x000fe200078e0a08 */
[----:B------:R-:W-:Y:S01]  /*0cf0*/  IADD3 R14, R0, 0x11, RZ ;  /* 0x00000011000e7810 */ /* 0x000fe20007ffe0ff */
[----:B------:R-:W-:Y:S01]  /*0d00*/  IMAD.HI.U32 R9, R5, R100, RZ ;  /* 0x0000006405097227 */ /* 0x000fe200078e00ff */
[----:B------:R-:W-:-:S02]  /*0d10*/  ISETP.GT.U32.AND P1, PT, R4, R22, PT ;  /* 0x000000160400720c */ /* 0x000fc40003f24070 */
[----:B------:R-:W-:Y:S01]  /*0d20*/  IABS R122, R14 ;  /* 0x0000000e007a7213 */ /* 0x000fe20000000000 */
[----:B------:R-:W-:Y:S01]  /*0d30*/  @!P5 IMAD.IADD R24, R24, 0x1, -R4 ;  /* 0x000000011818d824 */ /* 0x000fe200078e0a04 */
[----:B------:R-:W-:Y:S01]  /*0d40*/  ISETP.GT.U32.AND P5, PT, R4, R102, PT ;  /* 0x000000660400720c */ /* 0x000fe20003fa4070 */
[----:B------:R-:W-:-:S04]  /*0d50*/  IMAD.HI.U32 R7, R5, R106, RZ ;  /* 0x0000006a05077227 */ /* 0x000fc800078e00ff */
[----:B------:R-:W-:Y:S01]  /*0d60*/  IMAD.MOV.U32 R6, RZ, RZ, R11 ;  /* 0x000000ffff067224 */ /* 0x000fe200078e000b */
[----:B------:R-:W-:Y:S01]  /*0d70*/  IADD3 R11, R0, 0xa, RZ ;  /* 0x0000000a000b7810 */ /* 0x000fe20007ffe0ff */
[----:B------:R-:W-:Y:S02]  /*0d80*/  IMAD.MOV R9, RZ, RZ, -R9 ;  /* 0x000000ffff097224 */ /* 0x000fe400078e0a09 */
[----:B------:R-:W-:Y:S01]  /*0d90*/  IMAD.MOV R7, RZ, RZ, -R7 ;  /* 0x000000ffff077224 */ /* 0x000fe200078e0a07 */
[----:B------:R-:W-:Y:S01]  /*0da0*/  IABS R108, R11 ;  /* 0x0000000b006c7213 */ /* 0x000fe20000000000 */
[----:B------:R-:W-:Y:S01]  /*0db0*/  @!P4 IMAD.IADD R104, R104, 0x1, -R4 ;  /* 0x000000016868c824 */ /* 0x000fe200078e0a04 */
[----:B------:R-:W-:Y:S01]  /*0dc0*/  ISETP.GE.AND P4, PT, R13, RZ, PT ;  /* 0x000000ff0d00720c */ /* 0x000fe20003f86270 */
[----:B------:R-:W-:Y:S01]  /*0dd0*/  @!P2 IMAD.MOV R6, RZ, RZ, -R6 ;  /* 0x000000ffff06a224 */ /* 0x000fe200078e0a06 */
[C---:B------:R-:W-:Y:S01]  /*0de0*/  ISETP.GT.U32.AND P2, PT, R4.reuse, R26, PT ;  /* 0x0000001a0400720c */ /* 0x040fe20003f44070 */
[----:B------:R-:W-:Y:S01]  /*0df0*/  IMAD R100, R4, R9, R100 ;  /* 0x0000000904647224 */ /* 0x000fe200078e0264 */
[----:B------:R-:W-:Y:S01]  /*0e00*/  IADD3 R13, R0, 0x10, RZ ;  /* 0x00000010000d7810 */ /* 0x000fe20007ffe0ff */
[----:B------:R-:W-:-:S02]  /*0e10*/  @!P1 IMAD.IADD R22, R22, 0x1, -R4 ;  /* 0x0000000116169824 */ /* 0x000fc400078e0a04 */
[C---:B------:R-:W-:Y:S01]  /*0e20*/  IMAD R106, R4.reuse, R7, R106 ;  /* 0x00000007046a7224 */ /* 0x040fe200078e026a */
[----:B------:R-:W-:Y:S01]  /*0e30*/  ISETP.GT.U32.AND P1, PT, R4, R100, PT ;  /* 0x000000640400720c */ /* 0x000fe20003f24070 */
[----:B------:R-:W-:Y:S01]  /*0e40*/  @!P5 IMAD.IADD R102, R102, 0x1, -R4 ;  /* 0x000000016666d824 */ /* 0x000fe200078e0a04 */
[C---:B------:R-:W-:Y:S01]  /*0e50*/  ISETP.GT.U32.AND P5, PT, R4.reuse, R104, PT ;  /* 0x000000680400720c */ /* 0x040fe20003fa4070 */
[----:B------:R-:W-:Y:S01]  /*0e60*/  @!P6 IMAD.MOV R22, RZ, RZ, -R22 ;  /* 0x000000ffff16e224 */ /* 0x000fe200078e0a16 */
[----:B------:R-:W-:Y:S01]  /*0e70*/  ISETP.GT.U32.AND P6, PT, R4, R106, PT ;  /* 0x0000006a0400720c */ /* 0x000fe20003fc4070 */
[----:B------:R-:W-:Y:S01]  /*0e80*/  IMAD.HI.U32 R7, R5, R108, RZ ;  /* 0x0000006c05077227 */ /* 0x000fe200078e00ff */
[----:B------:R-:W-:-:S03]  /*0e90*/  IABS R120, R13 ;  /* 0x0000000d00787213 */ /* 0x000fc60000000000 */
[----:B------:R-:W-:Y:S02]  /*0ea0*/  IMAD.MOV R9, RZ, RZ, -R7 ;  /* 0x000000ffff097224 */ /* 0x000fe400078e0a07 */
[----:B------:R-:W-:Y:S01]  /*0eb0*/  @!P2 IMAD.IADD R26, R26, 0x1, -R4 ;  /* 0x000000011a1aa824 */ /* 0x000fe200078e0a04 */
[----:B------:R-:W-:Y:S01]  /*0ec0*/  ISETP.GE.AND P2, PT, R10, RZ, PT ;  /* 0x000000ff0a00720c */ /* 0x000fe20003f46270 */
[----:B------:R-:W-:Y:S01]  /*0ed0*/  IMAD R108, R4, R9, R108 ;  /* 0x00000009046c7224 */ /* 0x000fe200078e026c */
[----:B------:R-:W-:Y:S01]  /*0ee0*/  IADD3 R10, R0, 0xb, RZ ;  /* 0x0000000b000a7810 */ /* 0x000fe20007ffe0ff */
[--C-:B------:R-:W-:Y:S01]  /*0ef0*/  @!P5 IMAD.IADD R104, R104, 0x1, -R4.reuse ;  /* 0x000000016868d824 */ /* 0x100fe200078e0a04 */
[----:B------:R-:W-:Y:S01]  /*0f00*/  ISETP.GE.AND P5, PT, R16, RZ, PT ;  /* 0x000000ff1000720c */ /* 0x000fe20003fa6270 */
[--C-:B------:R-:W-:Y:S01]  /*0f10*/  @!P1 IMAD.IADD R100, R100, 0x1, -R4.reuse ;  /* 0x0000000164649824 */ /* 0x100fe200078e0a04 */
[----:B------:R-:W-:Y:S01]  /*0f20*/  IABS R110, R10 ;  /* 0x0000000a006e7213 */ /* 0x000fe20000000000 */
[----:B------:R-:W-:Y:S01]  /*0f30*/  @!P6 IMAD.IADD R106, R106, 0x1, -R4 ;  /* 0x000000016a6ae824 */ /* 0x000fe200078e0a04 */
[----:B------:R-:W-:Y:S01]  /*0f40*/  IADD3 R9, R0, 0xc, RZ ;  /* 0x0000000c00097810 */ /* 0x000fe20007ffe0ff */
[----:B------:R-:W-:Y:S01]  /*0f50*/  @!P4 IMAD.MOV R104, RZ, RZ, -R104 ;  /* 0x000000ffff68c224 */ /* 0x000fe200078e0a68 */
[C---:B------:R-:W-:Y:S01]  /*0f60*/  ISETP.GT.U32.AND P4, PT, R4.reuse, R108, PT ;  /* 0x0000006c0400720c */ /* 0x040fe20003f84070 */
[----:B------:R-:W-:Y:S01]  /*0f70*/  IMAD.HI.U32 R7, R5, R110, RZ ;  /* 0x0000006e05077227 */ /* 0x000fe200078e00ff */
[----:B------:R-:W-:-:S02]  /*0f80*/  ISETP.GT.U32.AND P1, PT, R4, R100, PT ;  /* 0x000000640400720c */ /* 0x000fc40003f24070 */
[C---:B------:R-:W-:Y:S01]  /*0f90*/  ISETP.GT.U32.AND P6, PT, R4.reuse, R106, PT ;  /* 0x0000006a0400720c */ /* 0x040fe20003fc4070 */
[----:B------:R-:W-:Y:S01]  /*0fa0*/  @!P0 IMAD.MOV R24, RZ, RZ, -R24 ;  /* 0x000000ffff188224 */ /* 0x000fe200078e0a18 */
[C---:B------:R-:W-:Y:S01]  /*0fb0*/  ISETP.GT.U32.AND P0, PT, R4.reuse, R102, PT ;  /* 0x000000660400720c */ /* 0x040fe20003f04070 */
[----:B------:R-:W-:Y:S01]  /*0fc0*/  IMAD.MOV R7, RZ, RZ, -R7 ;  /* 0x000000ffff077224 */ /* 0x000fe200078e0a07 */
[----:B------:R-:W-:Y:S01]  /*0fd0*/  IABS R112, R9 ;  /* 0x0000000900707213 */ /* 0x000fe20000000000 */
[----:B------:R-:W-:Y:S01]  /*0fe0*/  @!P2 IMAD.MOV R26, RZ, RZ, -R26 ;  /* 0x000000ffff1aa224 */ /* 0x000fe200078e0a1a */
[----:B------:R-:W-:Y:S01]  /*0ff0*/  ISETP.GE.AND P2, PT, R15, RZ, PT ;  /* 0x000000ff0f00720c */ /* 0x000fe20003f46270 */
[----:B------:R-:W-:Y:S01]  /*1000*/  IMAD R110, R4, R7, R110 ;  /* 0x00000007046e7224 */ /* 0x000fe200078e026e */
[----:B------:R-:W-:Y:S01]  /*1010*/  IADD3 R16, R0, 0x1a, RZ ;  /* 0x0000001a00107810 */ /* 0x000fe20007ffe0ff */
[--C-:B------:R-:W-:Y:S01]  /*1020*/  @!P4 IMAD.IADD R108, R108, 0x1, -R4.reuse ;  /* 0x000000016c6cc824 */ /* 0x100fe200078e0a04 */
[----:B------:R-:W-:Y:S01]  /*1030*/  IADD3 R15, R0, 0x19, RZ ;  /* 0x00000019000f7810 */ /* 0x000fe20007ffe0ff */
[--C-:B------:R-:W-:Y:S01]  /*1040*/  @!P1 IMAD.IADD R100, R100, 0x1, -R4.reuse ;  /* 0x0000000164649824 */ /* 0x100fe200078e0a04 */
[----:B------:R-:W-:Y:S01]  /*1050*/  ISETP.GE.AND P1, PT, R11, RZ, PT ;  /* 0x000000ff0b00720c */ /* 0x000fe20003f26270 */
[----:B------:R-:W-:Y:S01]  /*1060*/  @!P6 IMAD.IADD R106, R106, 0x1, -R4 ;  /* 0x000000016a6ae824 */ /* 0x000fe200078e0a04 */
[C---:B------:R-:W-:Y:S01]  /*1070*/  ISETP.GT.U32.AND P6, PT, R4.reuse, R110, PT ;  /* 0x0000006e0400720c */ /* 0x040fe20003fc4070 */
[----:B------:R-:W-:Y:S01]  /*1080*/  IMAD.HI.U32 R7, R5, R112, RZ ;  /* 0x0000007005077227 */ /* 0x000fe200078e00ff */
[----:B------:R-:W-:-:S02]  /*1090*/  ISETP.GT.U32.AND P4, PT, R4, R108, PT ;  /* 0x0000006c0400720c */ /* 0x000fc40003f84070 */
[----:B------:R-:W-:Y:S01]  /*10a0*/  IADD3 R11, R0, 0xe, RZ ;  /* 0x0000000e000b7810 */ /* 0x000fe20007ffe0ff */
[----:B------:R-:W-:Y:S01]  /*10b0*/  @!P5 IMAD.MOV R100, RZ, RZ, -R100 ;  /* 0x000000ffff64d224 */ /* 0x000fe200078e0a64 */
[----:B------:R-:W-:Y:S01]  /*10c0*/  ISETP.GE.AND P5, PT, R9, RZ, PT ;  /* 0x000000ff0900720c */ /* 0x000fe20003fa6270 */
[----:B------:R-:W-:Y:S01]  /*10d0*/  @!P0 IMAD.IADD R102, R102, 0x1, -R4 ;  /* 0x0000000166668824 */ /* 0x000fe200078e0a04 */
[----:B------:R-:W-:Y:S01]  /*10e0*/  ISETP.GE.AND P0, PT, R17, RZ, PT ;  /* 0x000000ff1100720c */ /* 0x000fe20003f06270 */
        /* <DEDUP_REMOVED lines=8> */
[----:B------:R-:W-:Y:S01]  /*1170*/  @!P4 IMAD.IADD R108, R108, 0x1, -R4 ;  /* 0x000000016c6cc824 */ /* 0x000fe200078e0a04 */
[----:B------:R-:W-:Y:S01]  /*1180*/  IABS R116, R10 ;  /* 0x0000000a00747213 */ /* 0x000fe20000000000 */
[----:B------:R-:W-:Y:S01]  /*1190*/  IMAD.HI.U32 R9, R5, R114, RZ ;  /* 0x0000007205097227 */ /* 0x000fe200078e00ff */
[----:B------:R-:W-:-:S02]  /*11a0*/  ISETP.GT.U32.AND P4, PT, R4, R112, PT ;  /* 0x000000700400720c */ /* 0x000fc40003f84070 */
[----:B------:R-:W-:Y:S01]  /*11b0*/  ISETP.GT.U32.AND P6, PT, R4, R110, PT ;  /* 0x0000006e0400720c */ /* 0x000fe20003fc4070 */
[----:B------:R-:W-:Y:S01]  /*11c0*/  IMAD.HI.U32 R7, R5, R116, RZ ;  /* 0x0000007405077227 */ /* 0x000fe200078e00ff */
[----:B------:R-:W-:Y:S02]  /*11d0*/  IABS R142, R16 ;  /* 0x00000010008e7213 */ /* 0x000fe40000000000 */
[----:B------:R-:W-:Y:S01]  /*11e0*/  IABS R134, R17 ;  /* 0x0000001100867213 */ /* 0x000fe20000000000 */
[----:B------:R-:W-:Y:S01]  /*11f0*/  @!P0 IMAD.MOV R106, RZ, RZ, -R106 ;  /* 0x000000ffff6a8224 */ /* 0x000fe200078e0a6a */
[----:B------:R-:W-:Y:S01]  /*1200*/  ISETP.GE.AND P0, PT, R10, RZ, PT ;  /* 0x000000ff0a00720c */ /* 0x000fe20003f06270 */
[----:B------:R-:W-:Y:S01]  /*1210*/  IMAD.MOV R7, RZ, RZ, -R7 ;  /* 0x000000ffff077224 */ /* 0x000fe200078e0a07 */
[----:B------:R-:W-:Y:S01]  /*1220*/  IADD3 R10, R0, 0xf, RZ ;  /* 0x0000000f000a7810 */ /* 0x000fe20007ffe0ff */
[----:B------:R-:W-:Y:S01]  /*1230*/  IMAD.MOV R9, RZ, RZ, -R9 ;  /* 0x000000ffff097224 */ /* 0x000fe200078e0a09 */
[----:B------:R-:W-:Y:S01]  /*1240*/  IABS R140, R15 ;  /* 0x0000000f008c7213 */ /* 0x000fe20000000000 */
[----:B------:R-:W-:Y:S01]  /*1250*/  IMAD R116, R4, R7, R116 ;  /* 0x0000000704747224 */ /* 0x000fe200078e0274 */
[----:B------:R-:W-:Y:S01]  /*1260*/  IABS R118, R10 ;  /* 0x0000000a00767213 */ /* 0x000fe20000000000 */
[----:B------:R-:W-:-:S02]  /*1270*/  @!P4 IMAD.IADD R112, R112, 0x1, -R4 ;  /* 0x000000017070c824 */ /* 0x000fc400078e0a04 */
[----:B------:R-:W-:Y:S01]  /*1280*/  @!P6 IMAD.IADD R110, R110, 0x1, -R4 ;  /* 0x000000016e6ee824 */ /* 0x000fe200078e0a04 */
[C---:B------:R-:W-:Y:S01]  /*1290*/  ISETP.GT.U32.AND P6, PT, R4.reuse, R116, PT ;  /* 0x000000740400720c */ /* 0x040fe20003fc4070 */
[----:B------:R-:W-:Y:S01]  /*12a0*/  @!P1 IMAD.MOV R108, RZ, RZ, -R108 ;  /* 0x000000ffff6c9224 */ /* 0x000fe200078e0a6c */
[----:B------:R-:W-:Y:S01]  /*12b0*/  ISETP.GT.U32.AND P1, PT, R4, R112, PT ;  /* 0x000000700400720c */ /* 0x000fe20003f24070 */
[----:B------:R-:W-:-:S04]  /*12c0*/  IMAD.HI.U32 R7, R5, R118, RZ ;  /* 0x0000007605077227 */ /* 0x000fc800078e00ff */
[C---:B------:R-:W-:Y:S02]  /*12d0*/  IMAD R114, R4.reuse, R9, R114 ;  /* 0x0000000904727224 */ /* 0x040fe400078e0272 */
[----:B------:R-:W-:Y:S02]  /*12e0*/  IMAD.MOV R9, RZ, RZ, -R7 ;  /* 0x000000ffff097224 */ /* 0x000fe400078e0a07 */
[----:B------:R-:W-:Y:S01]  /*12f0*/  IMAD.HI.U32 R7, R5, R120, RZ ;  /* 0x0000007805077227 */ /* 0x000fe200078e00ff */
[----:B------:R-:W-:-:S03]  /*1300*/  ISETP.GT.U32.AND P4, PT, R4, R114, PT ;  /* 0x000000720400720c */ /* 0x000fc60003f84070 */
[----:B------:R-:W-:Y:S02]  /*1310*/  IMAD R118, R4, R9, R118 ;  /* 0x0000000904767224 */ /* 0x000fe400078e0276 */
[--C-:B------:R-:W-:Y:S02]  /*1320*/  @!P6 IMAD.IADD R116, R116, 0x1, -R4.reuse ;  /* 0x000000017474e824 */ /* 0x100fe400078e0a04 */
[----:B------:R-:W-:Y:S01]  /*1330*/  @!P1 IMAD.IADD R112, R112, 0x1, -R4 ;  /* 0x0000000170709824 */ /* 0x000fe200078e0a04 */
[C---:B------:R-:W-:Y:S01]  /*1340*/  ISETP.GT.U32.AND P1, PT, R4.reuse, R118, PT ;  /* 0x000000760400720c */ /* 0x040fe20003f24070 */
[----:B------:R-:W-:Y:S01]  /*1350*/  IMAD.MOV R7, RZ, RZ, -R7 ;  /* 0x000000ffff077224 */ /* 0x000fe200078e0a07 */
[----:B------:R-:W-:Y:S01]  /*1360*/  ISETP.GT.U32.AND P6, PT, R4, R116, PT ;  /* 0x000000740400720c */ /* 0x000fe20003fc4070 */
[----:B------:R-:W-:Y:S01]  /*1370*/  @!P2 IMAD.MOV R110, RZ, RZ, -R110 ;  /* 0x000000ffff6ea224 */ /* 0x000fe200078e0a6e */
[----:B------:R-:W-:Y:S01]  /*1380*/  ISETP.GE.AND P2, PT, R11, RZ, PT ;  /* 0x000000ff0b00720c */ /* 0x000fe20003f46270 */
[----:B------:R-:W-:Y:S01]  /*1390*/  @!P4 IMAD.IADD R114, R114, 0x1, -R4 ;  /* 0x000000017272c824 */ /* 0x000fe200078e0a04 */
[----:B------:R-:W-:Y:S01]  /*13a0*/  IADD3 R11, R0, 0x12, RZ ;  /* 0x00000012000b7810 */ /* 0x000fe20007ffe0ff */
[----:B------:R-:W-:-:S03]  /*13b0*/  IMAD.HI.U32 R9, R5, R122, RZ ;  /* 0x0000007a05097227 */ /* 0x000fc600078e00ff */
[C---:B------:R-:W-:Y:S01]  /*13c0*/  ISETP.GT.U32.AND P4, PT, R4.reuse, R114, PT ;  /* 0x000000720400720c */ /* 0x040fe20003f84070 */
[----:B------:R-:W-:Y:S01]  /*13d0*/  IMAD R120, R4, R7, R120 ;  /* 0x0000000704787224 */ /* 0x000fe200078e0278 */
[----:B------:R-:W-:Y:S01]  /*13e0*/  IABS R124, R11 ;  /* 0x0000000b007c7213 */ /* 0x000fe20000000000 */
[--C-:B------:R-:W-:Y:S02]  /*13f0*/  @!P1 IMAD.IADD R118, R118, 0x1, -R4.reuse ;  /* 0x0000000176769824 */ /* 0x100fe400078e0a04 */
[----:B------:R-:W-:Y:S02]  /*1400*/  IMAD.MOV R9, RZ, RZ, -R9 ;  /* 0x000000ffff097224 */ /* 0x000fe400078e0a09 */
[----:B------:R-:W-:Y:S01]  /*1410*/  @!P6 IMAD.IADD R116, R116, 0x1, -R4 ;  /* 0x000000017474e824 */ /* 0x000fe200078e0a04 */
[C---:B------:R-:W-:Y:S01]  /*1420*/  ISETP.GT.U32.AND P6, PT, R4.reuse, R120, PT ;  /* 0x000000780400720c */ /* 0x040fe20003fc4070 */
[----:B------:R-:W-:Y:S01]  /*1430*/  @!P5 IMAD.MOV R112, RZ, RZ, -R112 ;  /* 0x000000ffff70d224 */ /* 0x000fe200078e0a70 */
[C---:B------:R-:W-:Y:S01]  /*1440*/  ISETP.GT.U32.AND P1, PT, R4.reuse, R118, PT ;  /* 0x000000760400720c */ /* 0x040fe20003f24070 */
[----:B------:R-:W-:Y:S01]  /*1450*/  IMAD R122, R4, R9, R122 ;  /* 0x00000009047a7224 */ /* 0x000fe200078e027a */
[----:B------:R-:W-:Y:S01]  /*1460*/  ISETP.GE.AND P5, PT, R10, RZ, PT ;  /* 0x000000ff0a00720c */ /* 0x000fe20003fa6270 */
[----:B------:R-:W-:Y:S01]  /*1470*/  IMAD.HI.U32 R7, R5, R124, RZ ;  /* 0x0000007c05077227 */ /* 0x000fe200078e00ff */
[----:B------:R-:W-:-:S03]  /*1480*/  IADD3 R10, R0, 0x13, RZ ;  /* 0x00000013000a7810 */ /* 0x000fc60007ffe0ff */
[--C-:B------:R-:W-:Y:S01]  /*1490*/  @!P4 IMAD.IADD R114, R114, 0x1, -R4.reuse ;  /* 0x000000017272c824 */ /* 0x100fe200078e0a04 */
[----:B------:R-:W-:Y:S01]  /*14a0*/  ISETP.GT.U32.AND P4, PT, R4, R122, PT ;  /* 0x0000007a0400720c */ /* 0x000fe20003f84070 */
[----:B------:R-:W-:Y:S01]  /*14b0*/  IMAD.MOV R9, RZ, RZ, -R7 ;  /* 0x000000ffff097224 */ /* 0x000fe200078e0a07 */
[----:B------:R-:W-:Y:S01]  /*14c0*/  IABS R126, R10 ;  /* 0x0000000a007e7213 */ /* 0x000fe20000000000 */
[--C-:B------:R-:W-:Y:S02]  /*14d0*/  @!P6 IMAD.IADD R120, R120, 0x1, -R4.reuse ;  /* 0x000000017878e824 */ /* 0x100fe400078e0a04 */
[----:B------:R-:W-:Y:S01]  /*14e0*/  @!P1 IMAD.IADD R118, R118, 0x1, -R4 ;  /* 0x0000000176769824 */ /* 0x000fe200078e0a04 */
[----:B------:R-:W-:Y:S01]  /*14f0*/  ISETP.GE.AND P1, PT, R11, RZ, PT ;  /* 0x000000ff0b00720c */ /* 0x000fe20003f26270 */
[C---:B------:R-:W-:Y:S01]  /*1500*/  IMAD R124, R4.reuse, R9, R124 ;  /* 0x00000009047c7224 */ /* 0x040fe200078e027c */
[----:B------:R-:W-:Y:S01]  /*1510*/  ISETP.GT.U32.AND P6, PT, R4, R120, PT ;  /* 0x000000780400720c */ /* 0x000fe20003fc4070 */
[----:B------:R-:W-:Y:S01]  /*1520*/  @!P5 IMAD.MOV R118, RZ, RZ, -R118 ;  /* 0x000000ffff76d224 */ /* 0x000fe200078e0a76 */
[----:B------:R-:W-:Y:S01]  /*1530*/  IADD3 R9, R0, 0x14, RZ ;  /* 0x0000001400097810 */ /* 0x000fe20007ffe0ff */
[----:B------:R-:W-:Y:S01]  /*1540*/  @!P0 IMAD.MOV R116, RZ, RZ, -R116 ;  /* 0x000000ffff748224 */ /* 0x000fe200078e0a74 */
[----:B------:R-:W-:Y:S01]  /*1550*/  ISETP.GT.U32.AND P5, PT, R4, R124, PT ;  /* 0x0000007c0400720c */ /* 0x000fe20003fa4070 */
[----:B------:R-:W-:Y:S01]  /*1560*/  @!P4 IMAD.IADD R122, R122, 0x1, -R4 ;  /* 0x000000017a7ac824 */ /* 0x000fe200078e0a04 */
[----:B------:R-:W-:Y:S01]  /*1570*/  ISETP.GE.AND P0, PT, R13, RZ, PT ;  /* 0x000000ff0d00720c */ /* 0x000fe20003f06270 */
[----:B------:R-:W-:Y:S01]  /*1580*/  IMAD.HI.U32 R7, R5, R126, RZ ;  /* 0x0000007e05077227 */ /* 0x000fe200078e00ff */
[----:B------:R-:W-:-:S02]  /*1590*/  IABS R128, R9 ;  /* 0x0000000900807213 */ /* 0x000fc40000000000 */
[----:B------:R-:W-:Y:S01]  /*15a0*/  ISETP.GT.U32.AND P4, PT, R4, R122, PT ;  /* 0x0000007a0400720c */ /* 0x000fe20003f84070 */
[----:B------:R-:W-:Y:S01]  /*15b0*/  IMAD.MOV R7, RZ, RZ, -R7 ;  /* 0x000000ffff077224 */ /* 0x000fe200078e0a07 */
[----:B------:R-:W-:Y:S01]  /*15c0*/  IADD3 R11, R0, 0x15, RZ ;  /* 0x00000015000b7810 */ /* 0x000fe20007ffe0ff */
[----:B------:R-:W-:Y:S01]  /*15d0*/  @!P6 IMAD.IADD R120, R120, 0x1, -R4 ;  /* 0x000000017878e824 */ /* 0x000fe200078e0a04 */
[----:B------:R-:W-:Y:S01]  /*15e0*/  ISETP.GE.AND P6, PT, R10, RZ, PT ;  /* 0x000000ff0a00720c */ /* 0x000fe20003fc6270 */
[----:B------:R-:W-:Y:S01]  /*15f0*/  IMAD R126, R4, R7, R126 ;  /* 0x00000007047e7224 */ /* 0x000fe200078e027e */
[----:B------:R-:W-:Y:S01]  /*1600*/  IABS R130, R11 ;  /* 0x0000000b00827213 */ /* 0x000fe20000000000 */
        /* <DEDUP_REMOVED lines=9> */
[----:B------:R-:W-:Y:S02]  /*16a0*/  IMAD.MOV R7, RZ, RZ, -R7 ;  /* 0x000000ffff077224 */ /* 0x000fe400078e0a07 */
[----:B------:R-:W-:Y:S01]  /*16b0*/  @!P2 IMAD.MOV R114, RZ, RZ, -R114 ;  /* 0x000000ffff72a224 */ /* 0x000fe200078e0a72 */
[----:B------:R-:W-:Y:S01]  /*16c0*/  ISETP.GE.AND P2, PT, R14, RZ, PT ;  /* 0x000000ff0e00720c */ /* 0x000fe20003f46270 */
[----:B------:R-:W-:Y:S01]  /*16d0*/  IMAD R128, R4, R7, R128 ;  /* 0x0000000704807224 */ /* 0x000fe200078e0280 */
[C---:B------:R-:W-:Y:S01]  /*16e0*/  IADD3 R7, R0.reuse, 0x17, RZ ;  /* 0x0000001700077810 */ /* 0x040fe20007ffe0ff */
[----:B------:R-:W-:Y:S01]  /*16f0*/  IMAD.HI.U32 R9, R5, R130, RZ ;  /* 0x0000008205097227 */ /* 0x000fe200078e00ff */
[----:B------:R-:W-:-:S02]  /*1700*/  IADD3 R14, R0, 0x18, RZ ;  /* 0x00000018000e7810 */ /* 0x000fc40007ffe0ff */
[----:B------:R-:W-:Y:S01]  /*1710*/  IABS R136, R7 ;  /* 0x0000000700887213 */ /* 0x000fe20000000000 */
[--C-:B------:R-:W-:Y:S01]  /*1720*/  @!P0 IMAD.IADD R124, R124, 0x1, -R4.reuse ;  /* 0x000000017c7c8824 */ /* 0x100fe200078e0a04 */
[----:B------:R-:W-:Y:S01]  /*1730*/  IABS R138, R14 ;  /* 0x0000000e008a7213 */ /* 0x000fe20000000000 */
[----:B------:R-:W-:Y:S01]  /*1740*/  @!P4 IMAD.IADD R126, R126, 0x1, -R4 ;  /* 0x000000017e7ec824 */ /* 0x000fe200078e0a04 */
[----:B------:R-:W-:Y:S01]  /*1750*/  ISETP.GE.AND P0, PT, R13, RZ, PT ;  /* 0x000000ff0d00720c */ /* 0x000fe20003f06270 */
[----:B------:R-:W-:Y:S01]  /*1760*/  @!P1 IMAD.MOV R124, RZ, RZ, -R124 ;  /* 0x000000ffff7c9224 */ /* 0x000fe200078e0a7c */
[C---:B------:R-:W-:Y:S01]  /*1770*/  ISETP.GT.U32.AND P1, PT, R4.reuse, R128, PT ;  /* 0x000000800400720c */ /* 0x040fe20003f24070 */
[----:B------:R-:W-:Y:S01]  /*1780*/  IMAD.MOV R9, RZ, RZ, -R9 ;  /* 0x000000ffff097224 */ /* 0x000fe200078e0a09 */
[----:B------:R-:W-:Y:S01]  /*1790*/  ISETP.GT.U32.AND P4, PT, R4, R126, PT ;  /* 0x0000007e0400720c */ /* 0x000fe20003f84070 */
[----:B------:R-:W-:-:S04]  /*17a0*/  IMAD.HI.U32 R10, R5, R132, RZ ;  /* 0x00000084050a7227 */ /* 0x000fc800078e00ff */
[----:B------:R-:W-:Y:S02]  /*17b0*/  IMAD R130, R4, R9, R130 ;  /* 0x0000000904827224 */ /* 0x000fe400078e0282 */
[----:B------:R-:W-:Y:S01]  /*17c0*/  @!P2 IMAD.MOV R122, RZ, RZ, -R122 ;  /* 0x000000ffff7aa224 */ /* 0x000fe200078e0a7a */
[----:B------:R-:W-:Y:S01]  /*17d0*/  ISETP.GE.AND P2, PT, R11, RZ, PT ;  /* 0x000000ff0b00720c */ /* 0x000fe20003f46270 */
[----:B------:R-:W-:Y:S02]  /*17e0*/  IMAD.MOV R11, RZ, RZ, -R10 ;  /* 0x000000ffff0b7224 */ /* 0x000fe400078e0a0a */
[--C-:B------:R-:W-:Y:S02]  /*17f0*/  @!P1 IMAD.IADD R128, R128, 0x1, -R4.reuse ;  /* 0x0000000180809824 */ /* 0x100fe400078e0a04 */
[----:B------:R-:W-:Y:S01]  /*1800*/  @!P4 IMAD.IADD R126, R126, 0x1, -R4 ;  /* 0x000000017e7ec824 */ /* 0x000fe200078e0a04 */
[----:B------:R-:W-:Y:S01]  /*1810*/  ISETP.GE.AND P4, PT, R7, RZ, PT ;  /* 0x000000ff0700720c */ /* 0x000fe20003f86270 */
[C---:B------:R-:W-:Y:S01]  /*1820*/  IMAD R132, R4.reuse, R11, R132 ;  /* 0x0000000b04847224 */ /* 0x040fe200078e0284 */
[C---:B------:R-:W-:Y:S01]  /*1830*/  ISETP.GT.U32.AND P1, PT, R4.reuse, R128, PT ;  /* 0x000000800400720c */ /* 0x040fe20003f24070 */
[----:B------:R-:W-:Y:S01]  /*1840*/  @!P6 IMAD.MOV R126, RZ, RZ, -R126 ;  /* 0x000000ffff7ee224 */ /* 0x000fe200078e0a7e */
[----:B------:R-:W-:Y:S01]  /*1850*/  ISETP.GT.U32.AND P6, PT, R4, R130, PT ;  /* 0x000000820400720c */ /* 0x000fe20003fc4070 */
[----:B------:R-:W-:-:S04]  /*1860*/  IMAD.HI.U32 R7, R5, R136, RZ ;  /* 0x0000008805077227 */ /* 0x000fc800078e00ff */
[----:B------:R-:W-:Y:S02]  /*1870*/  IMAD.MOV R11, RZ, RZ, -R7 ;  /* 0x000000ffff0b7224 */ /* 0x000fe400078e0a07 */
[----:B------:R-:W-:-:S04]  /*1880*/  IMAD.HI.U32 R7, R5, R138, RZ ;  /* 0x0000008a05077227 */ /* 0x000fc800078e00ff */
[--C-:B------:R-:W-:Y:S01]  /*1890*/  @!P1 IMAD.IADD R128, R128, 0x1, -R4.reuse ;  /* 0x0000000180809824 */ /* 0x100fe200078e0a04 */
[----:B------:R-:W-:Y:S01]  /*18a0*/  ISETP.GT.U32.AND P1, PT, R4, R132, PT ;  /* 0x000000840400720c */ /* 0x000fe20003f24070 */
[----:B------:R-:W-:Y:S02]  /*18b0*/  @!P6 IMAD.IADD R130, R130, 0x1, -R4 ;  /* 0x000000018282e824 */ /* 0x000fe400078e0a04 */
[C---:B------:R-:W-:Y:S02]  /*18c0*/  IMAD R136, R4.reuse, R11, R136 ;  /* 0x0000000b04887224 */ /* 0x040fe400078e0288 */
[----:B------:R-:W-:Y:S01]  /*18d0*/  IMAD.HI.U32 R10, R5, R142, RZ ;  /* 0x0000008e050a7227 */ /* 0x000fe200078e00ff */
[----:B------:R-:W-:-:S03]  /*18e0*/  ISETP.GT.U32.AND P6, PT, R4, R130, PT ;  /* 0x000000820400720c */ /* 0x000fc60003fc4070 */
[----:B------:R-:W-:-:S04]  /*18f0*/  IMAD.HI.U32 R11, R5, R134, RZ ;  /* 0x00000086050b7227 */ /* 0x000fc800078e00ff */
[----:B------:R-:W-:Y:S02]  /*1900*/  @!P1 IMAD.IADD R132, R132, 0x1, -R4 ;  /* 0x0000000184849824 */ /* 0x000fe400078e0a04 */
[----:B------:R-:W-:Y:S02]  /*1910*/  IMAD.MOV R7, RZ, RZ, -R7 ;  /* 0x000000ffff077224 */ /* 0x000fe400078e0a07 */
[----:B------:R-:W-:Y:S01]  /*1920*/  IMAD.MOV R13, RZ, RZ, -R10 ;  /* 0x000000ffff0d7224 */ /* 0x000fe200078e0a0a */
[----:B------:R-:W-:Y:S01]  /*1930*/  ISETP.GT.U32.AND P1, PT, R4, R132, PT ;  /* 0x000000840400720c */ /* 0x000fe20003f24070 */
[----:B------:R-:W-:Y:S01]  /*1940*/  @!P6 IMAD.IADD R130, R130, 0x1, -R4 ;  /* 0x000000018282e824 */ /* 0x000fe200078e0a04 */
[C---:B------:R-:W-:Y:S01]  /*1950*/  ISETP.GT.U32.AND P6, PT, R4.reuse, R136, PT ;  /* 0x000000880400720c */ /* 0x040fe20003fc4070 */
[----:B------:R-:W-:Y:S01]  /*1960*/  IMAD R138, R4, R7, R138 ;  /* 0x00000007048a7224 */ /* 0x000fe200078e028a */
[----:B------:R-:W-:Y:S01]  /*1970*/  IADD3 R10, R0, 0x1c, RZ ;  /* 0x0000001c000a7810 */ /* 0x000fe20007ffe0ff */
[----:B------:R-:W-:-:S02]  /*1980*/  IMAD.MOV R11, RZ, RZ, -R11 ;  /* 0x000000ffff0b7224 */ /* 0x000fc400078e0a0b */
[C---:B------:R-:W-:Y:S01]  /*1990*/  IMAD R142, R4.reuse, R13, R142 ;  /* 0x0000000d048e7224 */ /* 0x040fe200078e028e */
[----:B------:R-:W-:Y:S01]  /*19a0*/  IABS R144, R10 ;  /* 0x0000000a00907213 */ /* 0x000fe20000000000 */
[----:B------:R-:W-:Y:S01]  /*19b0*/  IMAD R134, R4, R11, R134 ;  /* 0x0000000b04867224 */ /* 0x000fe200078e0286 */
[----:B------:R-:W-:Y:S01]  /*19c0*/  IADD3 R13, R0, 0x1d, RZ ;  /* 0x0000001d000d7810 */ /* 0x000fe20007ffe0ff */
[----:B------:R-:W-:Y:S01]  /*19d0*/  @!P5 IMAD.MOV R128, RZ, RZ, -R128 ;  /* 0x000000ffff80d224 */ /* 0x000fe200078e0a80 */
[----:B------:R-:W-:Y:S01]  /*19e0*/  ISETP.GT.U32.AND P5, PT, R4, R138, PT ;  /* 0x0000008a0400720c */ /* 0x000fe20003fa4070 */
[--C-:B------:R-:W-:Y:S01]  /*19f0*/  @!P1 IMAD.IADD R132, R132, 0x1, -R4.reuse ;  /* 0x0000000184849824 */ /* 0x100fe200078e0a04 */
[----:B------:R-:W-:Y:S01]  /*1a00*/  ISETP.GT.U32.AND P1, PT, R4, R142, PT ;  /* 0x0000008e0400720c */ /* 0x000fe20003f24070 */
[----:B------:R-:W-:Y:S01]  /*1a10*/  @!P6 IMAD.IADD R136, R136, 0x1, -R4 ;  /* 0x000000018888e824 */ /* 0x000fe200078e0a04 */
[----:B------:R-:W-:Y:S01]  /*1a20*/  ISETP.GT.U32.AND P6, PT, R4, R134, PT ;  /* 0x000000860400720c */ /* 0x000fe20003fc4070 */
[----:B------:R-:W-:Y:S01]  /*1a30*/  IMAD.HI.U32 R7, R5, R144, RZ ;  /* 0x0000009005077227 */ /* 0x000fe200078e00ff */
[----:B------:R-:W-:-:S03]  /*1a40*/  IABS R146, R13 ;  /* 0x0000000d00927213 */ /* 0x000fc60000000000 */
[----:B------:R-:W-:-:S04]  /*1a50*/  IMAD.HI.U32 R9, R5, R140, RZ ;  /* 0x0000008c05097227 */ /* 0x000fc800078e00ff */
[--C-:B------:R-:W-:Y:S01]  /*1a60*/  @!P5 IMAD.IADD R138, R138, 0x1, -R4.reuse ;  /* 0x000000018a8ad824 */ /* 0x100fe200078e0a04 */
[----:B------:R-:W-:Y:S01]  /*1a70*/  ISETP.GT.U32.AND P5, PT, R4, R136, PT ;  /* 0x000000880400720c */ /* 0x000fe20003fa4070 */
[--C-:B------:R-:W-:Y:S02]  /*1a80*/  @!P1 IMAD.IADD R142, R142, 0x1, -R4.reuse ;  /* 0x000000018e8e9824 */ /* 0x100fe400078e0a04 */
[----:B------:R-:W-:Y:S02]  /*1a90*/  @!P6 IMAD.IADD R134, R134, 0x1, -R4 ;  /* 0x000000018686e824 */ /* 0x000fe400078e0a04 */
[----:B------:R-:W-:Y:S01]  /*1aa0*/  IMAD.MOV R11, RZ, RZ, -R7 ;  /* 0x000000ffff0b7224 */ /* 0x000fe200078e0a07 */
[----:B------:R-:W-:Y:S01]  /*1ab0*/  ISETP.GT.U32.AND P6, PT, R4, R142, PT ;  /* 0x0000008e0400720c */ /* 0x000fe20003fc4070 */
[----:B------:R-:W-:Y:S02]  /*1ac0*/  IMAD.MOV R9, RZ, RZ, -R9 ;  /* 0x000000ffff097224 */ /* 0x000fe400078e0a09 */
[----:B------:R-:W-:-:S04]  /*1ad0*/  IMAD.HI.U32 R7, R5, R148, RZ ;  /* 0x0000009405077227 */ /* 0x000fc800078e00ff */
[C---:B------:R-:W-:Y:S02]  /*1ae0*/  IMAD R140, R4.reuse, R9, R140 ;  /* 0x00000009048c7224 */ /* 0x040fe400078e028c */
[----:B------:R-:W-:Y:S01]  /*1af0*/  IMAD R144, R4, R11, R144 ;  /* 0x0000000b04907224 */ /* 0x000fe200078e0290 */
[----:B------:R-:W-:Y:S01]  /*1b00*/  IADD3 R11, R0, 0x1f, RZ ;  /* 0x0000001f000b7810 */ /* 0x000fe20007ffe0ff */
[----:B------:R-:W-:Y:S02]  /*1b10*/  IMAD.MOV R7, RZ, RZ, -R7 ;  /* 0x000000ffff077224 */ /* 0x000fe400078e0a07 */
[----:B------:R-:W-:Y:S01]  /*1b20*/  @!P2 IMAD.MOV R130, RZ, RZ, -R130 ;  /* 0x000000ffff82a224 */ /* 0x000fe200078e0a82 */
[C---:B------:R-:W-:Y:S01]  /*1b30*/  ISETP.GT.U32.AND P2, PT, R4.reuse, R140, PT ;  /* 0x0000008c0400720c */ /* 0x040fe20003f44070 */
[----:B------:R-:W-:Y:S01]  /*1b40*/  IMAD R148, R4, R7, R148 ;  /* 0x0000000704947224 */ /* 0x000fe200078e0294 */
[----:B------:R-:W-:Y:S01]  /*1b50*/  IABS R150, R11 ;  /* 0x0000000b00967213 */ /* 0x000fe20000000000 */
[--C-:B------:R-:W-:Y:S01]  /*1b60*/  @!P5 IMAD.IADD R136, R136, 0x1, -R4.reuse ;  /* 0x000000018888d824 */ /* 0x100fe200078e0a04 */
[----:B------:R-:W-:Y:S01]  /*1b70*/  ISETP.GT.U32.AND P5, PT, R4, R144, PT ;  /* 0x000000900400720c */ /* 0x000fe20003fa4070 */
[----:B------:R-:W-:Y:S01]  /*1b80*/  @!P6 IMAD.IADD R142, R142, 0x1, -R4 ;  /* 0x000000018e8ee824 */ /* 0x000fe200078e0a04 */
[C---:B------:R-:W-:Y:S01]  /*1b90*/  ISETP.GT.U32.AND P6, PT, R4.reuse, R148, PT ;  /* 0x000000940400720c */ /* 0x040fe20003fc4070 */
[----:B------:R-:W-:Y:S01]  /*1ba0*/  @!P0 IMAD.MOV R132, RZ, RZ, -R132 ;  /* 0x000000ffff848224 */ /* 0x000fe200078e0a84 */
[----:B------:R-:W-:Y:S01]  /*1bb0*/  ISETP.GT.U32.AND P0, PT, R4, R134, PT ;  /* 0x000000860400720c */ /* 0x000fe20003f04070 */
[----:B------:R-:W-:-:S04]  /*1bc0*/  IMAD.HI.U32 R9, R5, R146, RZ ;  /* 0x0000009205097227 */ /* 0x000fc800078e00ff */
[--C-:B------:R-:W-:Y:S01]  /*1bd0*/  @!P2 IMAD.IADD R140, R140, 0x1, -R4.reuse ;  /* 0x000000018c8ca824 */ /* 0x100fe200078e0a04 */
[----:B------:R-:W-:Y:S01]  /*1be0*/  ISETP.GT.U32.AND P2, PT, R4, R138, PT ;  /* 0x0000008a0400720c */ /* 0x000fe20003f44070 */
[----:B------:R-:W-:Y:S02]  /*1bf0*/  IMAD.MOV R9, RZ, RZ, -R9 ;  /* 0x000000ffff097224 */ /* 0x000fe400078e0a09 */
[--C-:B------:R-:W-:Y:S01]  /*1c00*/  @!P5 IMAD.IADD R144, R144, 0x1, -R4.reuse ;  /* 0x000000019090d824 */ /* 0x100fe200078e0a04 */
[----:B------:R-:W-:Y:S01]  /*1c10*/  ISETP.GT.U32.AND P1, PT, R4, R140, PT ;  /* 0x0000008c0400720c */ /* 0x000fe20003f24070 */
[----:B------:R-:W-:Y:S01]  /*1c20*/  @!P6 IMAD.IADD R148, R148, 0x1, -R4 ;  /* 0x000000019494e824 */ /* 0x000fe200078e0a04 */
[----:B------:R-:W-:Y:S01]  /*1c30*/  ISETP.GE.AND P5, PT, R16, RZ, PT ;  /* 0x000000ff1000720c */ /* 0x000fe20003fa6270 */
[C---:B------:R-:W-:Y:S01]  /*1c40*/  IMAD R146, R4.reuse, R9, R146 ;  /* 0x0000000904927224 */ /* 0x040fe200078e0292 */
[----:B------:R-:W-:Y:S01]  /*1c50*/  ISETP.GT.U32.AND P6, PT, R4, R144, PT ;  /* 0x000000900400720c */ /* 0x000fe20003fc4070 */
[----:B------:R-:W-:Y:S01]  /*1c60*/  IMAD.HI.U32 R7, R5, R150, RZ ;  /* 0x0000009605077227 */ /* 0x000fe200078e00ff */
[----:B------:R-:W-:-:S02]  /*1c70*/  IADD3 R9, R0, 0x20, RZ ;  /* 0x0000002000097810 */ /* 0x000fc40007ffe0ff */
[----:B------:R-:W-:Y:S01]  /*1c80*/  IADD3 R16, R0, 0x27, RZ ;  /* 0x0000002700107810 */ /* 0x000fe20007ffe0ff */
[--C-:B------:R-:W-:Y:S01]  /*1c90*/  @!P0 IMAD.IADD R134, R134, 0x1, -R4.reuse ;  /* 0x0000000186868824 */ /* 0x100fe200078e0a04 */
[----:B------:R-:W-:Y:S01]  /*1ca0*/  ISETP.GE.AND P0, PT, R15, RZ, PT ;  /* 0x000000ff0f00720c */ /* 0x000fe20003f06270 */
[----:B------:R-:W-:Y:S01]  /*1cb0*/  @!P2 IMAD.IADD R138, R138, 0x1, -R4 ;  /* 0x000000018a8aa824 */ /* 0x000fe200078e0a04 */
[C---:B------:R-:W-:Y:S01]  /*1cc0*/  ISETP.GT.U32.AND P2, PT, R4.reuse, R146, PT ;  /* 0x000000920400720c */ /* 0x040fe20003f44070 */
[----:B------:R-:W-:Y:S01]  /*1cd0*/  @!P4 IMAD.MOV R136, RZ, RZ, -R136 ;  /* 0x000000ffff88c224 */ /* 0x000fe200078e0a88 */
[----:B------:R-:W-:Y:S01]  /*1ce0*/  IABS R152, R9 ;  /* 0x0000000900987213 */ /* 0x000fe20000000000 */
[----:B------:R-:W-:Y:S01]  /*1cf0*/  IMAD.MOV R7, RZ, RZ, -R7 ;  /* 0x000000ffff077224 */ /* 0x000fe200078e0a07 */
[----:B------:R-:W-:Y:S01]  /*1d00*/  ISETP.GT.U32.AND P4, PT, R4, R148, PT ;  /* 0x000000940400720c */ /* 0x000fe20003f84070 */
[--C-:B------:R-:W-:Y:S01]  /*1d10*/  @!P1 IMAD.IADD R140, R140, 0x1, -R4.reuse ;  /* 0x000000018c8c9824 */ /* 0x100fe200078e0a04 */
[----:B------:R-:W-:Y:S01]  /*1d20*/  ISETP.GE.AND P1, PT, R14, RZ, PT ;  /* 0x000000ff0e00720c */ /* 0x000fe20003f26270 */
[----:B------:R-:W-:Y:S01]  /*1d30*/  @!P6 IMAD.IADD R144, R144, 0x1, -R4 ;  /* 0x000000019090e824 */ /* 0x000fe200078e0a04 */
[----:B------:R-:W-:Y:S01]  /*1d40*/  ISETP.GE.AND P6, PT, R18, RZ, PT ;  /* 0x000000ff1200720c */ /* 0x000fe20003fc6270 */
[----:B------:R-:W-:Y:S01]  /*1d50*/  IMAD R150, R4, R7, R150 ;  /* 0x0000000704967224 */ /* 0x000fe200078e0296 */
[----:B------:R-:W-:Y:S01]  /*1d60*/  IADD3 R14, R0, 0x24, RZ ;  /* 0x00000024000e7810 */ /* 0x000fe20007ffe0ff */
[----:B------:R-:W-:Y:S01]  /*1d70*/  IMAD.HI.U32 R7, R5, R152, RZ ;  /* 0x0000009805077227 */ /* 0x000fe200078e00ff */
[----:B------:R-:W-:-:S02]  /*1d80*/  IABS R172, R16 ;  /* 0x0000001000ac7213 */ /* 0x000fc40000000000 */
[----:B------:R-:W-:Y:S01]  /*1d90*/  IABS R160, R14 ;  /* 0x0000000e00a07213 */ /* 0x000fe20000000000 */
[----:B------:R-:W-:Y:S01]  /*1da0*/  @!P5 IMAD.MOV R142, RZ, RZ, -R142 ;  /* 0x000000ffff8ed224 */ /* 0x000fe200078e0a8e */
[----:B------:R-:W-:Y:S01]  /*1db0*/  ISETP.GT.U32.AND P5, PT, R4, R150, PT ;  /* 0x000000960400720c */ /* 0x000fe20003fa4070 */
[----:B------:R-:W-:Y:S01]  /*1dc0*/  IMAD.MOV R7, RZ, RZ, -R7 ;  /* 0x000000ffff077224 */ /* 0x000fe200078e0a07 */
[----:B------:R-:W-:Y:S01]  /*1dd0*/  IADD3 R15, R0, 0x25, RZ ;  /* 0x00000025000f7810 */ /* 0x000fe20007ffe0ff */
[----:B------:R-:W-:Y:S01]  /*1de0*/  @!P0 IMAD.MOV R140, RZ, RZ, -R140 ;  /* 0x000000ffff8c8224 */ /* 0x000fe200078e0a8c */
[----:B------:R-:W-:Y:S01]  /*1df0*/  ISETP.GE.AND P0, PT, R10, RZ, PT ;  /* 0x000000ff0a00720c */ /* 0x000fe20003f06270 */
[--C-:B------:R-:W-:Y:S01]  /*1e00*/  @!P2 IMAD.IADD R146, R146, 0x1, -R4.reuse ;  /* 0x000000019292a824 */ /* 0x100fe200078e0a04 */
[----:B------:R-:W-:Y:S01]  /*1e10*/  ISETP.GE.AND P2, PT, R17, RZ, PT ;  /* 0x000000ff1100720c */ /* 0x000fe20003f46270 */
[----:B------:R-:W-:Y:S01]  /*1e20*/  @!P4 IMAD.IADD R148, R148, 0x1, -R4 ;  /* 0x000000019494c824 */ /* 0x000fe200078e0a04 */
[----:B------:R-:W-:Y:S01]  /*1e30*/  ISETP.GE.AND P4, PT, R9, RZ, PT ;  /* 0x000000ff0900720c */ /* 0x000fe20003f86270 */
[----:B------:R-:W-:Y:S01]  /*1e40*/  IMAD R152, R4, R7, R152 ;  /* 0x0000000704987224 */ /* 0x000fe200078e0298 */
[----:B------:R-:W-:Y:S01]  /*1e50*/  IADD3 R7, R0, 0x21, RZ ;  /* 0x0000002100077810 */ /* 0x000fe20007ffe0ff */
[----:B------:R-:W-:Y:S01]  /*1e60*/  @!P1 IMAD.MOV R138, RZ, RZ, -R138 ;  /* 0x000000ffff8a9224 */ /* 0x000fe200078e0a8a */
[C---:B------:R-:W-:Y:S01]  /*1e70*/  ISETP.GT.U32.AND P1, PT, R4.reuse, R146, PT ;  /* 0x000000920400720c */ /* 0x040fe20003f24070 */
[----:B------:R-:W-:Y:S01]  /*1e80*/  @!P6 IMAD.MOV R148, RZ, RZ, -R148 ;  /* 0x000000ffff94e224 */ /* 0x000fe200078e0a94 */
[----:B------:R-:W-:Y:S01]  /*1e90*/  ISETP.GT.U32.AND P6, PT, R4, R152, PT ;  /* 0x000000980400720c */ /* 0x000fe20003fc4070 */
[----:B------:R-:W-:Y:S01]  /*1ea0*/  @!P5 IMAD.IADD R150, R150, 0x1, -R4 ;  /* 0x000000019696d824 */ /* 0x000fe200078e0a04 */
[----:B------:R-:W-:Y:S01]  /*1eb0*/  IABS R154, R7 ;  /* 0x00000007009a7213 */ /* 0x000fe20000000000 */
[----:B------:R-:W-:Y:S01]  /*1ec0*/  @!P0 IMAD.MOV R144, RZ, RZ, -R144 ;  /* 0x000000ffff908224 */ /* 0x000fe200078e0a90 */
[----:B------:R-:W-:Y:S01]  /*1ed0*/  ISETP.GE.AND P0, PT, R7, RZ, PT ;  /* 0x000000ff0700720c */ /* 0x000fe20003f06270 */
[----:B------:R-:W-:Y:S01]  /*1ee0*/  @!P2 IMAD.MOV R134, RZ, RZ, -R134 ;  /* 0x000000ffff86a224 */ /* 0x000fe200078e0a86 */
[----:B------:R-:W-:Y:S01]  /*1ef0*/  IADD3 R9, R0, 0x22, RZ ;  /* 0x0000002200097810 */ /* 0x000fe20007ffe0ff */
[----:B------:R-:W-:Y:S01]  /*1f00*/  IMAD.HI.U32 R7, R5, R154, RZ ;  /* 0x0000009a05077227 */ /* 0x000fe200078e00ff */
[----:B------:R-:W-:-:S02]  /*1f10*/  ISETP.GT.U32.AND P5, PT, R4, R150, PT ;  /* 0x000000960400720c */ /* 0x000fc40003fa4070 */
[----:B------:R-:W-:Y:S01]  /*1f20*/  IABS R156, R9 ;  /* 0x00000009009c7213 */ /* 0x000fe20000000000 */
[--C-:B------:R-:W-:Y:S01]  /*1f30*/  @!P1 IMAD.IADD R146, R146, 0x1, -R4.reuse ;  /* 0x0000000192929824 */ /* 0x100fe200078e0a04 */
[----:B------:R-:W-:Y:S01]  /*1f40*/  ISETP.GE.AND P1, PT, R11, RZ, PT ;  /* 0x000000ff0b00720c */ /* 0x000fe20003f26270 */
[----:B------:R-:W-:Y:S01]  /*1f50*/  @!P6 IMAD.IADD R152, R152, 0x1, -R4 ;  /* 0x000000019898e824 */ /* 0x000fe200078e0a04 */
[----:B------:R-:W-:Y:S01]  /*1f60*/  ISETP.GE.AND P2, PT, R13, RZ, PT ;  /* 0x000000ff0d00720c */ /* 0x000fe20003f46270 */
[----:B------:R-:W-:Y:S01]  /*1f70*/  IMAD.MOV R7, RZ, RZ, -R7 ;  /* 0x000000ffff077224 */ /* 0x000fe200078e0a07 */
[----:B------:R-:W-:Y:S01]  /*1f80*/  IADD3 R10, R0, 0x23, RZ ;  /* 0x00000023000a7810 */ /* 0x000fe20007ffe0ff */
[----:B-1----:R-:W-:Y:S01]  /*1f90*/  IMAD R2, R213, 0x2, R21 ;  /* 0x00000002d5027824 */ /* 0x002fe200078e0215 */
[C---:B------:R-:W-:Y:S01]  /*1fa0*/  ISETP.GT.U32.AND P6, PT, R4.reuse, R152, PT ;  /* 0x000000980400720c */ /* 0x040fe20003fc4070 */
[----:B------:R-:W-:Y:S01]  /*1fb0*/  IMAD R154, R4, R7, R154 ;  /* 0x00000007049a7224 */ /* 0x000fe200078e029a */
[----:B------:R-:W-:Y:S01]  /*1fc0*/  IABS R158, R10 ;  /* 0x0000000a009e7213 */ /* 0x000fe20000000000 */
[----:B------:R-:W-:Y:S01]  /*1fd0*/  IMAD.HI.U32 R7, R5, R156, RZ ;  /* 0x0000009c05077227 */ /* 0x000fe200078e00ff */
[----:B------:R-:W-:-:S02]  /*1fe0*/  IADD3 R17, R0, 0x28, RZ ;  /* 0x0000002800117810 */ /* 0x000fc40007ffe0ff */
[----:B------:R-:W-:Y:S01]  /*1ff0*/  IABS R164, R15 ;  /* 0x0000000f00a47213 */ /* 0x000fe20000000000 */
[----:B------:R-:W-:Y:S01]  /*2000*/  @!P5 IMAD.IADD R150, R150, 0x1, -R4 ;  /* 0x000000019696d824 */ /* 0x000fe200078e0a04 */
[----:B------:R-:W-:Y:S01]  /*2010*/  ISETP.GE.AND P5, PT, R10, RZ, PT ;  /* 0x000000ff0a00720c */ /* 0x000fe20003fa6270 */
[----:B------:R-:W-:Y:S01]  /*2020*/  IMAD.MOV R7, RZ, RZ, -R7 ;  /* 0x000000ffff077224 */ /* 0x000fe200078e0a07 */
[----:B------:R-:W-:Y:S01]  /*2030*/  IABS R176, R17 ;  /* 0x0000001100b07213 */ /* 0x000fe20000000000 */
[----:B------:R-:W-:Y:S01]  /*2040*/  @!P1 IMAD.MOV R150, RZ, RZ, -R150 ;  /* 0x000000ffff969224 */ /* 0x000fe200078e0a96 */
[C---:B------:R-:W-:Y:S01]  /*2050*/  ISETP.GT.U32.AND P1, PT, R4.reuse, R154, PT ;  /* 0x0000009a0400720c */ /* 0x040fe20003f24070 */
[----:B------:R-:W-:Y:S01]  /*2060*/  IMAD R156, R4, R7, R156 ;  /* 0x00000007049c7224 */ /* 0x000fe200078e029c */
[----:B------:R-:W-:Y:S01]  /*2070*/  IADD3 R18, R0, 0x29, RZ ;  /* 0x0000002900127810 */ /* 0x000fe20007ffe0ff */
[----:B------:R-:W-:Y:S01]  /*2080*/  @!P2 IMAD.MOV R146, RZ, RZ, -R146 ;  /* 0x000000ffff92a224 */ /* 0x000fe200078e0a92 */
[----:B------:R-:W-:Y:S01]  /*2090*/  ISETP.GE.AND P2, PT, R9, RZ, PT ;  /* 0x000000ff0900720c */ /* 0x000fe20003f46270 */
[----:B------:R-:W-:Y:S01]  /*20a0*/  @!P6 IMAD.IADD R152, R152, 0x1, -R4 ;  /* 0x000000019898e824 */ /* 0x000fe200078e0a04 */
[----:B------:R-:W-:Y:S01]  /*20b0*/  ISETP.GT.U32.AND P6, PT, R4, R156, PT ;  /* 0x0000009c0400720c */ /* 0x000fe20003fc4070 */
[----:B------:R-:W-:Y:S01]  /*20c0*/  IMAD.HI.U32 R9, R5, R158, RZ ;  /* 0x0000009e05097227 */ /* 0x000fe200078e00ff */
[----:B------:R-:W-:-:S02]  /*20d0*/  IABS R180, R18 ;  /* 0x0000001200b47213 */ /* 0x000fc40000000000 */
[----:B------:R-:W-:Y:S01]  /*20e0*/  IADD3 R21, R0, 0x7a, RZ ;  /* 0x0000007a00157810 */ /* 0x000fe20007ffe0ff */
[----:B------:R-:W-:Y:S02]  /*20f0*/  IMAD.MOV R9, RZ, RZ, -R9 ;  /* 0x000000ffff097224 */ /* 0x000fe400078e0a09 */
[----:B------:R-:W-:Y:S02]  /*2100*/  @!P1 IMAD.IADD R154, R154, 0x1, -R4 ;  /* 0x000000019a9a9824 */ /* 0x000fe400078e0a04 */
[----:B------:R-:W-:Y:S02]  /*2110*/  IMAD R158, R4, R9, R158 ;  /* 0x00000009049e7224 */ /* 0x000fe400078e029e */
[----:B------:R-:W-:-:S03]  /*2120*/  IMAD.HI.U32 R10, R5, R160, RZ ;  /* 0x000000a0050a7227 */ /* 0x000fc600078e00ff */
[----:B------:R-:W-:Y:S01]  /*2130*/  ISETP.GT.U32.AND P1, PT, R4, R158, PT ;  /* 0x0000009e0400720c */ /* 0x000fe20003f24070 */
[----:B------:R-:W-:Y:S01]  /*2140*/  @!P6 IMAD.IADD R156, R156, 0x1, -R4 ;  /* 0x000000019c9ce824 */ /* 0x000fe200078e0a04 */
[----:B------:R-:W-:Y:S01]  /*2150*/  ISETP.GT.U32.AND P6, PT, R4, R154, PT ;  /* 0x0000009a0400720c */ /* 0x000fe20003fc4070 */
[----:B------:R-:W-:Y:S02]  /*2160*/  IMAD.MOV R13, RZ, RZ, -R10 ;  /* 0x000000ffff0d7224 */ /* 0x000fe400078e0a0a */
[----:B------:R-:W-:-:S04]  /*2170*/  IMAD.HI.U32 R9, R5, R172, RZ ;  /* 0x000000ac05097227 */ /* 0x000fc800078e00ff */
[----:B------:R-:W-:Y:S01]  /*2180*/  IMAD R160, R4, R13, R160 ;  /* 0x0000000d04a07224 */ /* 0x000fe200078e02a0 */
[----:B------:R-:W-:Y:S01]  /*2190*/  IADD3 R13, R0, 0x26, RZ ;  /* 0x00000026000d7810 */ /* 0x000fe20007ffe0ff */
[----:B------:R-:W-:Y:S02]  /*21a0*/  IMAD.MOV R9, RZ, RZ, -R9 ;  /* 0x000000ffff097224 */ /* 0x000fe400078e0a09 */
[--C-:B------:R-:W-:Y:S01]  /*21b0*/  @!P1 IMAD.IADD R158, R158, 0x1, -R4.reuse ;  /* 0x000000019e9e9824 */ /* 0x100fe200078e0a04 */
[----:B------:R-:W-:Y:S01]  /*21c0*/  IABS R168, R13 ;  /* 0x0000000d00a87213 */ /* 0x000fe20000000000 */
[----:B------:R-:W-:Y:S01]  /*21d0*/  @!P6 IMAD.IADD R154, R154, 0x1, -R4 ;  /* 0x000000019a9ae824 */ /* 0x000fe200078e0a04 */
[C---:B------:R-:W-:Y:S01]  /*21e0*/  ISETP.GT.U32.AND P6, PT, R4.reuse, R160, PT ;  /* 0x000000a00400720c */ /* 0x040fe20003fc4070 */
[C---:B------:R-:W-:Y:S01]  /*21f0*/  IMAD R172, R4.reuse, R9, R172 ;  /* 0x0000000904ac7224 */ /* 0x040fe200078e02ac */
[----:B------:R-:W-:Y:S01]  /*2200*/  ISETP.GT.U32.AND P1, PT, R4, R158, PT ;  /* 0x0000009e0400720c */ /* 0x000fe20003f24070 */
[----:B------:R-:W-:-:S04]  /*2210*/  IMAD.HI.U32 R7, R5, R168, RZ ;  /* 0x000000a805077227 */ /* 0x000fc800078e00ff */
[----:B------:R-:W-:Y:S02]  /*2220*/  IMAD.MOV R7, RZ, RZ, -R7 ;  /* 0x000000ffff077224 */ /* 0x000fe400078e0a07 */
[----:B------:R-:W-:Y:S01]  /*2230*/  @!P4 IMAD.MOV R152, RZ, RZ, -R152 ;  /* 0x000000ffff98c224 */ /* 0x000fe200078e0a98 */
[C---:B------:R-:W-:Y:S01]  /*2240*/  ISETP.GT.U32.AND P4, PT, R4.reuse, R156, PT ;  /* 0x0000009c0400720c */ /* 0x040fe20003f84070 */
[----:B------:R-:W-:Y:S02]  /*2250*/  IMAD R168, R4, R7, R168 ;  /* 0x0000000704a87224 */ /* 0x000fe400078e02a8 */
[----:B------:R-:W-:-:S04]  /*2260*/  IMAD.HI.U32 R7, R5, R176, RZ ;  /* 0x000000b005077227 */ /* 0x000fc800078e00ff */
[----:B------:R-:W-:Y:S02]  /*2270*/  IMAD.MOV R7, RZ, RZ, -R7 ;  /* 0x000000ffff077224 */ /* 0x000fe400078e0a07 */
[--C-:B------:R-:W-:Y:S01]  /*2280*/  @!P6 IMAD.IADD R160, R160, 0x1, -R4.reuse ;  /* 0x00000001a0a0e824 */ /* 0x100fe200078e0a04 */
[----:B------:R-:W-:Y:S01]  /*2290*/  ISETP.GT.U32.AND P6, PT, R4, R172, PT ;  /* 0x000000ac0400720c */ /* 0x000fe20003fc4070 */
[----:B------:R-:W-:Y:S01]  /*22a0*/  @!P1 IMAD.IADD R158, R158, 0x1, -R4 ;  /* 0x000000019e9e9824 */ /* 0x000fe200078e0a04 */
[C---:B------:R-:W-:Y:S01]  /*22b0*/  ISETP.GT.U32.AND P1, PT, R4.reuse, R168, PT ;  /* 0x000000a80400720c */ /* 0x040fe20003f24070 */
[----:B------:R-:W-:Y:S02]  /*22c0*/  IMAD R176, R4, R7, R176 ;  /* 0x0000000704b07224 */ /* 0x000fe400078e02b0 */
[----:B------:R-:W-:-:S04]  /*22d0*/  IMAD.HI.U32 R11, R5, R164, RZ ;  /* 0x000000a4050b7227 */ /* 0x000fc800078e00ff */
[----:B------:R-:W-:Y:S01]  /*22e0*/  @!P5 IMAD.MOV R158, RZ, RZ, -R158 ;  /* 0x000000ffff9ed224 */ /* 0x000fe200078e0a9e */
[----:B------:R-:W-:Y:S01]  /*22f0*/  ISETP.GT.U32.AND P5, PT, R4, R176, PT ;  /* 0x000000b00400720c */ /* 0x000fe20003fa4070 */
[----:B------:R-:W-:Y:S02]  /*2300*/  IMAD.MOV R11, RZ, RZ, -R11 ;  /* 0x000000ffff0b7224 */ /* 0x000fe400078e0a0b */
[----:B------:R-:W-:-:S04]  /*2310*/  IMAD.HI.U32 R10, R5, R184, RZ ;  /* 0x000000b8050a7227 */ /* 0x000fc800078e00ff */
[----:B------:R-:W-:Y:S02]  /*2320*/  IMAD R164, R4, R11, R164 ;  /* 0x0000000b04a47224 */ /* 0x000fe400078e02a4 */
[----:B------:R-:W-:Y:S02]  /*2330*/  @!P4 IMAD.IADD R156, R156, 0x1, -R4 ;  /* 0x000000019c9cc824 */ /* 0x000fe400078e0a04 */
[----:B------:R-:W-:Y:S01]  /*2340*/  IMAD.MOV R11, RZ, RZ, -R10 ;  /* 0x000000ffff0b7224 */ /* 0x000fe200078e0a0a */
[----:B------:R-:W-:Y:S01]  /*2350*/  IADD3 R10, R0, 0x2b, RZ ;  /* 0x0000002b000a7810 */ /* 0x000fe20007ffe0ff */
[----:B------:R-:W-:Y:S01]  /*2360*/  @!P6 IMAD.IADD R172, R172, 0x1, -R4 ;  /* 0x00000001acace824 */ /* 0x000fe200078e0a04 */
[C---:B------:R-:W-:Y:S01]  /*2370*/  ISETP.GT.U32.AND P4, PT, R4.reuse, R164, PT ;  /* 0x000000a40400720c */ /* 0x040fe20003f84070 */
[----:B------:R-:W-:Y:S01]  /*2380*/  @!P2 IMAD.MOV R156, RZ, RZ, -R156 ;  /* 0x000000ffff9ca224 */ /* 0x000fe200078e0a9c */
[----:B------:R-:W-:Y:S01]  /*2390*/  IABS R188, R10 ;  /* 0x0000000a00bc7213 */ /* 0x000fe20000000000 */
[----:B------:R-:W-:Y:S01]  /*23a0*/  IMAD.HI.U32 R9, R5, R180, RZ ;  /* 0x000000b405097227 */ /* 0x000fe200078e00ff */
[----:B------:R-:W-:-:S03]  /*23b0*/  ISETP.GT.U32.AND P2, PT, R4, R172, PT ;  /* 0x000000ac0400720c */ /* 0x000fc60003f44070 */
[----:B------:R-:W-:Y:S01]  /*23c0*/  @!P0 IMAD.MOV R154, RZ, RZ, -R154 ;  /* 0x000000ffff9a8224 */ /* 0x000fe200078e0a9a */
[----:B------:R-:W-:Y:S01]  /*23d0*/  ISETP.GT.U32.AND P0, PT, R4, R160, PT ;  /* 0x000000a00400720c */ /* 0x000fe20003f04070 */
[----:B------:R-:W-:Y:S01]  /*23e0*/  @!P5 IMAD.IADD R176, R176, 0x1, -R4 ;  /* 0x00000001b0b0d824 */ /* 0x000fe200078e0a04 */
[----:B------:R-:W-:Y:S01]  /*23f0*/  ISETP.GE.AND P5, PT, R16, RZ, PT ;  /* 0x000000ff1000720c */ /* 0x000fe20003fa6270 */
[----:B------:R-:W-:Y:S01]  /*2400*/  IMAD.MOV R9, RZ, RZ, -R9 ;  /* 0x000000ffff097224 */ /* 0x000fe200078e0a09 */
[----:B------:R-:W-:Y:S01]  /*2410*/  IADD3 R16, R0, 0x35, RZ ;  /* 0x0000003500107810 */ /* 0x000fe20007ffe0ff */
[----:B------:R-:W-:-:S03]  /*2420*/  IMAD.HI.U32 R7, R5, R188, RZ ;  /* 0x000000bc05077227 */ /* 0x000fc600078e00ff */
[----:B------:R-:W-:Y:S01]  /*2430*/  IABS R216, R16 ;  /* 0x0000001000d87213 */ /* 0x000fe20000000000 */
[----:B------:R-:W-:Y:S02]  /*2440*/  IMAD R180, R4, R9, R180 ;  /* 0x0000000904b47224 */ /* 0x000fe400078e02b4 */
[----:B------:R-:W-:Y:S02]  /*2450*/  IMAD.MOV R9, RZ, RZ, -R7 ;  /* 0x000000ffff097224 */ /* 0x000fe400078e0a07 */
[----:B------:R-:W-:Y:S01]  /*2460*/  @!P2 IMAD.IADD R172, R172, 0x1, -R4 ;  /* 0x00000001acaca824 */ /* 0x000fe200078e0a04 */
[----:B------:R-:W-:Y:S01]  /*2470*/  ISETP.GE.AND P2, PT, R13, RZ, PT ;  /* 0x000000ff0d00720c */ /* 0x000fe20003f46270 */
[----:B------:R-:W-:Y:S01]  /*2480*/  IMAD R188, R4, R9, R188 ;  /* 0x0000000904bc7224 */ /* 0x000fe200078e02bc */
[----:B------:R-:W-:Y:S01]  /*2490*/  IADD3 R13, R0, 0x2d, RZ ;  /* 0x0000002d000d7810 */ /* 0x000fe20007ffe0ff */
[----:B------:R-:W-:Y:S01]  /*24a0*/  @!P0 IMAD.IADD R160, R160, 0x1, -R4 ;  /* 0x00000001a0a08824 */ /* 0x000fe200078e0a04 */
[C---:B------:R-:W-:Y:S01]  /*24b0*/  ISETP.GT.U32.AND P0, PT, R4.reuse, R180, PT ;  /* 0x000000b40400720c */ /* 0x040fe20003f04070 */
[----:B------:R-:W-:Y:S01]  /*24c0*/  @!P5 IMAD.MOV R172, RZ, RZ, -R172 ;  /* 0x000000ffffacd224 */ /* 0x000fe200078e0aac */
[C---:B------:R-:W-:Y:S01]  /*24d0*/  ISETP.GT.U32.AND P5, PT, R4.reuse, R188, PT ;  /* 0x000000bc0400720c */ /* 0x040fe20003fa4070 */
[----:B------:R-:W-:Y:S01]  /*24e0*/  IMAD R184, R4, R11, R184 ;  /* 0x0000000b04b87224 */ /* 0x000fe200078e02b8 */
[----:B------:R-:W-:Y:S01]  /*24f0*/  IADD3 R11, R0, 0x2c, RZ ;  /* 0x0000002c000b7810 */ /* 0x000fe20007ffe0ff */
[--C-:B------:R-:W-:Y:S01]  /*2500*/  @!P4 IMAD.IADD R164, R164, 0x1, -R4.reuse ;  /* 0x00000001a4a4c824 */ /* 0x100fe200078e0a04 */
[----:B------:R-:W-:Y:S01]  /*2510*/  ISETP.GE.AND P4, PT, R14, RZ, PT ;  /* 0x000000ff0e00720c */ /* 0x000fe20003f86270 */
[----:B------:R-:W-:Y:S01]  /*2520*/  @!P1 IMAD.IADD R168, R168, 0x1, -R4 ;  /* 0x00000001a8a89824 */ /* 0x000fe200078e0a04 */
[----:B------:R-:W-:Y:S01]  /*2530*/  IABS R190, R11 ;  /* 0x0000000b00be7213 */ /* 0x000fe20000000000 */
[----:B------:R-:W-:Y:S01]  /*2540*/  IMAD R2, R213, 0x2, R2 ;  /* 0x00000002d5027824 */ /* 0x000fe200078e0202 */
[----:B------:R-:W-:-:S02]  /*2550*/  IABS R194, R13 ;  /* 0x0000000d00c27213 */ /* 0x000fc40000000000 */
[C---:B------:R-:W-:Y:S01]  /*2560*/  ISETP.GT.U32.AND P6, PT, R4.reuse, R168, PT ;  /* 0x000000a80400720c */ /* 0x040fe20003fc4070 */
[----:B------:R-:W-:Y:S01]  /*2570*/  IMAD.HI.U32 R7, R5, R190, RZ ;  /* 0x000000be05077227 */ /* 0x000fe200078e00ff */
[----:B------:R-:W-:Y:S01]  /*2580*/  ISETP.GT.U32.AND P1, PT, R4, R164, PT ;  /* 0x000000a40400720c */ /* 0x000fe20003f24070 */
[----:B------:R1:W-:Y:S01]  /*2590*/  STL [R1+0x74], R2 ;  /* 0x0000740201007387 */ /* 0x0003e20000100800 */
[----:B------:R-:W-:Y:S01]  /*25a0*/  IADD3 R14, R0, 0x2e, RZ ;  /* 0x0000002e000e7810 */ /* 0x000fe20007ffe0ff */
[--C-:B------:R-:W-:Y:S01]  /*25b0*/  @!P0 IMAD.IADD R180, R180, 0x1, -R4.reuse ;  /* 0x00000001b4b48824 */ /* 0x100fe200078e0a04 */
[----:B------:R-:W-:Y:S01]  /*25c0*/  ISETP.GE.AND P0, PT, R17, RZ, PT ;  /* 0x000000ff1100720c */ /* 0x000fe20003f06270 */
[----:B------:R-:W-:Y:S01]  /*25d0*/  @!P5 IMAD.IADD R188, R188, 0x1, -R4 ;  /* 0x00000001bcbcd824 */ /* 0x000fe200078e0a04 */
[----:B------:R-:W-:Y:S01]  /*25e0*/  IABS R198, R14 ;  /* 0x0000000e00c67213 */ /* 0x000fe20000000000 */
[----:B------:R-:W-:Y:S01]  /*25f0*/  IMAD.MOV R7, RZ, RZ, -R7 ;  /* 0x000000ffff077224 */ /* 0x000fe200078e0a07 */
[----:B------:R-:W-:Y:S01]  /*2600*/  IADD3 R17, R0, 0x6c, RZ ;  /* 0x0000006c00117810 */ /* 0x000fe20007ffe0ff */
[----:B------:R-:W-:Y:S01]  /*2610*/  @!P4 IMAD.MOV R160, RZ, RZ, -R160 ;  /* 0x000000ffffa0c224 */ /* 0x000fe200078e0aa0 */
[C---:B------:R-:W-:Y:S01]  /*2620*/  ISETP.GT.U32.AND P4, PT, R4.reuse, R180, PT ;  /* 0x000000b40400720c */ /* 0x040fe20003f84070 */
[C---:B------:R-:W-:Y:S01]  /*2630*/  IMAD R190, R4.reuse, R7, R190 ;  /* 0x0000000704be7224 */ /* 0x040fe200078e02be */
[----:B------:R-:W-:Y:S01]  /*2640*/  ISETP.GT.U32.AND P5, PT, R4, R188, PT ;  /* 0x000000bc0400720c */ /* 0x000fe20003fa4070 */
[----:B------:R-:W-:Y:S01]  /*2650*/  IMAD.HI.U32 R7, R5, R194, RZ ;  /* 0x000000c205077227 */ /* 0x000fe200078e00ff */
[----:B------:R-:W-:-:S03]  /*2660*/  IABS R52, R17 ;  /* 0x0000001100347213 */ /* 0x000fc60000000000 */
[----:B------:R-:W-:Y:S02]  /*2670*/  IMAD.MOV R9, RZ, RZ, -R7 ;  /* 0x000000ffff097224 */ /* 0x000fe400078e0a07 */
[----:B------:R-:W-:Y:S01]  /*2680*/  @!P6 IMAD.IADD R168, R168, 0x1, -R4 ;  /* 0x00000001a8a8e824 */ /* 0x000fe200078e0a04 */
[C---:B------:R-:W-:Y:S01]  /*2690*/  ISETP.GT.U32.AND P6, PT, R4.reuse, R184, PT ;  /* 0x000000b80400720c */ /* 0x040fe20003fc4070 */
[----:B------:R-:W-:Y:S01]  /*26a0*/  IMAD R194, R4, R9, R194 ;  /* 0x0000000904c27224 */ /* 0x000fe200078e02c2 */
[----:B------:R-:W-:Y:S01]  /*26b0*/  IADD3 R9, R0, 0x2f, RZ ;  /* 0x0000002f00097810 */ /* 0x000fe20007ffe0ff */
[--C-:B------:R-:W-:Y:S01]  /*26c0*/  @!P4 IMAD.IADD R180, R180, 0x1, -R4.reuse ;  /* 0x00000001b4b4c824 */ /* 0x100fe200078e0a04 */
[----:B------:R-:W-:Y:S01]  /*26d0*/  ISETP.GT.U32.AND P4, PT, R4, R190, PT ;  /* 0x000000be0400720c */ /* 0x000fe20003f84070 */
[--C-:B------:R-:W-:Y:S01]  /*26e0*/  @!P5 IMAD.IADD R188, R188, 0x1, -R4.reuse ;  /* 0x00000001bcbcd824 */ /* 0x100fe200078e0a04 */
[----:B------:R-:W-:Y:S01]  /*26f0*/  ISETP.GT.U32.AND P5, PT, R4, R194, PT ;  /* 0x000000c20400720c */ /* 0x000fe20003fa4070 */
[----:B------:R-:W-:Y:S01]  /*2700*/  @!P1 IMAD.IADD R164, R164, 0x1, -R4 ;  /* 0x00000001a4a49824 */ /* 0x000fe200078e0a04 */
[----:B------:R-:W-:Y:S01]  /*2710*/  ISETP.GE.AND P1, PT, R15, RZ, PT ;  /* 0x000000ff0f00720c */ /* 0x000fe20003f26270 */
[----:B------:R-:W-:Y:S01]  /*2720*/  @!P2 IMAD.MOV R168, RZ, RZ, -R168 ;  /* 0x000000ffffa8a224 */ /* 0x000fe200078e0aa8 */
[----:B------:R-:W-:Y:S01]  /*2730*/  ISETP.GE.AND P2, PT, R18, RZ, PT ;  /* 0x000000ff1200720c */ /* 0x000fe20003f46270 */
[----:B------:R-:W-:Y:S01]  /*2740*/  IMAD.HI.U32 R7, R5, R198, RZ ;  /* 0x000000c605077227 */ /* 0x000fe200078e00ff */
[----:B------:R-:W-:-:S02]  /*2750*/  IABS R206, R9 ;  /* 0x0000000900ce7213 */ /* 0x000fc40000000000 */
[----:B------:R-:W-:Y:S01]  /*2760*/  IADD3 R15, R0, 0x34, RZ ;  /* 0x00000034000f7810 */ /* 0x000fe20007ffe0ff */
[--C-:B------:R-:W-:Y:S01]  /*2770*/  @!P6 IMAD.IADD R184, R184, 0x1, -R4.reuse ;  /* 0x00000001b8b8e824 */ /* 0x100fe200078e0a04 */
[----:B------:R-:W-:Y:S01]  /*2780*/  ISETP.GT.U32.AND P6, PT, R4, R176, PT ;  /* 0x000000b00400720c */ /* 0x000fe20003fc4070 */
[--C-:B------:R-:W-:Y:S01]  /*2790*/  @!P4 IMAD.IADD R190, R190, 0x1, -R4.reuse ;  /* 0x00000001bebec824 */ /* 0x100fe200078e0a04 */
[----:B------:R-:W-:Y:S01]  /*27a0*/  ISETP.GE.AND P4, PT, R13, RZ, PT ;  /* 0x000000ff0d00720c */ /* 0x000fe20003f86270 */
[----:B------:R-:W-:Y:S01]  /*27b0*/  @!P5 IMAD.IADD R194, R194, 0x1, -R4 ;  /* 0x00000001c2c2d824 */ /* 0x000fe200078e0a04 */
[----:B------:R-:W-:Y:S01]  /*27c0*/  IADD3 R13, R0, 0x31, RZ ;  /* 0x00000031000d7810 */ /* 0x000fe20007ffe0ff */
[----:B------:R-:W-:Y:S01]  /*27d0*/  IMAD.MOV R7, RZ, RZ, -R7 ;  /* 0x000000ffff077224 */ /* 0x000fe200078e0a07 */
[----:B------:R-:W-:Y:S01]  /*27e0*/  IABS R214, R15 ;  /* 0x0000000f00d67213 */ /* 0x000fe20000000000 */
[----:B------:R-:W-:Y:S01]  /*27f0*/  @!P1 IMAD.MOV R164, RZ, RZ, -R164 ;  /* 0x000000ffffa49224 */ /* 0x000fe200078e0aa4 */
[C---:B------:R-:W-:Y:S01]  /*2800*/  ISETP.GT.U32.AND P1, PT, R4.reuse, R184, PT ;  /* 0x000000b80400720c */ /* 0x040fe20003f24070 */
[----:B------:R-:W-:Y:S01]  /*2810*/  @!P2 IMAD.MOV R180, RZ, RZ, -R180 ;  /* 0x000000ffffb4a224 */ /* 0x000fe200078e0ab4 */
[C---:B------:R-:W-:Y:S01]  /*2820*/  ISETP.GT.U32.AND P2, PT, R4.reuse, R190, PT ;  /* 0x000000be0400720c */ /* 0x040fe20003f44070 */
[C---:B------:R-:W-:Y:S01]  /*2830*/  IMAD R198, R4.reuse, R7, R198 ;  /* 0x0000000704c67224 */ /* 0x040fe200078e02c6 */
[----:B------:R-:W-:Y:S01]  /*2840*/  ISETP.GT.U32.AND P5, PT, R4, R194, PT ;  /* 0x000000c20400720c */ /* 0x000fe20003fa4070 */
[----:B------:R-:W-:Y:S01]  /*2850*/  IMAD.HI.U32 R7, R5, R206, RZ ;  /* 0x000000ce05077227 */ /* 0x000fe200078e00ff */
[----:B------:R-:W-:-:S02]  /*2860*/  IABS R208, R13 ;  /* 0x0000000d00d07213 */ /* 0x000fc40000000000 */
[----:B------:R-:W-:Y:S01]  /*2870*/  IADD3 R18, R0, 0x6d, RZ ;  /* 0x0000006d00127810 */ /* 0x000fe20007ffe0ff */
[----:B------:R-:W-:Y:S02]  /*2880*/  IMAD.MOV R7, RZ, RZ, -R7 ;  /* 0x000000ffff077224 */ /* 0x000fe400078e0a07 */
[----:B------:R-:W-:Y:S01]  /*2890*/  @!P6 IMAD.IADD R176, R176, 0x1, -R4 ;  /* 0x00000001b0b0e824 */ /* 0x000fe200078e0a04 */
[----:B------:R-:W-:Y:S01]  /*28a0*/  ISETP.GE.AND P6, PT, R19, RZ, PT ;  /* 0x000000ff1300720c */ /* 0x000fe20003fc6270 */
[----:B------:R-:W-:Y:S01]  /*28b0*/  IMAD R206, R4, R7, R206 ;  /* 0x0000000704ce7224 */ /* 0x000fe200078e02ce */
[----:B------:R-:W-:Y:S01]  /*28c0*/  IADD3 R19, R0, 0x6e, RZ ;  /* 0x0000006e00137810 */ /* 0x000fe20007ffe0ff */
[----:B------:R-:W-:Y:S01]  /*28d0*/  @!P0 IMAD.MOV R176, RZ, RZ, -R176 ;  /* 0x000000ffffb08224 */ /* 0x000fe200078e0ab0 */
[----:B------:R-:W-:Y:S01]  /*28e0*/  ISETP.GE.AND P0, PT, R11, RZ, PT ;  /* 0x000000ff0b00720c */ /* 0x000fe20003f06270 */
[--C-:B------:R-:W-:Y:S01]  /*28f0*/  @!P1 IMAD.IADD R184, R184, 0x1, -R4.reuse ;  /* 0x00000001b8b89824 */ /* 0x100fe200078e0a04 */
[----:B------:R-:W-:Y:S01]  /*2900*/  ISETP.GE.AND P1, PT, R10, RZ, PT ;  /* 0x000000ff0a00720c */ /* 0x000fe20003f26270 */
[--C-:B------:R-:W-:Y:S01]  /*2910*/  @!P2 IMAD.IADD R190, R190, 0x1, -R4.reuse ;  /* 0x00000001bebea824 */ /* 0x100fe200078e0a04 */
[----:B------:R-:W-:Y:S01]  /*2920*/  ISETP.GT.U32.AND P2, PT, R4, R198, PT ;  /* 0x000000c60400720c */ /* 0x000fe20003f44070 */
[----:B------:R-:W-:Y:S01]  /*2930*/  @!P5 IMAD.IADD R194, R194, 0x1, -R4 ;  /* 0x00000001c2c2d824 */ /* 0x000fe200078e0a04 */
[----:B------:R-:W-:Y:S01]  /*2940*/  ISETP.GT.U32.AND P5, PT, R4, R206, PT ;  /* 0x000000ce0400720c */ /* 0x000fe20003fa4070 */
[----:B------:R-:W-:Y:S01]  /*2950*/  IMAD.HI.U32 R10, R5, R208, RZ ;  /* 0x000000d0050a7227 */ /* 0x000fe200078e00ff */
[----:B------:R-:W-:-:S02]  /*2960*/  IADD3 R11, R0, 0x30, RZ ;  /* 0x00000030000b7810 */ /* 0x000fc40007ffe0ff */
[----:B------:R-:W-:Y:S01]  /*2970*/  IABS R48, R19 ;  /* 0x0000001300307213 */ /* 0x000fe20000000000 */
[----:B------:R-:W-:Y:S01]  /*2980*/  IMAD.MOV R7, RZ, RZ, -R10 ;  /* 0x000000ffff077224 */ /* 0x000fe200078e0a0a */
[----:B------:R-:W-:Y:S01]  /*2990*/  IABS R202, R11 ;  /* 0x0000000b00ca7213 */ /* 0x000fe20000000000 */
[----:B------:R-:W-:Y:S01]  /*29a0*/  @!P0 IMAD.MOV R190, RZ, RZ, -R190 ;  /* 0x000000ffffbe8224 */ /* 0x000fe200078e0abe */
[----:B------:R-:W-:Y:S01]  /*29b0*/  ISETP.GE.AND P0, PT, R11, RZ, PT ;  /* 0x000000ff0b00720c */ /* 0x000fe20003f06270 */
[----:B------:R-:W-:Y:S01]  /*29c0*/  IMAD R208, R4, R7, R208 ;  /* 0x0000000704d07224 */ /* 0x000fe200078e02d0 */
[----:B------:R-:W-:Y:S01]  /*29d0*/  IADD3 R11, R0, 0x32, RZ ;  /* 0x00000032000b7810 */ /* 0x000fe20007ffe0ff */
[--C-:B------:R-:W-:Y:S01]  /*29e0*/  @!P2 IMAD.IADD R198, R198, 0x1, -R4.reuse ;  /* 0x00000001c6c6a824 */ /* 0x100fe200078e0a04 */
[----:B------:R-:W-:Y:S01]  /*29f0*/  IABS R50, R18 ;  /* 0x0000001200327213 */ /* 0x000fe20000000000 */
[----:B------:R-:W-:Y:S01]  /*2a00*/  @!P5 IMAD.IADD R206, R206, 0x1, -R4 ;  /* 0x00000001ceced824 */ /* 0x000fe200078e0a04 */
[C---:B------:R-:W-:Y:S01]  /*2a10*/  ISETP.GT.U32.AND P5, PT, R4.reuse, R208, PT ;  /* 0x000000d00400720c */ /* 0x040fe20003fa4070 */
[----:B------:R-:W-:Y:S01]  /*2a20*/  @!P1 IMAD.MOV R188, RZ, RZ, -R188 ;  /* 0x000000ffffbc9224 */ /* 0x000fe200078e0abc */
[----:B------:R-:W-:Y:S01]  /*2a30*/  ISETP.GE.AND P1, PT, R9, RZ, PT ;  /* 0x000000ff0900720c */ /* 0x000fe20003f26270 */
[----:B------:R-:W-:Y:S01]  /*2a40*/  IMAD.HI.U32 R9, R5, R202, RZ ;  /* 0x000000ca05097227 */ /* 0x000fe200078e00ff */
[----:B------:R-:W-:-:S02]  /*2a50*/  ISETP.GT.U32.AND P2, PT, R4, R198, PT ;  /* 0x000000c60400720c */ /* 0x000fc40003f44070 */
[----:B------:R-:W-:Y:S01]  /*2a60*/  IABS R210, R11 ;  /* 0x0000000b00d27213 */ /* 0x000fe20000000000 */
[----:B------:R-:W-:Y:S01]  /*2a70*/  @!P6 IMAD.MOV R184, RZ, RZ, -R184 ;  /* 0x000000ffffb8e224 */ /* 0x000fe200078e0ab8 */
[----:B------:R-:W-:Y:S01]  /*2a80*/  ISETP.GE.AND P6, PT, R14, RZ, PT ;  /* 0x000000ff0e00720c */ /* 0x000fe20003fc6270 */
[----:B------:R-:W-:Y:S01]  /*2a90*/  @!P4 IMAD.MOV R194, RZ, RZ, -R194 ;  /* 0x000000ffffc2c224 */ /* 0x000fe200078e0ac2 */
[----:B------:R-:W-:Y:S01]  /*2aa0*/  ISETP.GT.U32.AND P4, PT, R4, R206, PT ;  /* 0x000000ce0400720c */ /* 0x000fe20003f84070 */
[----:B------:R-:W-:Y:S01]  /*2ab0*/  IMAD.MOV R9, RZ, RZ, -R9 ;  /* 0x000000ffff097224 */ /* 0x000fe200078e0a09 */
[----:B------:R-:W-:Y:S01]  /*2ac0*/  IADD3 R14, R0, 0x33, RZ ;  /* 0x00000033000e7810 */ /* 0x000fe20007ffe0ff */
[----:B------:R-:W-:-:S03]  /*2ad0*/  IMAD.HI.U32 R7, R5, R210, RZ ;  /* 0x000000d205077227 */ /* 0x000fc600078e00ff */
[----:B------:R-:W-:Y:S01]  /*2ae0*/  IABS R212, R14 ;  /* 0x0000000e00d47213 */ /* 0x000fe20000000000 */
[----:B------:R-:W-:Y:S02]  /*2af0*/  IMAD R202, R4, R9, R202 ;  /* 0x0000000904ca7224 */ /* 0x000fe400078e02ca */
[----:B------:R-:W-:Y:S02]  /*2b00*/  IMAD.MOV R7, RZ, RZ, -R7 ;  /* 0x000000ffff077224 */ /* 0x000fe400078e0a07 */
[--C-:B------:R-:W-:Y:S02]  /*2b10*/  @!P5 IMAD.IADD R208, R208, 0x1, -R4.reuse ;  /* 0x00000001d0d0d824 */ /* 0x100fe400078e0a04 */
[----:B------:R-:W-:Y:S01]  /*2b20*/  @!P2 IMAD.IADD R198, R198, 0x1, -R4 ;  /* 0x00000001c6c6a824 */ /* 0x000fe200078e0a04 */
[C---:B------:R-:W-:Y:S01]  /*2b30*/  ISETP.GT.U32.AND P2, PT, R4.reuse, R202, PT ;  /* 0x000000ca0400720c */ /* 0x040fe20003f44070 */
[C---:B------:R-:W-:Y:S01]  /*2b40*/  IMAD R210, R4.reuse, R7, R210 ;  /* 0x0000000704d27224 */ /* 0x040fe200078e02d2 */
[----:B------:R-:W-:Y:S01]  /*2b50*/  ISETP.GT.U32.AND P5, PT, R4, R208, PT ;  /* 0x000000d00400720c */ /* 0x000fe20003fa4070 */
[----:B------:R-:W-:-:S04]  /*2b60*/  IMAD.HI.U32 R7, R5, R212, RZ ;  /* 0x000000d405077227 */ /* 0x000fc800078e00ff */
[----:B------:R-:W-:-:S04]  /*2b70*/  IMAD.HI.U32 R9, R5, R214, RZ ;  /* 0x000000d605097227 */ /* 0x000fc800078e00ff */
[----:B------:R-:W-:Y:S01]  /*2b80*/  @!P6 IMAD.MOV R198, RZ, RZ, -R198 ;  /* 0x000000ffffc6e224 */ /* 0x000fe200078e0ac6 */
[----:B------:R-:W-:Y:S01]  /*2b90*/  ISETP.GE.AND P6, PT, R13, RZ, PT ;  /* 0x000000ff0d00720c */ /* 0x000fe20003fc6270 */
[----:B------:R-:W-:Y:S01]  /*2ba0*/  @!P4 IMAD.IADD R206, R206, 0x1, -R4 ;  /* 0x00000001cecec824 */ /* 0x000fe200078e0a04 */
[----:B------:R-:W-:Y:S01]  /*2bb0*/  ISETP.GT.U32.AND P4, PT, R4, R210, PT ;  /* 0x000000d20400720c */ /* 0x000fe20003f84070 */
[----:B------:R-:W-:Y:S01]  /*2bc0*/  IMAD.MOV R7, RZ, RZ, -R7 ;  /* 0x000000ffff077224 */ /* 0x000fe200078e0a07 */
[----:B------:R-:W-:Y:S01]  /*2bd0*/  IADD3 R13, R0, 0x39, RZ ;  /* 0x00000039000d7810 */ /* 0x000fe20007ffe0ff */
[----:B------:R-:W-:-:S03]  /*2be0*/  IMAD.HI.U32 R10, R5, R216, RZ ;  /* 0x000000d8050a7227 */ /* 0x000fc600078e00ff */
[----:B------:R-:W-:Y:S01]  /*2bf0*/  IABS R224, R13 ;  /* 0x0000000d00e07213 */ /* 0x000fe20000000000 */
[----:B------:R-:W-:Y:S02]  /*2c00*/  IMAD.MOV R9, RZ, RZ, -R9 ;  /* 0x000000ffff097224 */ /* 0x000fe400078e0a09 */
[----:B------:R-:W-:Y:S02]  /*2c10*/  IMAD R212, R4, R7, R212 ;  /* 0x0000000704d47224 */ /* 0x000fe400078e02d4 */
[----:B------:R-:W-:Y:S01]  /*2c20*/  IMAD.MOV R7, RZ, RZ, -R10 ;  /* 0x000000ffff077224 */ /* 0x000fe200078e0a0a */
[----:B------:R-:W-:Y:S01]  /*2c30*/  IADD3 R10, R0, 0x37, RZ ;  /* 0x00000037000a7810 */ /* 0x000fe20007ffe0ff */
[----:B------:R-:W-:Y:S01]  /*2c40*/  IMAD R214, R4, R9, R214 ;  /* 0x0000000904d67224 */ /* 0x000fe200078e02d6 */
[----:B------:R-:W-:Y:S01]  /*2c50*/  IADD3 R9, R0, 0x36, RZ ;  /* 0x0000003600097810 */ /* 0x000fe20007ffe0ff */
[----:B------:R-:W-:Y:S01]  /*2c60*/  @!P2 IMAD.IADD R202, R202, 0x1, -R4 ;  /* 0x00000001cacaa824 */ /* 0x000fe200078e0a04 */
[----:B------:R-:W-:Y:S01]  /*2c70*/  IABS R220, R10 ;  /* 0x0000000a00dc7213 */ /* 0x000fe20000000000 */
[----:B------:R-:W-:Y:S01]  /*2c80*/  IMAD R216, R4, R7, R216 ;  /* 0x0000000704d87224 */ /* 0x000fe200078e02d8 */
[----:B------:R-:W-:Y:S01]  /*2c90*/  IABS R218, R9 ;  /* 0x0000000900da7213 */ /* 0x000fe20000000000 */
[--C-:B------:R-:W-:Y:S01]  /*2ca0*/  @!P5 IMAD.IADD R208, R208, 0x1, -R4.reuse ;  /* 0x00000001d0d0d824 */ /* 0x100fe200078e0a04 */
[----:B------:R-:W-:Y:S01]  /*2cb0*/  ISETP.GT.U32.AND P5, PT, R4, R214, PT ;  /* 0x000000d60400720c */ /* 0x000fe20003fa4070 */
[----:B------:R-:W-:Y:S01]  /*2cc0*/  @!P4 IMAD.IADD R210, R210, 0x1, -R4 ;  /* 0x00000001d2d2c824 */ /* 0x000fe200078e0a04 */
[C---:B------:R-:W-:Y:S01]  /*2cd0*/  ISETP.GT.U32.AND P2, PT, R4.reuse, R202, PT ;  /* 0x000000ca0400720c */ /* 0x040fe20003f44070 */
[----:B------:R-:W-:Y:S01]  /*2ce0*/  @!P6 IMAD.MOV R208, RZ, RZ, -R208 ;  /* 0x000000ffffd0e224 */ /* 0x000fe200078e0ad0 */
[C---:B------:R-:W-:Y:S01]  /*2cf0*/  ISETP.GT.U32.AND P4, PT, R4.reuse, R212, PT ;  /* 0x000000d40400720c */ /* 0x040fe20003f84070 */
[----:B------:R-:W-:Y:S01]  /*2d00*/  IMAD.HI.U32 R7, R5, R218, RZ ;  /* 0x000000da05077227 */ /* 0x000fe200078e00ff */
[----:B------:R-:W-:-:S03]  /*2d10*/  ISETP.GT.U32.AND P6, PT, R4, R216, PT ;  /* 0x000000d80400720c */ /* 0x000fc60003fc4070 */
[----:B------:R-:W-:Y:S01]  /*2d20*/  @!P1 IMAD.MOV R206, RZ, RZ, -R206 ;  /* 0x000000ffffce9224 */ /* 0x000fe200078e0ace */
[----:B------:R-:W-:Y:S01]  /*2d30*/  ISETP.GT.U32.AND P1, PT, R4, R210, PT ;  /* 0x000000d20400720c */ /* 0x000fe20003f24070 */
[----:B------:R-:W-:Y:S02]  /*2d40*/  IMAD.MOV R7, RZ, RZ, -R7 ;  /* 0x000000ffff077224 */ /* 0x000fe400078e0a07 */
[--C-:B------:R-:W-:Y:S02]  /*2d50*/  @!P5 IMAD.IADD R214, R214, 0x1, -R4.reuse ;  /* 0x00000001d6d6d824 */ /* 0x100fe400078e0a04 */
[--C-:B------:R-:W-:Y:S01]  /*2d60*/  @!P2 IMAD.IADD R202, R202, 0x1, -R4.reuse ;  /* 0x00000001cacaa824 */ /* 0x100fe200078e0a04 */
[----:B------:R-:W-:Y:S01]  /*2d70*/  ISETP.GE.AND P2, PT, R11, RZ, PT ;  /* 0x000000ff0b00720c */ /* 0x000fe20003f46270 */
[--C-:B------:R-:W-:Y:S01]  /*2d80*/  @!P4 IMAD.IADD R212, R212, 0x1, -R4.reuse ;  /* 0x00000001d4d4c824 */ /* 0x100fe200078e0a04 */
[----:B------:R-:W-:Y:S01]  /*2d90*/  IADD3 R11, R0, 0x38, RZ ;  /* 0x00000038000b7810 */ /* 0x000fe20007ffe0ff */
[----:B------:R-:W-:Y:S01]  /*2da0*/  @!P6 IMAD.IADD R216, R216, 0x1, -R4 ;  /* 0x00000001d8d8e824 */ /* 0x000fe200078e0a04 */
[C---:B------:R-:W-:Y:S01]  /*2db0*/  ISETP.GT.U32.AND P6, PT, R4.reuse, R214, PT ;  /* 0x000000d60400720c */ /* 0x040fe20003fc4070 */
[C---:B------:R-:W-:Y:S01]  /*2dc0*/  IMAD R218, R4.reuse, R7, R218 ;  /* 0x0000000704da7224 */ /* 0x040fe200078e02da */
[----:B------:R-:W-:Y:S01]  /*2dd0*/  ISETP.GT.U32.AND P5, PT, R4, R212, PT ;  /* 0x000000d40400720c */ /* 0x000fe20003fa4070 */
[----:B------:R-:W-:Y:S01]  /*2de0*/  IMAD.HI.U32 R7, R5, R220, RZ ;  /* 0x000000dc05077227 */ /* 0x000fe200078e00ff */
[----:B------:R-:W-:-:S02]  /*2df0*/  IABS R222, R11 ;  /* 0x0000000b00de7213 */ /* 0x000fc40000000000 */
[----:B------:R-:W-:Y:S01]  /*2e00*/  ISETP.GE.AND P4, PT, R16, RZ, PT ;  /* 0x000000ff1000720c */ /* 0x000fe20003f86270 */
[----:B------:R-:W-:Y:S01]  /*2e10*/  IMAD.MOV R7, RZ, RZ, -R7 ;  /* 0x000000ffff077224 */ /* 0x000fe200078e0a07 */
[----:B------:R-:W-:Y:S01]  /*2e20*/  IADD3 R16, R0, 0x3f, RZ ;  /* 0x0000003f00107810 */ /* 0x000fe20007ffe0ff */
[----:B------:R-:W-:Y:S01]  /*2e30*/  @!P1 IMAD.IADD R210, R210, 0x1, -R4 ;  /* 0x00000001d2d29824 */ /* 0x000fe200078e0a04 */
[----:B------:R-:W-:Y:S01]  /*2e40*/  ISETP.GE.AND P1, PT, R15, RZ, PT ;  /* 0x000000ff0f00720c */ /* 0x000fe20003f26270 */
        /* <DEDUP_REMOVED lines=8> */
[----:B------:R-:W-:Y:S01]  /*2ed0*/  @!P0 IMAD.MOV R202, RZ, RZ, -R202 ;  /* 0x000000ffffca8224 */ /* 0x000fe200078e0aca */
[----:B------:R-:W-:Y:S01]  /*2ee0*/  ISETP.GE.AND P0, PT, R14, RZ, PT ;  /* 0x000000ff0e00720c */ /* 0x000fe20003f06270 */
[----:B------:R-:W-:Y:S01]  /*2ef0*/  IMAD.HI.U32 R7, R5, R222, RZ ;  /* 0x000000de05077227 */ /* 0x000fe200078e00ff */
[----:B------:R-:W-:-:S02]  /*2f00*/  IADD3 R14, R0, 0x3a, RZ ;  /* 0x0000003a000e7810 */ /* 0x000fc40007ffe0ff */
[----:B------:R-:W-:Y:S01]  /*2f10*/  IABS R234, R15 ;  /* 0x0000000f00ea7213 */ /* 0x000fe20000000000 */
[----:B------:R-:W-:Y:S01]  /*2f20*/  IMAD.MOV R7, RZ, RZ, -R7 ;  /* 0x000000ffff077224 */ /* 0x000fe200078e0a07 */
[----:B------:R-:W-:Y:S01]  /*2f30*/  IABS R226, R14 ;  /* 0x0000000e00e27213 */ /* 0x000fe20000000000 */
[--C-:B------:R-:W-:Y:S01]  /*2f40*/  @!P2 IMAD.IADD R216, R216, 0x1, -R4.reuse ;  /* 0x00000001d8d8a824 */ /* 0x100fe200078e0a04 */
[----:B------:R-:W-:Y:S01]  /*2f50*/  ISETP.GE.AND P2, PT, R9, RZ, PT ;  /* 0x000000ff0900720c */ /* 0x000fe20003f46270 */
[----:B------:R-:W-:Y:S01]  /*2f60*/  @!P6 IMAD.IADD R220, R220, 0x1, -R4 ;  /* 0x00000001dcdce824 */ /* 0x000fe200078e0a04 */
[----:B------:R-:W-:Y:S01]  /*2f70*/  IABS R236, R16 ;  /* 0x0000001000ec7213 */ /* 0x000fe20000000000 */
[----:B------:R-:W-:-:S03]  /*2f80*/  IMAD.HI.U32 R9, R5, R224, RZ ;  /* 0x000000e005097227 */ /* 0x000fc600078e00ff */
[----:B------:R-:W-:Y:S01]  /*2f90*/  ISETP.GT.U32.AND P6, PT, R4, R220, PT ;  /* 0x000000dc0400720c */ /* 0x000fe20003fc4070 */
[----:B------:R-:W-:Y:S01]  /*2fa0*/  @!P5 IMAD.IADD R218, R218, 0x1, -R4 ;  /* 0x00000001dadad824 */ /* 0x000fe200078e0a04 */
[----:B------:R-:W-:Y:S01]  /*2fb0*/  ISETP.GE.AND P5, PT, R10, RZ, PT ;  /* 0x000000ff0a00720c */ /* 0x000fe20003fa6270 */
[----:B------:R-:W-:-:S04]  /*2fc0*/  IMAD.HI.U32 R10, R5, R226, RZ ;  /* 0x000000e2050a7227 */ /* 0x000fc800078e00ff */
[----:B------:R-:W-:Y:S02]  /*2fd0*/  IMAD.MOV R9, RZ, RZ, -R9 ;  /* 0x000000ffff097224 */ /* 0x000fe400078e0a09 */
[----:B------:R-:W-:Y:S01]  /*2fe0*/  @!P0 IMAD.MOV R212, RZ, RZ, -R212 ;  /* 0x000000ffffd48224 */ /* 0x000fe200078e0ad4 */
[C---:B------:R-:W-:Y:S01]  /*2ff0*/  ISETP.GT.U32.AND P0, PT, R4.reuse, R218, PT ;  /* 0x000000da0400720c */ /* 0x040fe20003f04070 */
[----:B------:R-:W-:Y:S02]  /*3000*/  IMAD R222, R4, R7, R222 ;  /* 0x0000000704de7224 */ /* 0x000fe400078e02de */
[----:B------:R-:W-:Y:S01]  /*3010*/  IMAD.MOV R7, RZ, RZ, -R10 ;  /* 0x000000ffff077224 */ /* 0x000fe200078e0a0a */
[----:B------:R-:W-:Y:S01]  /*3020*/  IADD3 R10, R0, 0x3b, RZ ;  /* 0x0000003b000a7810 */ /* 0x000fe20007ffe0ff */
[C---:B------:R-:W-:Y:S02]  /*3030*/  IMAD R224, R4.reuse, R9, R224 ;  /* 0x0000000904e07224 */ /* 0x040fe400078e02e0 */
[C---:B------:R-:W-:Y:S01]  /*3040*/  IMAD R226, R4.reuse, R7, R226 ;  /* 0x0000000704e27224 */ /* 0x040fe200078e02e2 */
[----:B------:R-:W-:Y:S01]  /*3050*/  IABS R230, R10 ;  /* 0x0000000a00e67213 */ /* 0x000fe20000000000 */
[----:B------:R-:W-:Y:S01]  /*3060*/  @!P4 IMAD.MOV R216, RZ, RZ, -R216 ;  /* 0x000000ffffd8c224 */ /* 0x000fe200078e0ad8 */
[----:B------:R-:W-:Y:S01]  /*3070*/  ISETP.GT.U32.AND P4, PT, R4, R224, PT ;  /* 0x000000e00400720c */ /* 0x000fe20003f84070 */
[--C-:B------:R-:W-:Y:S01]  /*3080*/  @!P6 IMAD.IADD R220, R220, 0x1, -R4.reuse ;  /* 0x00000001dcdce824 */ /* 0x100fe200078e0a04 */
[----:B------:R-:W-:Y:S01]  /*3090*/  ISETP.GT.U32.AND P6, PT, R4, R226, PT ;  /* 0x000000e20400720c */ /* 0x000fe20003fc4070 */
[----:B------:R-:W-:Y:S01]  /*30a0*/  @!P0 IMAD.IADD R218, R218, 0x1, -R4 ;  /* 0x00000001dada8824 */ /* 0x000fe200078e0a04 */
[----:B------:R-:W-:Y:S01]  /*30b0*/  ISETP.GE.AND P0, PT, R11, RZ, PT ;  /* 0x000000ff0b00720c */ /* 0x000fe20003f06270 */
[----:B------:R-:W-:Y:S01]  /*30c0*/  IMAD.HI.U32 R7, R5, R230, RZ ;  /* 0x000000e605077227 */ /* 0x000fe200078e00ff */
[----:B------:R-:W-:-:S03]  /*30d0*/  IADD3 R11, R0, 0x3c, RZ ;  /* 0x0000003c000b7810 */ /* 0x000fc60007ffe0ff */
[----:B------:R-:W-:Y:S01]  /*30e0*/  IMAD.MOV R9, RZ, RZ, -R7 ;  /* 0x000000ffff097224 */ /* 0x000fe200078e0a07 */
[----:B------:R-:W-:Y:S01]  /*30f0*/  IABS R228, R11 ;  /* 0x0000000b00e47213 */ /* 0x000fe20000000000 */
[----:B------:R-:W-:Y:S01]  /*3100*/  @!P1 IMAD.MOV R214, RZ, RZ, -R214 ;  /* 0x000000ffffd69224 */ /* 0x000fe200078e0ad6 */
[----:B------:R-:W-:Y:S01]  /*3110*/  ISETP.GT.U32.AND P1, PT, R4, R222, PT ;  /* 0x000000de0400720c */ /* 0x000fe20003f24070 */
[--C-:B------:R-:W-:Y:S02]  /*3120*/  @!P4 IMAD.IADD R224, R224, 0x1, -R4.reuse ;  /* 0x00000001e0e0c824 */ /* 0x100fe400078e0a04 */
[----:B------:R-:W-:Y:S02]  /*3130*/  @!P6 IMAD.IADD R226, R226, 0x1, -R4 ;  /* 0x00000001e2e2e824 */ /* 0x000fe400078e0a04 */
[----:B------:R-:W-:Y:S01]  /*3140*/  IMAD.HI.U32 R7, R5, R228, RZ ;  /* 0x000000e405077227 */ /* 0x000fe200078e00ff */
[----:B------:R-:W-:-:S03]  /*3150*/  ISETP.GT.U32.AND P6, PT, R4, R224, PT ;  /* 0x000000e00400720c */ /* 0x000fc60003fc4070 */
[----:B------:R-:W-:Y:S02]  /*3160*/  IMAD.MOV R7, RZ, RZ, -R7 ;  /* 0x000000ffff077224 */ /* 0x000fe400078e0a07 */
[C---:B------:R-:W-:Y:S02]  /*3170*/  IMAD R230, R4.reuse, R9, R230 ;  /* 0x0000000904e67224 */ /* 0x040fe400078e02e6 */
[----:B------:R-:W-:Y:S02]  /*3180*/  IMAD R228, R4, R7, R228 ;  /* 0x0000000704e47224 */ /* 0x000fe400078e02e4 */
[----:B------:R-:W-:Y:S01]  /*3190*/  @!P1 IMAD.IADD R222, R222, 0x1, -R4 ;  /* 0x00000001dede9824 */ /* 0x000fe200078e0a04 */
[----:B------:R-:W-:Y:S01]  /*31a0*/  ISETP.GE.AND P1, PT, R13, RZ, PT ;  /* 0x000000ff0d00720c */ /* 0x000fe20003f26270 */
[----:B------:R-:W-:Y:S01]  /*31b0*/  @!P5 IMAD.MOV R220, RZ, RZ, -R220 ;  /* 0x000000ffffdcd224 */ /* 0x000fe200078e0adc */
[----:B------:R-:W-:Y:S01]  /*31c0*/  IADD3 R13, R0, 0x3d, RZ ;  /* 0x0000003d000d7810 */ /* 0x000fe20007ffe0ff */
[----:B------:R-:W-:Y:S01]  /*31d0*/  @!P6 IMAD.IADD R224, R224, 0x1, -R4 ;  /* 0x00000001e0e0e824 */ /* 0x000fe200078e0a04 */
[C---:B------:R-:W-:Y:S01]  /*31e0*/  ISETP.GT.U32.AND P6, PT, R4.reuse, R228, PT ;  /* 0x000000e40400720c */ /* 0x040fe20003fc4070 */
[----:B------:R-:W-:Y:S01]  /*31f0*/  @!P2 IMAD.MOV R218, RZ, RZ, -R218 ;  /* 0x000000ffffdaa224 */ /* 0x000fe200078e0ada */
[----:B------:R-:W-:Y:S01]  /*3200*/  ISETP.GT.U32.AND P4, PT, R4, R222, PT ;  /* 0x000000de0400720c */ /* 0x000fe20003f84070 */
[----:B-1----:R-:W-:Y:S01]  /*3210*/  IMAD R2, R213, 0x2, R2 ;  /* 0x00000002d5027824 */ /* 0x002fe200078e0202 */
[----:B------:R-:W-:-:S02]  /*3220*/  IABS R232, R13 ;  /* 0x0000000d00e87213 */ /* 0x000fc40000000000 */
[----:B------:R-:W-:Y:S02]  /*3230*/  ISETP.GT.U32.AND P2, PT, R4, R226, PT ;  /* 0x000000e20400720c */ /* 0x000fe40003f44070 */
[----:B------:R1:W-:Y:S01]  /*3240*/  STL [R1+0x7c], R2 ;  /* 0x00007c0201007387 */ /* 0x0003e20000100800 */
[----:B------:R-:W-:-:S04]  /*3250*/  IMAD.HI.U32 R7, R5, R232, RZ ;  /* 0x000000e805077227 */ /* 0x000fc800078e00ff */
[----:B------:R-:W-:Y:S02]  /*3260*/  @!P6 IMAD.IADD R228, R228, 0x1, -R4 ;  /* 0x00000001e4e4e824 */ /* 0x000fe400078e0a04 */
[----:B------:R-:W-:Y:S02]  /*3270*/  IMAD.MOV R9, RZ, RZ, -R7 ;  /* 0x000000ffff097224 */ /* 0x000fe400078e0a07 */
[----:B------:R-:W-:Y:S01]  /*3280*/  IMAD.HI.U32 R7, R5, R234, RZ ;  /* 0x000000ea05077227 */ /* 0x000fe200078e00ff */
[----:B------:R-:W-:-:S03]  /*3290*/  ISETP.GT.U32.AND P5, PT, R4, R228, PT ;  /* 0x000000e40400720c */ /* 0x000fc60003fa4070 */
[----:B------:R-:W-:Y:S01]  /*32a0*/  @!P4 IMAD.IADD R222, R222, 0x1, -R4 ;  /* 0x00000001dedec824 */ /* 0x000fe200078e0a04 */
[C---:B------:R-:W-:Y:S01]  /*32b0*/  ISETP.GT.U32.AND P4, PT, R4.reuse, R230, PT ;  /* 0x000000e60400720c */ /* 0x040fe20003f84070 */
[C---:B------:R-:W-:Y:S02]  /*32c0*/  IMAD R232, R4.reuse, R9, R232 ;  /* 0x0000000904e87224 */ /* 0x040fe400078e02e8 */
[----:B------:R-:W-:Y:S02]  /*32d0*/  IMAD.MOV R9, RZ, RZ, -R7 ;  /* 0x000000ffff097224 */ /* 0x000fe400078e0a07 */
[----:B------:R-:W-:Y:S01]  /*32e0*/  @!P0 IMAD.MOV R222, RZ, RZ, -R222 ;  /* 0x000000ffffde8224 */ /* 0x000fe200078e0ade */
[C---:B------:R-:W-:Y:S01]  /*32f0*/  ISETP.GT.U32.AND P0, PT, R4.reuse, R232, PT ;  /* 0x000000e80400720c */ /* 0x040fe20003f04070 */
[----:B------:R-:W-:Y:S01]  /*3300*/  IMAD R234, R4, R9, R234 ;  /* 0x0000000904ea7224 */ /* 0x000fe200078e02ea */
[----:B------:R-:W-:Y:S01]  /*3310*/  IADD3 R9, R0, 0x40, RZ ;  /* 0x0000004000097810 */ /* 0x000fe20007ffe0ff */
[----:B------:R-:W-:-:S02]  /*3320*/  @!P5 IMAD.IADD R228, R228, 0x1, -R4 ;  /* 0x00000001e4e4d824 */ /* 0x000fc400078e0a04 */
[----:B------:R-:W-:Y:S01]  /*3330*/  IMAD.HI.U32 R7, R5, R236, RZ ;  /* 0x000000ec05077227 */ /* 0x000fe200078e00ff */
[----:B------:R-:W-:Y:S02]  /*3340*/  ISETP.GT.U32.AND P5, PT, R4, R234, PT ;  /* 0x000000ea0400720c */ /* 0x000fe40003fa4070 */
[----:B------:R-:W-:Y:S01]  /*3350*/  IABS R238, R9 ;  /* 0x0000000900ee7213 */ /* 0x000fe20000000000 */
[----:B------:R-:W-:Y:S01]  /*3360*/  @!P4 IMAD.IADD R230, R230, 0x1, -R4 ;  /* 0x00000001e6e6c824 */ /* 0x000fe200078e0a04 */
[----:B------:R-:W-:Y:S01]  /*3370*/  ISETP.GE.AND P4, PT, R10, RZ, PT ;  /* 0x000000ff0a00720c */ /* 0x000fe20003f86270 */
[----:B------:R-:W-:Y:S01]  /*3380*/  @!P1 IMAD.MOV R224, RZ, RZ, -R224 ;  /* 0x000000ffffe09224 */ /* 0x000fe200078e0ae0 */
[----:B------:R-:W-:Y:S01]  /*3390*/  ISETP.GE.AND P1, PT, R11, RZ, PT ;  /* 0x000000ff0b00720c */ /* 0x000fe20003f26270 */
[--C-:B------:R-:W-:Y:S01]  /*33a0*/  @!P0 IMAD.IADD R232, R232, 0x1, -R4.reuse ;  /* 0x00000001e8e88824 */ /* 0x100fe200078e0a04 */
[----:B------:R-:W-:Y:S01]  /*33b0*/  ISETP.GT.U32.AND P6, PT, R4, R230, PT ;  /* 0x000000e60400720c */ /* 0x000fe20003fc4070 */
[----:B------:R-:W-:Y:S01]  /*33c0*/  IMAD.MOV R7, RZ, RZ, -R7 ;  /* 0x000000ffff077224 */ /* 0x000fe200078e0a07 */
[----:B------:R-:W-:Y:S01]  /*33d0*/  IADD3 R10, R0, 0x41, RZ ;  /* 0x00000041000a7810 */ /* 0x000fe20007ffe0ff */
[----:B------:R-:W-:Y:S01]  /*33e0*/  @!P2 IMAD.IADD R226, R226, 0x1, -R4 ;  /* 0x00000001e2e2a824 */ /* 0x000fe200078e0a04 */
[C---:B------:R-:W-:Y:S01]  /*33f0*/  ISETP.GT.U32.AND P0, PT, R4.reuse, R232, PT ;  /* 0x000000e80400720c */ /* 0x040fe20003f04070 */
[----:B------:R-:W-:Y:S01]  /*3400*/  IMAD R236, R4, R7, R236 ;  /* 0x0000000704ec7224 */ /* 0x000fe200078e02ec */
[----:B------:R-:W-:Y:S01]  /*3410*/  IABS R240, R10 ;  /* 0x0000000a00f07213 */ /* 0x000fe20000000000 */
[----:B------:R-:W-:Y:S01]  /*3420*/  @!P5 IMAD.IADD R234, R234, 0x1, -R4 ;  /* 0x00000001eaead824 */ /* 0x000fe200078e0a04 */
[----:B------:R-:W-:Y:S01]  /*3430*/  ISETP.GE.AND P2, PT, R14, RZ, PT ;  /* 0x000000ff0e00720c */ /* 0x000fe20003f46270 */
[----:B------:R-:W-:Y:S01]  /*3440*/  IMAD.HI.U32 R7, R5, R238, RZ ;  /* 0x000000ee05077227 */ /* 0x000fe200078e00ff */
[----:B------:R-:W-:-:S02]  /*3450*/  IADD3 R11, R0, 0x42, RZ ;  /* 0x00000042000b7810 */ /* 0x000fc40007ffe0ff */
[----:B------:R-:W-:Y:S01]  /*3460*/  ISETP.GT.U32.AND P5, PT, R4, R234, PT ;  /* 0x000000ea0400720c */ /* 0x000fe20003fa4070 */
[----:B------:R-:W-:Y:S01]  /*3470*/  IMAD.MOV R7, RZ, RZ, -R7 ;  /* 0x000000ffff077224 */ /* 0x000fe200078e0a07 */
[----:B------:R-:W-:Y:S01]  /*3480*/  IABS R242, R11 ;  /* 0x0000000b00f27213 */ /* 0x000fe20000000000 */
[----:B------:R-:W-:Y:S01]  /*3490*/  @!P6 IMAD.IADD R230, R230, 0x1, -R4 ;  /* 0x00000001e6e6e824 */ /* 0x000fe200078e0a04 */
[----:B------:R-:W-:Y:S01]  /*34a0*/  ISETP.GE.AND P6, PT, R15, RZ, PT ;  /* 0x000000ff0f00720c */ /* 0x000fe20003fc6270 */
[----:B------:R-:W-:Y:S01]  /*34b0*/  @!P1 IMAD.MOV R228, RZ, RZ, -R228 ;  /* 0x000000ffffe49224 */ /* 0x000fe200078e0ae4 */
[C---:B------:R-:W-:Y:S01]  /*34c0*/  ISETP.GT.U32.AND P1, PT, R4.reuse, R236, PT ;  /* 0x000000ec0400720c */ /* 0x040fe20003f24070 */
[----:B------:R-:W-:Y:S01]  /*34d0*/  IMAD R238, R4, R7, R238 ;  /* 0x0000000704ee7224 */ /* 0x000fe200078e02ee */
[C---:B------:R-:W-:Y:S01]  /*34e0*/  IADD3 R14, R0.reuse, 0x46, RZ ;  /* 0x00000046000e7810 */ /* 0x040fe20007ffe0ff */
[----:B------:R-:W-:Y:S01]  /*34f0*/  IMAD.HI.U32 R7, R5, R240, RZ ;  /* 0x000000f005077227 */ /* 0x000fe200078e00ff */
[----:B------:R-:W-:-:S02]  /*3500*/  IADD3 R15, R0, 0x47, RZ ;  /* 0x00000047000f7810 */ /* 0x000fc40007ffe0ff */
[----:B------:R-:W-:Y:S01]  /*3510*/  IABS R135, R14 ;  /* 0x0000000e00877213 */ /* 0x000fe20000000000 */
[--C-:B------:R-:W-:Y:S01]  /*3520*/  @!P0 IMAD.IADD R232, R232, 0x1, -R4.reuse ;  /* 0x00000001e8e88824 */ /* 0x100fe200078e0a04 */
[----:B------:R-:W-:Y:S01]  /*3530*/  ISETP.GE.AND P0, PT, R9, RZ, PT ;  /* 0x000000ff0900720c */ /* 0x000fe20003f06270 */
[----:B------:R-:W-:Y:S01]  /*3540*/  IMAD.MOV R9, RZ, RZ, -R7 ;  /* 0x000000ffff097224 */ /* 0x000fe200078e0a07 */
[----:B------:R-:W-:Y:S01]  /*3550*/  IABS R137, R15 ;  /* 0x0000000f00897213 */ /* 0x000fe20000000000 */
[----:B------:R-:W-:Y:S01]  /*3560*/  @!P5 IMAD.IADD R234, R234, 0x1, -R4 ;  /* 0x00000001eaead824 */ /* 0x000fe200078e0a04 */
[----:B------:R-:W-:Y:S01]  /*3570*/  ISETP.GE.AND P5, PT, R10, RZ, PT ;  /* 0x000000ff0a00720c */ /* 0x000fe20003fa6270 */
[----:B------:R-:W-:Y:S01]  /*3580*/  IMAD R240, R4, R9, R240 ;  /* 0x0000000904f07224 */ /* 0x000fe200078e02f0 */
[----:B------:R-:W-:Y:S01]  /*3590*/  IADD3 R10, R0, 0x44, RZ ;  /* 0x00000044000a7810 */ /* 0x000fe20007ffe0ff */
[----:B------:R-:W-:Y:S02]  /*35a0*/  @!P6 IMAD.MOV R234, RZ, RZ, -R234 ;  /* 0x000000ffffeae224 */ /* 0x000fe400078e0aea */
[----:B------:R-:W-:Y:S01]  /*35b0*/  @!P1 IMAD.IADD R236, R236, 0x1, -R4 ;  /* 0x00000001ecec9824 */ /* 0x000fe200078e0a04 */
[----:B------:R-:W-:Y:S01]  /*35c0*/  ISETP.GT.U32.AND P6, PT, R4, R240, PT ;  /* 0x000000f00400720c */ /* 0x000fe20003fc4070 */
[----:B------:R-:W-:Y:S01]  /*35d0*/  @!P2 IMAD.MOV R226, RZ, RZ, -R226 ;  /* 0x000000ffffe2a224 */ /* 0x000fe200078e0ae2 */
[----:B------:R-:W-:Y:S01]  /*35e0*/  ISETP.GE.AND P2, PT, R13, RZ, PT ;  /* 0x000000ff0d00720c */ /* 0x000fe20003f46270 */
[----:B------:R-:W-:Y:S01]  /*35f0*/  IMAD.HI.U32 R7, R5, R242, RZ ;  /* 0x000000f205077227 */ /* 0x000fe200078e00ff */
[----:B------:R-:W-:-:S02]  /*3600*/  IADD3 R13, R0, 0x43, RZ ;  /* 0x00000043000d7810 */ /* 0x000fc40007ffe0ff */
[----:B------:R-:W-:Y:S01]  /*3610*/  ISETP.GT.U32.AND P1, PT, R4, R236, PT ;  /* 0x000000ec0400720c */ /* 0x000fe20003f24070 */
[----:B------:R-:W-:Y:S01]  /*3620*/  @!P4 IMAD.MOV R230, RZ, RZ, -R230 ;  /* 0x000000ffffe6c224 */ /* 0x000fe200078e0ae6 */
[----:B------:R-:W-:Y:S01]  /*3630*/  ISETP.GE.AND P4, PT, R16, RZ, PT ;  /* 0x000000ff1000720c */ /* 0x000fe20003f86270 */
[----:B------:R-:W-:Y:S01]  /*3640*/  IMAD.MOV R7, RZ, RZ, -R7 ;  /* 0x000000ffff077224 */ /* 0x000fe200078e0a07 */
[----:B------:R-:W-:Y:S01]  /*3650*/  IABS R250, R13 ;  /* 0x0000000d00fa7213 */ /* 0x000fe20000000000 */
[----:B-1----:R-:W-:Y:S01]  /*3660*/  IMAD R2, R213, 0x2, R2 ;  /* 0x00000002d5027824 */ /* 0x002fe200078e0202 */
[----:B------:R-:W-:Y:S01]  /*3670*/  IABS R244, R10 ;  /* 0x0000000a00f47213 */ /* 0x000fe20000000000 */
[----:B------:R-:W-:Y:S01]  /*3680*/  IMAD R242, R4, R7, R242 ;  /* 0x0000000704f27224 */ /* 0x000fe200078e02f2 */
[----:B------:R-:W-:Y:S01]  /*3690*/  IADD3 R16, R0, 0x4e, RZ ;  /* 0x0000004e00107810 */ /* 0x000fe20007ffe0ff */
[----:B------:R-:W-:Y:S01]  /*36a0*/  @!P6 IMAD.IADD R240, R240, 0x1, -R4 ;  /* 0x00000001f0f0e824 */ /* 0x000fe200078e0a04 */
[----:B------:R1:W-:Y:S01]  /*36b0*/  STL [R1+0x78], R2 ;  /* 0x0000780201007387 */ /* 0x0003e20000100800 */
[----:B------:R-:W-:Y:S01]  /*36c0*/  IMAD.HI.U32 R7, R5, R250, RZ ;  /* 0x000000fa05077227 */ /* 0x000fe200078e00ff */
[----:B------:R-:W-:-:S02]  /*36d0*/  IABS R90, R16 ;  /* 0x00000010005a7213 */ /* 0x000fc40000000000 */
[C---:B------:R-:W-:Y:S01]  /*36e0*/  ISETP.GT.U32.AND P6, PT, R4.reuse, R240, PT ;  /* 0x000000f00400720c */ /* 0x040fe20003fc4070 */
        /* <DEDUP_REMOVED lines=8> */
[----:B------:R-:W-:Y:S01]  /*3770*/  @!P4 IMAD.MOV R236, RZ, RZ, -R236 ;  /* 0x000000ffffecc224 */ /* 0x000fe200078e0aec */
[----:B------:R-:W-:Y:S01]  /*3780*/  ISETP.GT.U32.AND P4, PT, R4, R242, PT ;  /* 0x000000f20400720c */ /* 0x000fe20003f84070 */
[----:B------:R-:W-:Y:S02]  /*3790*/  IMAD.MOV R7, RZ, RZ, -R7 ;  /* 0x000000ffff077224 */ /* 0x000fe400078e0a07 */
[----:B------:R-:W-:Y:S02]  /*37a0*/  @!P6 IMAD.IADD R240, R240, 0x1, -R4 ;  /* 0x00000001f0f0e824 */ /* 0x000fe400078e0a04 */
[----:B------:R-:W-:Y:S02]  /*37b0*/  IMAD R244, R4, R7, R244 ;  /* 0x0000000704f47224 */ /* 0x000fe400078e02f4 */
[----:B------:R-:W-:Y:S02]  /*37c0*/  @!P2 IMAD.IADD R238, R238, 0x1, -R4 ;  /* 0x00000001eeeea824 */ /* 0x000fe400078e0a04 */
[----:B------:R-:W-:Y:S01]  /*37d0*/  IMAD.HI.U32 R7, R5, R133, RZ ;  /* 0x0000008505077227 */ /* 0x000fe200078e00ff */
[----:B------:R-:W-:-:S02]  /*37e0*/  ISETP.GT.U32.AND P6, PT, R4, R244, PT ;  /* 0x000000f40400720c */ /* 0x000fc40003fc4070 */
[----:B------:R-:W-:Y:S01]  /*37f0*/  ISETP.GT.U32.AND P2, PT, R4, R238, PT ;  /* 0x000000ee0400720c */ /* 0x000fe20003f44070 */
[----:B------:R-:W-:Y:S02]  /*3800*/  @!P4 IMAD.IADD R242, R242, 0x1, -R4 ;  /* 0x00000001f2f2c824 */ /* 0x000fe400078e0a04 */
[C---:B------:R-:W-:Y:S02]  /*3810*/  IMAD R250, R4.reuse, R9, R250 ;  /* 0x0000000904fa7224 */ /* 0x040fe400078e02fa */
[----:B------:R-:W-:Y:S01]  /*3820*/  IMAD.MOV R7, RZ, RZ, -R7 ;  /* 0x000000ffff077224 */ /* 0x000fe200078e0a07 */
[C---:B------:R-:W-:Y:S01]  /*3830*/  ISETP.GT.U32.AND P4, PT, R4.reuse, R242, PT ;  /* 0x000000f20400720c */ /* 0x040fe20003f84070 */
[----:B------:R-:W-:Y:S02]  /*3840*/  @!P5 IMAD.MOV R240, RZ, RZ, -R240 ;  /* 0x000000fffff0d224 */ /* 0x000fe400078e0af0 */
[----:B------:R-:W-:Y:S02]  /*3850*/  IMAD R133, R4, R7, R133 ;  /* 0x0000000704857224 */ /* 0x000fe400078e0285 */
[--C-:B------:R-:W-:Y:S01]  /*3860*/  @!P6 IMAD.IADD R244, R244, 0x1, -R4.reuse ;  /* 0x00000001f4f4e824 */ /* 0x100fe200078e0a04 */
[----:B------:R-:W-:Y:S01]  /*3870*/  ISETP.GE.AND P6, PT, R10, RZ, PT ;  /* 0x000000ff0a00720c */ /* 0x000fe20003fc6270 */
[----:B------:R-:W-:Y:S01]  /*3880*/  @!P2 IMAD.IADD R238, R238, 0x1, -R4 ;  /* 0x00000001eeeea824 */ /* 0x000fe200078e0a04 */
[C---:B------:R-:W-:Y:S01]  /*3890*/  ISETP.GT.U32.AND P2, PT, R4.reuse, R250, PT ;  /* 0x000000fa0400720c */ /* 0x040fe20003f44070 */
[----:B------:R-:W-:Y:S01]  /*38a0*/  IMAD.HI.U32 R7, R5, R135, RZ ;  /* 0x0000008705077227 */ /* 0x000fe200078e00ff */
[----:B------:R-:W-:-:S02]  /*38b0*/  ISETP.GT.U32.AND P5, PT, R4, R244, PT ;  /* 0x000000f40400720c */ /* 0x000fc40003fa4070 */
[----:B------:R-:W-:Y:S01]  /*38c0*/  IADD3 R10, R0, 0x48, RZ ;  /* 0x00000048000a7810 */ /* 0x000fe20007ffe0ff */
[----:B------:R-:W-:Y:S01]  /*38d0*/  @!P4 IMAD.IADD R242, R242, 0x1, -R4 ;  /* 0x00000001f2f2c824 */ /* 0x000fe200078e0a04 */
[----:B------:R-:W-:Y:S01]  /*38e0*/  ISETP.GT.U32.AND P4, PT, R4, R133, PT ;  /* 0x000000850400720c */ /* 0x000fe20003f84070 */
[----:B------:R-:W-:Y:S01]  /*38f0*/  IMAD.MOV R7, RZ, RZ, -R7 ;  /* 0x000000ffff077224 */ /* 0x000fe200078e0a07 */
[----:B------:R-:W-:Y:S01]  /*3900*/  IABS R139, R10 ;  /* 0x0000000a008b7213 */ /* 0x000fe20000000000 */
[----:B------:R-:W-:-:S04]  /*3910*/  IMAD.HI.U32 R9, R5, R137, RZ ;  /* 0x0000008905097227 */ /* 0x000fc800078e00ff */
[----:B------:R-:W-:Y:S02]  /*3920*/  IMAD R135, R4, R7, R135 ;  /* 0x0000000704877224 */ /* 0x000fe400078e0287 */
[--C-:B------:R-:W-:Y:S02]  /*3930*/  @!P5 IMAD.IADD R244, R244, 0x1, -R4.reuse ;  /* 0x00000001f4f4d824 */ /* 0x100fe400078e0a04 */
[----:B------:R-:W-:Y:S01]  /*3940*/  @!P2 IMAD.IADD R250, R250, 0x1, -R4 ;  /* 0x00000001fafaa824 */ /* 0x000fe200078e0a04 */
[C---:B------:R-:W-:Y:S01]  /*3950*/  ISETP.GT.U32.AND P5, PT, R4.reuse, R135, PT ;  /* 0x000000870400720c */ /* 0x040fe20003fa4070 */
[----:B------:R-:W-:Y:S01]  /*3960*/  IMAD.MOV R9, RZ, RZ, -R9 ;  /* 0x000000ffff097224 */ /* 0x000fe200078e0a09 */
[----:B------:R-:W-:Y:S01]  /*3970*/  ISETP.GE.AND P2, PT, R13, RZ, PT ;  /* 0x000000ff0d00720c */ /* 0x000fe20003f46270 */
[----:B------:R-:W-:Y:S01]  /*3980*/  @!P0 IMAD.MOV R238, RZ, RZ, -R238 ;  /* 0x000000ffffee8224 */ /* 0x000fe200078e0aee */
[----:B------:R-:W-:Y:S01]  /*3990*/  ISETP.GT.U32.AND P0, PT, R4, R250, PT ;  /* 0x000000fa0400720c */ /* 0x000fe20003f04070 */
[----:B------:R-:W-:Y:S01]  /*39a0*/  @!P4 IMAD.IADD R133, R133, 0x1, -R4 ;  /* 0x000000018585c824 */ /* 0x000fe200078e0a04 */
[----:B------:R-:W-:Y:S01]  /*39b0*/  IADD3 R13, R0, 0x4b, RZ ;  /* 0x0000004b000d7810 */ /* 0x000fe20007ffe0ff */
[----:B------:R-:W-:-:S02]  /*39c0*/  IMAD R137, R4, R9, R137 ;  /* 0x0000000904897224 */ /* 0x000fc400078e0289 */
[----:B------:R-:W-:Y:S01]  /*39d0*/  @!P1 IMAD.MOV R242, RZ, RZ, -R242 ;  /* 0x000000fffff29224 */ /* 0x000fe200078e0af2 */
[C---:B------:R-:W-:Y:S01]  /*39e0*/  ISETP.GT.U32.AND P4, PT, R4.reuse, R133, PT ;  /* 0x000000850400720c */ /* 0x040fe20003f84070 */
[----:B------:R-:W-:Y:S01]  /*39f0*/  IMAD.HI.U32 R7, R5, R139, RZ ;  /* 0x0000008b05077227 */ /* 0x000fe200078e00ff */
[----:B------:R-:W-:Y:S02]  /*3a00*/  ISETP.GT.U32.AND P1, PT, R4, R137, PT ;  /* 0x000000890400720c */ /* 0x000fe40003f24070 */
[----:B------:R-:W-:Y:S01]  /*3a10*/  IABS R96, R13 ;  /* 0x0000000d00607213 */ /* 0x000fe20000000000 */
[--C-:B------:R-:W-:Y:S02]  /*3a20*/  @!P5 IMAD.IADD R135, R135, 0x1, -R4.reuse ;  /* 0x000000018787d824 */ /* 0x100fe400078e0a04 */
[----:B------:R-:W-:Y:S01]  /*3a30*/  @!P0 IMAD.IADD R250, R250, 0x1, -R4 ;  /* 0x00000001fafa8824 */ /* 0x000fe200078e0a04 */
[----:B------:R-:W-:Y:S01]  /*3a40*/  ISETP.GE.AND P0, PT, R11, RZ, PT ;  /* 0x000000ff0b00720c */ /* 0x000fe20003f06270 */
[----:B------:R-:W-:Y:S01]  /*3a50*/  IMAD.MOV R7, RZ, RZ, -R7 ;  /* 0x000000ffff077224 */ /* 0x000fe200078e0a07 */
[----:B------:R-:W-:Y:S01]  /*3a60*/  ISETP.GT.U32.AND P5, PT, R4, R135, PT ;  /* 0x000000870400720c */ /* 0x000fe20003fa4070 */
[----:B------:R-:W-:Y:S01]  /*3a70*/  @!P2 IMAD.MOV R250, RZ, RZ, -R250 ;  /* 0x000000fffffaa224 */ /* 0x000fe200078e0afa */
[----:B------:R-:W-:Y:S01]  /*3a80*/  IADD3 R11, R0, 0x49, RZ ;  /* 0x00000049000b7810 */ /* 0x000fe20007ffe0ff */
[--C-:B------:R-:W-:Y:S01]  /*3a90*/  @!P4 IMAD.IADD R133, R133, 0x1, -R4.reuse ;  /* 0x000000018585c824 */ /* 0x100fe200078e0a04 */
[----:B------:R-:W-:Y:S01]  /*3aa0*/  ISETP.GE.AND P4, PT, R10, RZ, PT ;  /* 0x000000ff0a00720c */ /* 0x000fe20003f86270 */
[----:B------:R-:W-:Y:S01]  /*3ab0*/  @!P1 IMAD.IADD R137, R137, 0x1, -R4 ;  /* 0x0000000189899824 */ /* 0x000fe200078e0a04 */
[----:B------:R-:W-:Y:S01]  /*3ac0*/  IABS R141, R11 ;  /* 0x0000000b008d7213 */ /* 0x000fe20000000000 */
[----:B------:R-:W-:Y:S01]  /*3ad0*/  IMAD R139, R4, R7, R139 ;  /* 0x00000007048b7224 */ /* 0x000fe200078e028b */
[----:B------:R-:W-:Y:S01]  /*3ae0*/  IADD3 R10, R0, 0x4a, RZ ;  /* 0x0000004a000a7810 */ /* 0x000fe20007ffe0ff */
[----:B------:R-:W-:Y:S01]  /*3af0*/  @!P6 IMAD.MOV R244, RZ, RZ, -R244 ;  /* 0x000000fffff4e224 */ /* 0x000fe200078e0af4 */
[----:B------:R-:W-:Y:S01]  /*3b00*/  ISETP.GT.U32.AND P1, PT, R4, R137, PT ;  /* 0x000000890400720c */ /* 0x000fe20003f24070 */
[----:B------:R-:W-:Y:S01]  /*3b10*/  IMAD.HI.U32 R9, R5, R141, RZ ;  /* 0x0000008d05097227 */ /* 0x000fe200078e00ff */
[----:B------:R-:W-:-:S02]  /*3b20*/  IABS R98, R10 ;  /* 0x0000000a00627213 */ /* 0x000fc40000000000 */
[----:B------:R-:W-:Y:S01]  /*3b30*/  ISETP.GE.AND P2, PT, R14, RZ, PT ;  /* 0x000000ff0e00720c */ /* 0x000fe20003f46270 */
[--C-:B------:R-:W-:Y:S01]  /*3b40*/  @!P5 IMAD.IADD R135, R135, 0x1, -R4.reuse ;  /* 0x000000018787d824 */ /* 0x100fe200078e0a04 */
[----:B------:R-:W-:Y:S01]  /*3b50*/  ISETP.GT.U32.AND P5, PT, R4, R139, PT ;  /* 0x0000008b0400720c */ /* 0x000fe20003fa4070 */
[----:B------:R-:W-:Y:S01]  /*3b60*/  IMAD.MOV R9, RZ, RZ, -R9 ;  /* 0x000000ffff097224 */ /* 0x000fe200078e0a09 */
[C---:B------:R-:W-:Y:S01]  /*3b70*/  IADD3 R14, R0.reuse, 0x4c, RZ ;  /* 0x0000004c000e7810 */ /* 0x040fe20007ffe0ff */
[----:B------:R-:W-:Y:S01]  /*3b80*/  IMAD.HI.U32 R7, R5, R98, RZ ;  /* 0x0000006205077227 */ /* 0x000fe200078e00ff */
[----:B------:R-:W-:Y:S02]  /*3b90*/  ISETP.GE.AND P6, PT, R15, RZ, PT ;  /* 0x000000ff0f00720c */ /* 0x000fe40003fc6270 */
[----:B------:R-:W-:Y:S01]  /*3ba0*/  IADD3 R15, R0, 0x4d, RZ ;  /* 0x0000004d000f7810 */ /* 0x000fe20007ffe0ff */
[C---:B------:R-:W-:Y:S01]  /*3bb0*/  IMAD R141, R4.reuse, R9, R141 ;  /* 0x00000009048d7224 */ /* 0x040fe200078e028d */
[----:B------:R-:W-:Y:S01]  /*3bc0*/  IABS R94, R14 ;  /* 0x0000000e005e7213 */ /* 0x000fe20000000000 */
[----:B------:R-:W-:Y:S01]  /*3bd0*/  IMAD.MOV R7, RZ, RZ, -R7 ;  /* 0x000000ffff077224 */ /* 0x000fe200078e0a07 */
[----:B------:R-:W-:Y:S01]  /*3be0*/  IABS R92, R15 ;  /* 0x0000000f005c7213 */ /* 0x000fe20000000000 */
[----:B------:R-:W-:Y:S01]  /*3bf0*/  @!P1 IMAD.IADD R137, R137, 0x1, -R4 ;  /* 0x0000000189899824 */ /* 0x000fe200078e0a04 */
[C---:B------:R-:W-:Y:S01]  /*3c00*/  ISETP.GT.U32.AND P1, PT, R4.reuse, R141, PT ;  /* 0x0000008d0400720c */ /* 0x040fe20003f24070 */
[----:B------:R-:W-:-:S02]  /*3c10*/  IMAD R98, R4, R7, R98 ;  /* 0x0000000704627224 */ /* 0x000fc400078e0262 */
[----:B------:R-:W-:Y:S02]  /*3c20*/  @!P5 IMAD.IADD R139, R139, 0x1, -R4 ;  /* 0x000000018b8bd824 */ /* 0x000fe400078e0a04 */
[----:B------:R-:W-:Y:S01]  /*3c30*/  IMAD.HI.U32 R7, R5, R96, RZ ;  /* 0x0000006005077227 */ /* 0x000fe200078e00ff */
[----:B------:R-:W-:-:S03]  /*3c40*/  ISETP.GT.U32.AND P5, PT, R4, R98, PT ;  /* 0x000000620400720c */ /* 0x000fc60003fa4070 */
[----:B------:R-:W-:Y:S02]  /*3c50*/  IMAD.MOV R7, RZ, RZ, -R7 ;  /* 0x000000ffff077224 */ /* 0x000fe400078e0a07 */
[----:B------:R-:W-:-:S04]  /*3c60*/  IMAD.HI.U32 R9, R5, R94, RZ ;  /* 0x0000005e05097227 */ /* 0x000fc800078e00ff */
[--C-:B------:R-:W-:Y:S01]  /*3c70*/  @!P1 IMAD.IADD R141, R141, 0x1, -R4.reuse ;  /* 0x000000018d8d9824 */ /* 0x100fe200078e0a04 */
[----:B------:R-:W-:Y:S01]  /*3c80*/  ISETP.GE.AND P1, PT, R11, RZ, PT ;  /* 0x000000ff0b00720c */ /* 0x000fe20003f26270 */
[----:B------:R-:W-:Y:S01]  /*3c90*/  @!P0 IMAD.MOV R133, RZ, RZ, -R133 ;  /* 0x000000ffff858224 */ /* 0x000fe200078e0a85 */
[----:B------:R-:W-:Y:S01]  /*3ca0*/  ISETP.GT.U32.AND P0, PT, R4, R139, PT ;  /* 0x0000008b0400720c */ /* 0x000fe20003f04070 */
[----:B------:R-:W-:Y:S01]  /*3cb0*/  @!P5 IMAD.IADD R98, R98, 0x1, -R4 ;  /* 0x000000016262d824 */ /* 0x000fe200078e0a04 */
[C---:B------:R-:W-:Y:S01]  /*3cc0*/  ISETP.GT.U32.AND P5, PT, R4.reuse, R141, PT ;  /* 0x0000008d0400720c */ /* 0x040fe20003fa4070 */
[----:B------:R-:W-:Y:S01]  /*3cd0*/  IMAD R96, R4, R7, R96 ;  /* 0x0000000704607224 */ /* 0x000fe200078e0260 */
[----:B------:R-:W-:Y:S01]  /*3ce0*/  IADD3 R11, R0, 0x50, RZ ;  /* 0x00000050000b7810 */ /* 0x000fe20007ffe0ff */
[----:B------:R-:W-:Y:S02]  /*3cf0*/  IMAD.MOV R9, RZ, RZ, -R9 ;  /* 0x000000ffff097224 */ /* 0x000fe400078e0a09 */
[----:B------:R-:W-:Y:S01]  /*3d00*/  IMAD.HI.U32 R7, R5, R92, RZ ;  /* 0x0000005c05077227 */ /* 0x000fe200078e00ff */
[----:B------:R-:W-:-:S03]  /*3d10*/  IABS R86, R11 ;  /* 0x0000000b00567213 */ /* 0x000fc60000000000 */
[C---:B------:R-:W-:Y:S02]  /*3d20*/  IMAD R94, R4.reuse, R9, R94 ;  /* 0x00000009045e7224 */ /* 0x040fe400078e025e */
[----:B------:R-:W-:Y:S02]  /*3d30*/  IMAD.MOV R7, RZ, RZ, -R7 ;  /* 0x000000ffff077224 */ /* 0x000fe400078e0a07 */
[----:B------:R-:W-:Y:S01]  /*3d40*/  @!P6 IMAD.MOV R137, RZ, RZ, -R137 ;  /* 0x000000ffff89e224 */ /* 0x000fe200078e0a89 */
[C---:B------:R-:W-:Y:S01]  /*3d50*/  ISETP.GT.U32.AND P6, PT, R4.reuse, R94, PT ;  /* 0x0000005e0400720c */ /* 0x040fe20003fc4070 */
[C---:B------:R-:W-:Y:S02]  /*3d60*/  IMAD R92, R4.reuse, R7, R92 ;  /* 0x00000007045c7224 */ /* 0x040fe400078e025c */
[--C-:B------:R-:W-:Y:S01]  /*3d70*/  @!P0 IMAD.IADD R139, R139, 0x1, -R4.reuse ;  /* 0x000000018b8b8824 */ /* 0x100fe200078e0a04 */
[C---:B------:R-:W-:Y:S01]  /*3d80*/  ISETP.GT.U32.AND P0, PT, R4.reuse, R96, PT ;  /* 0x000000600400720c */ /* 0x040fe20003f04070 */
[----:B------:R-:W-:Y:S01]  /*3d90*/  @!P5 IMAD.IADD R141, R141, 0x1, -R4 ;  /* 0x000000018d8dd824 */ /* 0x000fe200078e0a04 */
[----:B------:R-:W-:Y:S01]  /*3da0*/  ISETP.GT.U32.AND P5, PT, R4, R92, PT ;  /* 0x0000005c0400720c */ /* 0x000fe20003fa4070 */
[----:B------:R-:W-:Y:S01]  /*3db0*/  @!P4 IMAD.MOV R139, RZ, RZ, -R139 ;  /* 0x000000ffff8bc224 */ /* 0x000fe200078e0a8b */
[----:B------:R-:W-:Y:S01]  /*3dc0*/  ISETP.GE.AND P4, PT, R10, RZ, PT ;  /* 0x000000ff0a00720c */ /* 0x000fe20003f86270 */
[----:B------:R-:W-:Y:S01]  /*3dd0*/  IMAD.HI.U32 R7, R5, R90, RZ ;  /* 0x0000005a05077227 */ /* 0x000fe200078e00ff */
[----:B------:R-:W-:-:S03]  /*3de0*/  IADD3 R10, R0, 0x4f, RZ ;  /* 0x0000004f000a7810 */ /* 0x000fc60007ffe0ff */
[----:B------:R-:W-:Y:S01]  /*3df0*/  @!P2 IMAD.MOV R135, RZ, RZ, -R135 ;  /* 0x000000ffff87a224 */ /* 0x000fe200078e0a87 */
[----:B------:R-:W-:Y:S01]  /*3e00*/  ISETP.GT.U32.AND P2, PT, R4, R98, PT ;  /* 0x000000620400720c */ /* 0x000fe20003f44070 */
[----:B------:R-:W-:Y:S01]  /*3e10*/  IMAD.MOV R7, RZ, RZ, -R7 ;  /* 0x000000ffff077224 */ /* 0x000fe200078e0a07 */
[----:B------:R-:W-:Y:S01]  /*3e20*/  IABS R88, R10 ;  /* 0x0000000a00587213 */ /* 0x000fe20000000000 */
[----:B------:R-:W-:Y:S02]  /*3e30*/  @!P6 IMAD.IADD R94, R94, 0x1, -R4 ;  /* 0x000000015e5ee824 */ /* 0x000fe400078e0a04 */
[----:B------:R-:W-:Y:S02]  /*3e40*/  IMAD R90, R4, R7, R90 ;  /* 0x00000007045a7224 */ /* 0x000fe400078e025a */
[----:B------:R-:W-:Y:S02]  /*3e50*/  @!P5 IMAD.IADD R92, R92, 0x1, -R4 ;  /* 0x000000015c5cd824 */ /* 0x000fe400078e0a04 */
[----:B------:R-:W-:Y:S01]  /*3e60*/  @!P1 IMAD.MOV R141, RZ, RZ, -R141 ;  /* 0x000000ffff8d9224 */ /* 0x000fe200078e0a8d */
[C---:B------:R-:W-:Y:S01]  /*3e70*/  ISETP.GT.U32.AND P1, PT, R4.reuse, R94, PT ;  /* 0x0000005e0400720c */ /* 0x040fe20003f24070 */
[----:B------:R-:W-:Y:S01]  /*3e80*/  IMAD.HI.U32 R7, R5, R88, RZ ;  /* 0x0000005805077227 */ /* 0x000fe200078e00ff */
[----:B------:R-:W-:-:S03]  /*3e90*/  ISETP.GT.U32.AND P5, PT, R4, R92, PT ;  /* 0x0000005c0400720c */ /* 0x000fc60003fa4070 */
[--C-:B------:R-:W-:Y:S01]  /*3ea0*/  @!P0 IMAD.IADD R96, R96, 0x1, -R4.reuse ;  /* 0x0000000160608824 */ /* 0x100fe200078e0a04 */
[----:B------:R-:W-:Y:S01]  /*3eb0*/  ISETP.GE.AND P0, PT, R14, RZ, PT ;  /* 0x000000ff0e00720c */ /* 0x000fe20003f06270 */
[----:B------:R-:W-:Y:S01]  /*3ec0*/  IMAD.MOV R9, RZ, RZ, -R7 ;  /* 0x000000ffff097224 */ /* 0x000fe200078e0a07 */
[----:B------:R-:W-:Y:S01]  /*3ed0*/  IADD3 R14, R0, 0x53, RZ ;  /* 0x00000053000e7810 */ /* 0x000fe20007ffe0ff */
[----:B------:R-:W-:Y:S01]  /*3ee0*/  IMAD.HI.U32 R7, R5, R86, RZ ;  /* 0x0000005605077227 */ /* 0x000fe200078e00ff */
[----:B------:R-:W-:Y:S02]  /*3ef0*/  ISETP.GT.U32.AND P6, PT, R4, R96, PT ;  /* 0x000000600400720c */ /* 0x000fe40003fc4070 */
[----:B------:R-:W-:Y:S01]  /*3f00*/  IABS R82, R14 ;  /* 0x0000000e00527213 */ /* 0x000fe20000000000 */
[----:B------:R-:W-:Y:S01]  /*3f10*/  @!P2 IMAD.IADD R98, R98, 0x1, -R4 ;  /* 0x000000016262a824 */ /* 0x000fe200078e0a04 */
[----:B------:R-:W-:Y:S01]  /*3f20*/  ISETP.GE.AND P2, PT, R13, RZ, PT ;  /* 0x000000ff0d00720c */ /* 0x000fe20003f46270 */
[----:B------:R-:W-:Y:S01]  /*3f30*/  IMAD.MOV R7, RZ, RZ, -R7 ;  /* 0x000000ffff077224 */ /* 0x000fe200078e0a07 */
[----:B------:R-:W-:Y:S01]  /*3f40*/  IADD3 R13, R0, 0x51, RZ ;  /* 0x00000051000d7810 */ /* 0x000fe20007ffe0ff */
[----:B------:R-:W-:Y:S01]  /*3f50*/  @!P4 IMAD.MOV R98, RZ, RZ, -R98 ;  /* 0x000000ffff62c224 */ /* 0x000fe200078e0a62 */
[C---:B------:R-:W-:Y:S01]  /*3f60*/  ISETP.GT.U32.AND P4, PT, R4.reuse, R90, PT ;  /* 0x0000005a0400720c */ /* 0x040fe20003f84070 */
[----:B------:R-:W-:Y:S01]  /*3f70*/  IMAD R88, R4, R9, R88 ;  /* 0x0000000904587224 */ /* 0x000fe200078e0258 */
[----:B------:R-:W-:Y:S01]  /*3f80*/  IABS R84, R13 ;  /* 0x0000000d00547213 */ /* 0x000fe20000000000 */
[----:B------:R-:W-:Y:S01]  /*3f90*/  @!P1 IMAD.IADD R94, R94, 0x1, -R4 ;  /* 0x000000015e5e9824 */ /* 0x000fe200078e0a04 */
[----:B------:R-:W-:Y:S01]  /*3fa0*/  ISETP.GE.AND P1, PT, R16, RZ, PT ;  /* 0x000000ff1000720c */ /* 0x000fe20003f26270 */
[----:B------:R-:W-:Y:S01]  /*3fb0*/  IMAD R86, R4, R7, R86 ;  /* 0x0000000704567224 */ /* 0x000fe200078e0256 */
[----:B------:R-:W-:Y:S01]  /*3fc0*/  IADD3 R16, R0, 0x64, RZ ;  /* 0x0000006400107810 */ /* 0x000fe20007ffe0ff */
[----:B------:R-:W-:Y:S01]  /*3fd0*/  @!P5 IMAD.IADD R92, R92, 0x1, -R4 ;  /* 0x000000015c5cd824 */ /* 0x000fe200078e0a04 */
[C---:B------:R-:W-:Y:S01]  /*3fe0*/  ISETP.GT.U32.AND P5, PT, R4.reuse, R88, PT ;  /* 0x000000580400720c */ /* 0x040fe20003fa4070 */
[----:B------:R-:W-:Y:S01]  /*3ff0*/  @!P0 IMAD.MOV R94, RZ, RZ, -R94 ;  /* 0x000000ffff5e8224 */ /* 0x000fe200078e0a5e */
[----:B------:R-:W-:Y:S01]  /*4000*/  ISETP.GT.U32.AND P0, PT, R4, R86, PT ;  /* 0x000000560400720c */ /* 0x000fe20003f04070 */
[--C-:B------:R-:W-:Y:S01]  /*4010*/  @!P6 IMAD.IADD R96, R96, 0x1, -R4.reuse ;  /* 0x000000016060e824 */ /* 0x100fe200078e0a04 */
[----:B------:R-:W-:Y:S01]  /*4020*/  ISETP.GE.AND P6, PT, R15, RZ, PT ;  /* 0x000000ff0f00720c */ /* 0x000fe20003fc6270 */
[----:B------:R-:W-:Y:S01]  /*4030*/  @!P4 IMAD.IADD R90, R90, 0x1, -R4 ;  /* 0x000000015a5ac824 */ /* 0x000fe200078e0a04 */
[----:B------:R-:W-:Y:S01]  /*4040*/  ISETP.GE.AND P4, PT, R10, RZ, PT ;  /* 0x000000ff0a00720c */ /* 0x000fe20003f86270 */
[----:B------:R-:W-:Y:S01]  /*4050*/  IMAD.HI.U32 R7, R5, R84, RZ ;  /* 0x0000005405077227 */ /* 0x000fe200078e00ff */
[----:B------:R-:W-:-:S02]  /*4060*/  IADD3 R10, R0, 0x52, RZ ;  /* 0x00000052000a7810 */ /* 0x000fc40007ffe0ff */
[----:B------:R-:W-:Y:S01]  /*4070*/  IADD3 R15, R0, 0x54, RZ ;  /* 0x00000054000f7810 */ /* 0x000fe20007ffe0ff */
[----:B------:R-:W-:Y:S01]  /*4080*/  IMAD.MOV R7, RZ, RZ, -R7 ;  /* 0x000000ffff077224 */ /* 0x000fe200078e0a07 */
[----:B------:R-:W-:Y:S01]  /*4090*/  IABS R162, R10 ;  /* 0x0000000a00a27213 */ /* 0x000fe20000000000 */
[--C-:B------:R-:W-:Y:S01]  /*40a0*/  @!P5 IMAD.IADD R88, R88, 0x1, -R4.reuse ;  /* 0x000000015858d824 */ /* 0x100fe200078e0a04 */
[----:B------:R-:W-:Y:S01]  /*40b0*/  IABS R166, R15 ;  /* 0x0000000f00a67213 */ /* 0x000fe20000000000 */
[----:B------:R-:W-:Y:S01]  /*40c0*/  @!P0 IMAD.IADD R86, R86, 0x1, -R4 ;  /* 0x0000000156568824 */ /* 0x000fe200078e0a04 */
[C---:B------:R-:W-:Y:S01]  /*40d0*/  ISETP.GT.U32.AND P5, PT, R4.reuse, R90, PT ;  /* 0x0000005a0400720c */ /* 0x040fe20003fa4070 */
[----:B------:R-:W-:Y:S01]  /*40e0*/  @!P2 IMAD.MOV R96, RZ, RZ, -R96 ;  /* 0x000000ffff60a224 */ /* 0x000fe200078e0a60 */
[C---:B------:R-:W-:Y:S01]  /*40f0*/  ISETP.GT.U32.AND P2, PT, R4.reuse, R88, PT ;  /* 0x000000580400720c */ /* 0x040fe20003f44070 */
[C---:B------:R-:W-:Y:S01]  /*4100*/  IMAD R84, R4.reuse, R7, R84 ;  /* 0x0000000704547224 */ /* 0x040fe200078e0254 */
[----:B------:R-:W-:Y:S01]  /*4110*/  ISETP.GT.U32.AND P0, PT, R4, R86, PT ;  /* 0x000000560400720c */ /* 0x000fe20003f04070 */
[----:B------:R-:W-:Y:S01]  /*4120*/  IMAD.HI.U32 R7, R5, R162, RZ ;  /* 0x000000a205077227 */ /* 0x000fe200078e00ff */
[----:B------:R-:W-:-:S03]  /*4130*/  IABS R64, R16 ;  /* 0x0000001000407213 */ /* 0x000fc60000000000 */
[----:B------:R-:W-:-:S04]  /*4140*/  IMAD.HI.U32 R9, R5, R82, RZ ;  /* 0x0000005205097227 */ /* 0x000fc800078e00ff */
[----:B------:R-:W-:Y:S01]  /*4150*/  @!P6 IMAD.MOV R92, RZ, RZ, -R92 ;  /* 0x000000ffff5ce224 */ /* 0x000fe200078e0a5c */
[----:B------:R-:W-:Y:S01]  /*4160*/  ISETP.GE.AND P6, PT, R11, RZ, PT ;  /* 0x000000ff0b00720c */ /* 0x000fe20003fc6270 */
[----:B------:R-:W-:Y:S02]  /*4170*/  IMAD.MOV R11, RZ, RZ, -R7 ;  /* 0x000000ffff0b7224 */ /* 0x000fe400078e0a07 */
[----:B------:R-:W-:-:S04]  /*4180*/  IMAD.HI.U32 R7, R5, R166, RZ ;  /* 0x000000a605077227 */ /* 0x000fc800078e00ff */
[----:B------:R-:W-:Y:S02]  /*4190*/  IMAD.MOV R9, RZ, RZ, -R9 ;  /* 0x000000ffff097224 */ /* 0x000fe400078e0a09 */
[----:B------:R-:W-:Y:S02]  /*41a0*/  IMAD.MOV R7, RZ, RZ, -R7 ;  /* 0x000000ffff077224 */ /* 0x000fe400078e0a07 */
[----:B------:R-:W-:Y:S02]  /*41b0*/  IMAD R82, R4, R9, R82 ;  /* 0x0000000904527224 */ /* 0x000fe400078e0252 */
[----:B------:R-:W-:Y:S01]  /*41c0*/  @!P2 IMAD.IADD R88, R88, 0x1, -R4 ;  /* 0x000000015858a824 */ /* 0x000fe200078e0a04 */
[----:B------:R-:W-:Y:S01]  /*41d0*/  ISETP.GE.AND P2, PT, R13, RZ, PT ;  /* 0x000000ff0d00720c */ /* 0x000fe20003f46270 */
[----:B------:R-:W-:Y:S01]  /*41e0*/  IMAD R166, R4, R7, R166 ;  /* 0x0000000704a67224 */ /* 0x000fe200078e02a6 */
[----:B------:R-:W-:Y:S01]  /*41f0*/  IADD3 R13, R0, 0x55, RZ ;  /* 0x00000055000d7810 */ /* 0x000fe20007ffe0ff */
[--C-:B------:R-:W-:Y:S01]  /*4200*/  @!P0 IMAD.IADD R86, R86, 0x1, -R4.reuse ;  /* 0x0000000156568824 */ /* 0x100fe200078e0a04 */
[----:B------:R-:W-:Y:S01]  /*4210*/  ISETP.GT.U32.AND P0, PT, R4, R82, PT ;  /* 0x000000520400720c */ /* 0x000fe20003f04070 */
[----:B------:R-:W-:Y:S01]  /*4220*/  @!P5 IMAD.IADD R90, R90, 0x1, -R4 ;  /* 0x000000015a5ad824 */ /* 0x000fe200078e0a04 */
[C---:B------:R-:W-:Y:S01]  /*4230*/  ISETP.GT.U32.AND P5, PT, R4.reuse, R84, PT ;  /* 0x000000540400720c */ /* 0x040fe20003fa4070 */
[----:B------:R-:W-:Y:S01]  /*4240*/  @!P6 IMAD.MOV R86, RZ, RZ, -R86 ;  /* 0x000000ffff56e224 */ /* 0x000fe200078e0a56 */
[C---:B------:R-:W-:Y:S01]  /*4250*/  ISETP.GT.U32.AND P6, PT, R4.reuse, R166, PT ;  /* 0x000000a60400720c */ /* 0x040fe20003fc4070 */
[----:B------:R-:W-:Y:S01]  /*4260*/  @!P4 IMAD.MOV R88, RZ, RZ, -R88 ;  /* 0x000000ffff58c224 */ /* 0x000fe200078e0a58 */
[----:B------:R-:W-:Y:S01]  /*4270*/  IABS R80, R13 ;  /* 0x0000000d00507213 */ /* 0x000fe20000000000 */
[----:B------:R-:W-:Y:S01]  /*4280*/  IMAD R162, R4, R11, R162 ;  /* 0x0000000b04a27224 */ /* 0x000fe200078e02a2 */
[----:B------:R-:W-:Y:S01]  /*4290*/  ISETP.GE.AND P4, PT, R10, RZ, PT ;  /* 0x000000ff0a00720c */ /* 0x000fe20003f86270 */
[----:B------:R-:W-:Y:S01]  /*42a0*/  @!P1 IMAD.MOV R90, RZ, RZ, -R90 ;  /* 0x000000ffff5a9224 */ /* 0x000fe200078e0a5a */
[C---:B------:R-:W-:Y:S01]  /*42b0*/  IADD3 R10, R0.reuse, 0x56, RZ ;  /* 0x00000056000a7810 */ /* 0x040fe20007ffe0ff */
[----:B------:R-:W-:Y:S01]  /*42c0*/  IMAD.HI.U32 R7, R5, R80, RZ ;  /* 0x0000005005077227 */ /* 0x000fe200078e00ff */
[----:B------:R-:W-:-:S02]  /*42d0*/  IADD3 R11, R0, 0x57, RZ ;  /* 0x00000057000b7810 */ /* 0x000fc40007ffe0ff */
[----:B------:R-:W-:Y:S01]  /*42e0*/  IABS R170, R10 ;  /* 0x0000000a00aa7213 */ /* 0x000fe20000000000 */
[--C-:B------:R-:W-:Y:S01]  /*42f0*/  @!P0 IMAD.IADD R82, R82, 0x1, -R4.reuse ;  /* 0x0000000152528824 */ /* 0x100fe200078e0a04 */
[----:B------:R-:W-:Y:S01]  /*4300*/  IABS R78, R11 ;  /* 0x0000000b004e7213 */ /* 0x000fe20000000000 */
[----:B------:R-:W-:Y:S02]  /*4310*/  IMAD.MOV R7, RZ, RZ, -R7 ;  /* 0x000000ffff077224 */ /* 0x000fe400078e0a07 */
[--C-:B------:R-:W-:Y:S01]  /*4320*/  @!P6 IMAD.IADD R166, R166, 0x1, -R4.reuse ;  /* 0x00000001a6a6e824 */ /* 0x100fe200078e0a04 */
[----:B------:R-:W-:Y:S01]  /*4330*/  ISETP.GT.U32.AND P6, PT, R4, R82, PT ;  /* 0x000000520400720c */ /* 0x000fe20003fc4070 */
[----:B------:R-:W-:Y:S01]  /*4340*/  @!P5 IMAD.IADD R84, R84, 0x1, -R4 ;  /* 0x000000015454d824 */ /* 0x000fe200078e0a04 */
[C---:B------:R-:W-:Y:S01]  /*4350*/  ISETP.GT.U32.AND P5, PT, R4.reuse, R162, PT ;  /* 0x000000a20400720c */ /* 0x040fe20003fa4070 */
[C---:B------:R-:W-:Y:S02]  /*4360*/  IMAD R80, R4.reuse, R7, R80 ;  /* 0x0000000704507224 */ /* 0x040fe400078e0250 */
[----:B------:R-:W-:Y:S01]  /*4370*/  IMAD.HI.U32 R7, R5, R170, RZ ;  /* 0x000000aa05077227 */ /* 0x000fe200078e00ff */
[----:B------:R-:W-:-:S03]  /*4380*/  ISETP.GT.U32.AND P1, PT, R4, R84, PT ;  /* 0x000000540400720c */ /* 0x000fc60003f24070 */
[----:B------:R-:W-:Y:S02]  /*4390*/  IMAD.MOV R7, RZ, RZ, -R7 ;  /* 0x000000ffff077224 */ /* 0x000fe400078e0a07 */
[----:B-1----:R-:W-:Y:S02]  /*43a0*/  IMAD R2, R213, 0x2, R2 ;  /* 0x00000002d5027824 */ /* 0x002fe400078e0202 */
[----:B------:R-:W-:Y:S02]  /*43b0*/  IMAD R170, R4, R7, R170 ;  /* 0x0000000704aa7224 */ /* 0x000fe400078e02aa */
[--C-:B------:R-:W-:Y:S01]  /*43c0*/  @!P6 IMAD.IADD R82, R82, 0x1, -R4.reuse ;  /* 0x000000015252e824 */ /* 0x100fe200078e0a04 */
[----:B------:R1:W-:Y:S01]  /*43d0*/  STL [R1+0x84], R2 ;  /* 0x0000840201007387 */ /* 0x0003e20000100800 */
[--C-:B------:R-:W-:Y:S01]  /*43e0*/  @!P5 IMAD.IADD R162, R162, 0x1, -R4.reuse ;  /* 0x00000001a2a2d824 */ /* 0x100fe200078e0a04 */
[----:B------:R-:W-:Y:S01]  /*43f0*/  ISETP.GT.U32.AND P6, PT, R4, R170, PT ;  /* 0x000000aa0400720c */ /* 0x000fe20003fc4070 */
[----:B------:R-:W-:Y:S01]  /*4400*/  @!P1 IMAD.IADD R84, R84, 0x1, -R4 ;  /* 0x0000000154549824 */ /* 0x000fe200078e0a04 */
[----:B------:R-:W-:Y:S01]  /*4410*/  ISETP.GE.AND P1, PT, R14, RZ, PT ;  /* 0x000000ff0e00720c */ /* 0x000fe20003f26270 */
[----:B------:R-:W-:Y:S01]  /*4420*/  IMAD.HI.U32 R7, R5, R78, RZ ;  /* 0x0000004e05077227 */ /* 0x000fe200078e00ff */
[----:B------:R-:W-:-:S02]  /*4430*/  ISETP.GT.U32.AND P0, PT, R4, R162, PT ;  /* 0x000000a20400720c */ /* 0x000fc40003f04070 */
[----:B------:R-:W-:Y:S01]  /*4440*/  ISETP.GE.AND P5, PT, R15, RZ, PT ;  /* 0x000000ff0f00720c */ /* 0x000fe20003fa6270 */
[----:B------:R-:W-:Y:S01]  /*4450*/  @!P2 IMAD.MOV R84, RZ, RZ, -R84 ;  /* 0x000000ffff54a224 */ /* 0x000fe200078e0a54 */
[C---:B------:R-:W-:Y:S01]  /*4460*/  IADD3 R14, R0.reuse, 0x58, RZ ;  /* 0x00000058000e7810 */ /* 0x040fe20007ffe0ff */
[----:B------:R-:W-:Y:S01]  /*4470*/  IMAD.MOV R9, RZ, RZ, -R7 ;  /* 0x000000ffff097224 */ /* 0x000fe200078e0a07 */
[----:B------:R-:W-:Y:S01]  /*4480*/  IADD3 R15, R0, 0x59, RZ ;  /* 0x00000059000f7810 */ /* 0x000fe20007ffe0ff */
[----:B------:R-:W-:Y:S01]  /*4490*/  IMAD R251, R213, 0x2, R2 ;  /* 0x00000002d5fb7824 */ /* 0x000fe200078e0202 */
[----:B------:R-:W-:Y:S01]  /*44a0*/  ISETP.GT.U32.AND P2, PT, R4, R166, PT ;  /* 0x000000a60400720c */ /* 0x000fe20003f44070 */
[----:B------:R-:W-:Y:S01]  /*44b0*/  @!P6 IMAD.IADD R170, R170, 0x1, -R4 ;  /* 0x00000001aaaae824 */ /* 0x000fe200078e0a04 */
[----:B------:R-:W-:Y:S01]  /*44c0*/  IABS R174, R14 ;  /* 0x0000000e00ae7213 */ /* 0x000fe20000000000 */
[----:B------:R-:W-:Y:S01]  /*44d0*/  IMAD R78, R4, R9, R78 ;  /* 0x00000009044e7224 */ /* 0x000fe200078e024e */
[----:B------:R-:W-:Y:S01]  /*44e0*/  IABS R76, R15 ;  /* 0x0000000f004c7213 */ /* 0x000fe20000000000 */
[----:B------:R-:W-:Y:S01]  /*44f0*/  @!P0 IMAD.IADD R162, R162, 0x1, -R4 ;  /* 0x00000001a2a28824 */ /* 0x000fe200078e0a04 */
[C---:B------:R-:W-:Y:S01]  /*4500*/  ISETP.GT.U32.AND P6, PT, R4.reuse, R170, PT ;  /* 0x000000aa0400720c */ /* 0x040fe20003fc4070 */
[----:B------:R-:W-:Y:S01]  /*4510*/  IMAD.HI.U32 R7, R5, R174, RZ ;  /* 0x000000ae05077227 */ /* 0x000fe200078e00ff */
[----:B------:R-:W-:-:S03]  /*4520*/  ISETP.GT.U32.AND P0, PT, R4, R80, PT ;  /* 0x000000500400720c */ /* 0x000fc60003f04070 */
[----:B------:R-:W-:-:S04]  /*4530*/  IMAD.HI.U32 R9, R5, R76, RZ ;  /* 0x0000004c05097227 */ /* 0x000fc800078e00ff */
[----:B------:R-:W-:Y:S02]  /*4540*/  IMAD.MOV R7, RZ, RZ, -R7 ;  /* 0x000000ffff077224 */ /* 0x000fe400078e0a07 */
[----:B------:R-:W-:Y:S02]  /*4550*/  IMAD.MOV R9, RZ, RZ, -R9 ;  /* 0x000000ffff097224 */ /* 0x000fe400078e0a09 */
[----:B------:R-:W-:Y:S01]  /*4560*/  @!P2 IMAD.IADD R166, R166, 0x1, -R4 ;  /* 0x00000001a6a6a824 */ /* 0x000fe200078e0a04 */
[----:B------:R-:W-:Y:S01]  /*4570*/  ISETP.GE.AND P2, PT, R13, RZ, PT ;  /* 0x000000ff0d00720c */ /* 0x000fe20003f46270 */
[----:B------:R-:W-:Y:S01]  /*4580*/  IMAD R174, R4, R7, R174 ;  /* 0x0000000704ae7224 */ /* 0x000fe200078e02ae */
[----:B------:R-:W-:Y:S01]  /*4590*/  IADD3 R13, R0, 0x5b, RZ ;  /* 0x0000005b000d7810 */ /* 0x000fe20007ffe0ff */
[----:B------:R-:W-:Y:S01]  /*45a0*/  @!P1 IMAD.MOV R82, RZ, RZ, -R82 ;  /* 0x000000ffff529224 */ /* 0x000fe200078e0a52 */
[C---:B------:R-:W-:Y:S01]  /*45b0*/  ISETP.GT.U32.AND P1, PT, R4.reuse, R78, PT ;  /* 0x0000004e0400720c */ /* 0x040fe20003f24070 */
        /* <DEDUP_REMOVED lines=8> */
[----:B------:R-:W-:Y:S01]  /*4640*/  @!P4 IMAD.MOV R162, RZ, RZ, -R162 ;  /* 0x000000ffffa2c224 */ /* 0x000fe200078e0aa2 */
[----:B------:R-:W-:Y:S01]  /*4650*/  IADD3 R10, R0, 0x5a, RZ ;  /* 0x0000005a000a7810 */ /* 0x000fe20007ffe0ff */
[C---:B------:R-:W-:Y:S01]  /*4660*/  IMAD R252, R213.reuse, 0x2, R251 ;  /* 0x00000002d5fc7824 */ /* 0x040fe200078e02fb */
[----:B------:R-:W-:Y:S01]  /*4670*/  ISETP.GT.U32.AND P4, PT, R4, R80, PT ;  /* 0x000000500400720c */ /* 0x000fe20003f84070 */
[----:B------:R-:W-:Y:S01]  /*4680*/  @!P1 IMAD.IADD R78, R78, 0x1, -R4 ;  /* 0x000000014e4e9824 */ /* 0x000fe200078e0a04 */
[----:B------:R-:W-:Y:S01]  /*4690*/  IABS R178, R10 ;  /* 0x0000000a00b27213 */ /* 0x000fe20000000000 */
[----:B-1----:R-:W-:Y:S01]  /*46a0*/  IMAD R2, R213, 0x2, R252 ;  /* 0x00000002d5027824 */ /* 0x002fe200078e02fc */
[----:B------:R-:W-:Y:S01]  /*46b0*/  ISETP.GE.AND P1, PT, R14, RZ, PT ;  /* 0x000000ff0e00720c */ /* 0x000fe20003f26270 */
[--C-:B------:R-:W-:Y:S01]  /*46c0*/  @!P5 IMAD.IADD R174, R174, 0x1, -R4.reuse ;  /* 0x00000001aeaed824 */ /* 0x100fe200078e0a04 */
[----:B------:R-:W-:Y:S01]  /*46d0*/  ISETP.GT.U32.AND P5, PT, R4, R78, PT ;  /* 0x0000004e0400720c */ /* 0x000fe20003fa4070 */
[----:B------:R-:W-:Y:S01]  /*46e0*/  @!P6 IMAD.IADD R76, R76, 0x1, -R4 ;  /* 0x000000014c4ce824 */ /* 0x000fe200078e0a04 */
[----:B------:R-:W-:Y:S01]  /*46f0*/  IADD3 R14, R0, 0x5e, RZ ;  /* 0x0000005e000e7810 */ /* 0x000fe20007ffe0ff */
[----:B------:R-:W-:-:S03]  /*4700*/  IMAD.HI.U32 R7, R5, R178, RZ ;  /* 0x000000b205077227 */ /* 0x000fc600078e00ff */
[----:B------:R-:W-:Y:S01]  /*4710*/  ISETP.GT.U32.AND P6, PT, R4, R76, PT ;  /* 0x0000004c0400720c */ /* 0x000fe20003fc4070 */
[----:B------:R-:W-:Y:S01]  /*4720*/  @!P4 IMAD.IADD R80, R80, 0x1, -R4 ;  /* 0x000000015050c824 */ /* 0x000fe200078e0a04 */
[----:B------:R-:W-:Y:S01]  /*4730*/  ISETP.GE.AND P4, PT, R11, RZ, PT ;  /* 0x000000ff0b00720c */ /* 0x000fe20003f86270 */
[----:B------:R-:W-:Y:S01]  /*4740*/  IMAD.MOV R9, RZ, RZ, -R7 ;  /* 0x000000ffff097224 */ /* 0x000fe200078e0a07 */
[----:B------:R-:W-:Y:S01]  /*4750*/  IADD3 R11, R0, 0x5c, RZ ;  /* 0x0000005c000b7810 */ /* 0x000fe20007ffe0ff */
[----:B------:R-:W-:Y:S01]  /*4760*/  IMAD.HI.U32 R7, R5, R74, RZ ;  /* 0x0000004a05077227 */ /* 0x000fe200078e00ff */
[----:B------:R-:W-:Y:S02]  /*4770*/  IABS R186, R14 ;  /* 0x0000000e00ba7213 */ /* 0x000fe40000000000 */
[----:B------:R-:W-:Y:S01]  /*4780*/  IABS R182, R11 ;  /* 0x0000000b00b67213 */ /* 0x000fe20000000000 */
[----:B------:R-:W-:Y:S01]  /*4790*/  @!P2 IMAD.MOV R80, RZ, RZ, -R80 ;  /* 0x000000ffff50a224 */ /* 0x000fe200078e0a50 */
[C---:B------:R-:W-:Y:S01]  /*47a0*/  ISETP.GT.U32.AND P2, PT, R4.reuse, R174, PT ;  /* 0x000000ae0400720c */ /* 0x040fe20003f44070 */
[----:B------:R-:W-:-:S02]  /*47b0*/  IMAD R178, R4, R9, R178 ;  /* 0x0000000904b27224 */ /* 0x000fc400078e02b2 */
[----:B------:R-:W-:Y:S02]  /*47c0*/  IMAD.MOV R7, RZ, RZ, -R7 ;  /* 0x000000ffff077224 */ /* 0x000fe400078e0a07 */
[----:B------:R-:W-:Y:S01]  /*47d0*/  @!P5 IMAD.IADD R78, R78, 0x1, -R4 ;  /* 0x000000014e4ed824 */ /* 0x000fe200078e0a04 */
[C---:B------:R-:W-:Y:S01]  /*47e0*/  ISETP.GT.U32.AND P5, PT, R4.reuse, R178, PT ;  /* 0x000000b20400720c */ /* 0x040fe20003fa4070 */
[----:B------:R-:W-:Y:S02]  /*47f0*/  IMAD R74, R4, R7, R74 ;  /* 0x00000007044a7224 */ /* 0x000fe400078e024a */
[----:B------:R-:W-:Y:S02]  /*4800*/  @!P6 IMAD.IADD R76, R76, 0x1, -R4 ;  /* 0x000000014c4ce824 */ /* 0x000fe400078e0a04 */
[----:B------:R-:W-:Y:S01]  /*4810*/  IMAD.HI.U32 R7, R5, R182, RZ ;  /* 0x000000b605077227 */ /* 0x000fe200078e00ff */
[----:B------:R-:W-:-:S03]  /*4820*/  ISETP.GT.U32.AND P6, PT, R4, R74, PT ;  /* 0x0000004a0400720c */ /* 0x000fc60003fc4070 */
[--C-:B------:R-:W-:Y:S01]  /*4830*/  @!P2 IMAD.IADD R174, R174, 0x1, -R4.reuse ;  /* 0x00000001aeaea824 */ /* 0x100fe200078e0a04 */
[----:B------:R-:W-:Y:S01]  /*4840*/  ISETP.GE.AND P2, PT, R10, RZ, PT ;  /* 0x000000ff0a00720c */ /* 0x000fe20003f46270 */
[----:B------:R-:W-:Y:S01]  /*4850*/  IMAD.MOV R7, RZ, RZ, -R7 ;  /* 0x000000ffff077224 */ /* 0x000fe200078e0a07 */
[----:B------:R-:W-:Y:S01]  /*4860*/  IADD3 R10, R0, 0x5d, RZ ;  /* 0x0000005d000a7810 */ /* 0x000fe20007ffe0ff */
[----:B------:R-:W-:Y:S01]  /*4870*/  @!P5 IMAD.IADD R178, R178, 0x1, -R4 ;  /* 0x00000001b2b2d824 */ /* 0x000fe200078e0a04 */
[----:B------:R-:W-:Y:S01]  /*4880*/  ISETP.GE.AND P5, PT, R13, RZ, PT ;  /* 0x000000ff0d00720c */ /* 0x000fe20003fa6270 */
[----:B------:R-:W-:Y:S01]  /*4890*/  IMAD R182, R4, R7, R182 ;  /* 0x0000000704b67224 */ /* 0x000fe200078e02b6 */
[----:B------:R-:W-:Y:S01]  /*48a0*/  IABS R72, R10 ;  /* 0x0000000a00487213 */ /* 0x000fe20000000000 */
[----:B------:R-:W-:Y:S01]  /*48b0*/  @!P0 IMAD.MOV R170, RZ, RZ, -R170 ;  /* 0x000000ffffaa8224 */ /* 0x000fe200078e0aaa */
[----:B------:R-:W-:Y:S01]  /*48c0*/  ISETP.GE.AND P0, PT, R15, RZ, PT ;  /* 0x000000ff0f00720c */ /* 0x000fe20003f06270 */
[----:B------:R-:W-:Y:S01]  /*48d0*/  @!P6 IMAD.IADD R74, R74, 0x1, -R4 ;  /* 0x000000014a4ae824 */ /* 0x000fe200078e0a04 */
[----:B------:R-:W-:Y:S01]  /*48e0*/  ISETP.GT.U32.AND P6, PT, R4, R178, PT ;  /* 0x000000b20400720c */ /* 0x000fe20003fc4070 */
[----:B------:R-:W-:Y:S01]  /*48f0*/  IMAD.HI.U32 R7, R5, R72, RZ ;  /* 0x0000004805077227 */ /* 0x000fe200078e00ff */
[----:B------:R-:W-:-:S02]  /*4900*/  IADD3 R15, R0, 0x5f, RZ ;  /* 0x0000005f000f7810 */ /* 0x000fc40007ffe0ff */
[----:B------:R-:W-:Y:S01]  /*4910*/  IADD3 R13, R0, 0x62, RZ ;  /* 0x00000062000d7810 */ /* 0x000fe20007ffe0ff */
[----:B------:R-:W-:Y:S01]  /*4920*/  IMAD.MOV R7, RZ, RZ, -R7 ;  /* 0x000000ffff077224 */ /* 0x000fe200078e0a07 */
[----:B------:R-:W-:Y:S01]  /*4930*/  IABS R70, R15 ;  /* 0x0000000f00467213 */ /* 0x000fe20000000000 */
[----:B------:R-:W-:Y:S01]  /*4940*/  @!P4 IMAD.MOV R78, RZ, RZ, -R78 ;  /* 0x000000ffff4ec224 */ /* 0x000fe200078e0a4e */
[C---:B------:R-:W-:Y:S01]  /*4950*/  ISETP.GT.U32.AND P4, PT, R4.reuse, R74, PT ;  /* 0x0000004a0400720c */ /* 0x040fe20003f84070 */
[----:B------:R-:W-:Y:S01]  /*4960*/  IMAD R72, R4, R7, R72 ;  /* 0x0000000704487224 */ /* 0x000fe200078e0248 */
[----:B------:R-:W-:Y:S01]  /*4970*/  IABS R66, R13 ;  /* 0x0000000d00427213 */ /* 0x000fe20000000000 */
[----:B------:R-:W-:Y:S01]  /*4980*/  @!P0 IMAD.MOV R76, RZ, RZ, -R76 ;  /* 0x000000ffff4c8224 */ /* 0x000fe200078e0a4c */
[----:B------:R-:W-:Y:S01]  /*4990*/  ISETP.GE.AND P0, PT, R11, RZ, PT ;  /* 0x000000ff0b00720c */ /* 0x000fe20003f06270 */
[----:B------:R-:W-:Y:S01]  /*49a0*/  @!P6 IMAD.IADD R178, R178, 0x1, -R4 ;  /* 0x00000001b2b2e824 */ /* 0x000fe200078e0a04 */
[----:B------:R-:W-:Y:S01]  /*49b0*/  ISETP.GT.U32.AND P6, PT, R4, R72, PT ;  /* 0x000000480400720c */ /* 0x000fe20003fc4070 */
[----:B------:R-:W-:Y:S01]  /*49c0*/  IMAD.HI.U32 R7, R5, R186, RZ ;  /* 0x000000ba05077227 */ /* 0x000fe200078e00ff */
[----:B------:R-:W-:-:S03]  /*49d0*/  IADD3 R11, R0, 0x60, RZ ;  /* 0x00000060000b7810 */ /* 0x000fc60007ffe0ff */
[----:B------:R-:W-:Y:S01]  /*49e0*/  IMAD.MOV R7, RZ, RZ, -R7 ;  /* 0x000000ffff077224 */ /* 0x000fe200078e0a07 */
[----:B------:R-:W-:Y:S01]  /*49f0*/  IABS R68, R11 ;  /* 0x0000000b00447213 */ /* 0x000fe20000000000 */
[----:B------:R-:W-:Y:S01]  /*4a00*/  @!P1 IMAD.MOV R174, RZ, RZ, -R174 ;  /* 0x000000ffffae9224 */ /* 0x000fe200078e0aae */
[C---:B------:R-:W-:Y:S01]  /*4a10*/  ISETP.GT.U32.AND P1, PT, R4.reuse, R182, PT ;  /* 0x000000b60400720c */ /* 0x040fe20003f24070 */
[----:B------:R-:W-:Y:S02]  /*4a20*/  IMAD R186, R4, R7, R186 ;  /* 0x0000000704ba7224 */ /* 0x000fe400078e02ba */
[----:B------:R-:W-:-:S04]  /*4a30*/  IMAD.HI.U32 R7, R5, R68, RZ ;  /* 0x0000004405077227 */ /* 0x000fc800078e00ff */
[--C-:B------:R-:W-:Y:S02]  /*4a40*/  @!P6 IMAD.IADD R72, R72, 0x1, -R4.reuse ;  /* 0x000000014848e824 */ /* 0x100fe400078e0a04 */
[----:B------:R-:W-:Y:S02]  /*4a50*/  IMAD.MOV R7, RZ, RZ, -R7 ;  /* 0x000000ffff077224 */ /* 0x000fe400078e0a07 */
[----:B------:R-:W-:Y:S01]  /*4a60*/  @!P4 IMAD.IADD R74, R74, 0x1, -R4 ;  /* 0x000000014a4ac824 */ /* 0x000fe200078e0a04 */
[C---:B------:R-:W-:Y:S01]  /*4a70*/  ISETP.GT.U32.AND P6, PT, R4.reuse, R72, PT ;  /* 0x000000480400720c */ /* 0x040fe20003fc4070 */
[----:B------:R-:W-:Y:S01]  /*4a80*/  IMAD R68, R4, R7, R68 ;  /* 0x0000000704447224 */ /* 0x000fe200078e0244 */
[----:B------:R-:W-:Y:S01]  /*4a90*/  ISETP.GE.AND P4, PT, R10, RZ, PT ;  /* 0x000000ff0a00720c */ /* 0x000fe20003f86270 */
[----:B------:R-:W-:Y:S01]  /*4aa0*/  @!P1 IMAD.IADD R182, R182, 0x1, -R4 ;  /* 0x00000001b6b69824 */ /* 0x000fe200078e0a04 */
[----:B------:R-:W-:Y:S01]  /*4ab0*/  IADD3 R10, R0, 0x61, RZ ;  /* 0x00000061000a7810 */ /* 0x000fe20007ffe0ff */
[----:B------:R-:W-:Y:S01]  /*4ac0*/  IMAD.HI.U32 R9, R5, R70, RZ ;  /* 0x0000004605097227 */ /* 0x000fe200078e00ff */
[----:B------:R-:W-:-:S02]  /*4ad0*/  ISETP.GE.AND P1, PT, R14, RZ, PT ;  /* 0x000000ff0e00720c */ /* 0x000fc40003f26270 */
[----:B------:R-:W-:Y:S01]  /*4ae0*/  IABS R192, R10 ;  /* 0x0000000a00c07213 */ /* 0x000fe20000000000 */
[----:B------:R-:W-:Y:S01]  /*4af0*/  @!P2 IMAD.MOV R178, RZ, RZ, -R178 ;  /* 0x000000ffffb2a224 */ /* 0x000fe200078e0ab2 */
[----:B------:R-:W-:Y:S01]  /*4b00*/  IADD3 R14, R0, 0x63, RZ ;  /* 0x00000063000e7810 */ /* 0x000fe20007ffe0ff */
[----:B------:R-:W-:Y:S01]  /*4b10*/  IMAD.MOV R9, RZ, RZ, -R9 ;  /* 0x000000ffff097224 */ /* 0x000fe200078e0a09 */
[----:B------:R-:W-:Y:S01]  /*4b20*/  ISETP.GT.U32.AND P2, PT, R4, R182, PT ;  /* 0x000000b60400720c */ /* 0x000fe20003f44070 */
[----:B------:R-:W-:Y:S01]  /*4b30*/  @!P6 IMAD.IADD R72, R72, 0x1, -R4 ;  /* 0x000000014848e824 */ /* 0x000fe200078e0a04 */
[----:B------:R-:W-:Y:S01]  /*4b40*/  ISETP.GT.U32.AND P6, PT, R4, R68, PT ;  /* 0x000000440400720c */ /* 0x000fe20003fc4070 */
[----:B------:R-:W-:Y:S01]  /*4b50*/  IMAD.HI.U32 R7, R5, R192, RZ ;  /* 0x000000c005077227 */ /* 0x000fe200078e00ff */
[----:B------:R-:W-:-:S03]  /*4b60*/  IABS R196, R14 ;  /* 0x0000000e00c47213 */ /* 0x000fc60000000000 */
[----:B------:R-:W-:Y:S02]  /*4b70*/  IMAD.MOV R7, RZ, RZ, -R7 ;  /* 0x000000ffff077224 */ /* 0x000fe400078e0a07 */
[C---:B------:R-:W-:Y:S02]  /*4b80*/  IMAD R70, R4.reuse, R9, R70 ;  /* 0x0000000904467224 */ /* 0x040fe400078e0246 */
[----:B------:R-:W-:Y:S02]  /*4b90*/  IMAD R192, R4, R7, R192 ;  /* 0x0000000704c07224 */ /* 0x000fe400078e02c0 */
[----:B------:R-:W-:-:S04]  /*4ba0*/  IMAD.HI.U32 R7, R5, R66, RZ ;  /* 0x0000004205077227 */ /* 0x000fc800078e00ff */
[----:B------:R-:W-:Y:S02]  /*4bb0*/  @!P6 IMAD.IADD R68, R68, 0x1, -R4 ;  /* 0x000000014444e824 */ /* 0x000fe400078e0a04 */
[----:B------:R-:W-:Y:S02]  /*4bc0*/  IMAD.MOV R9, RZ, RZ, -R7 ;  /* 0x000000ffff097224 */ /* 0x000fe400078e0a07 */
[----:B------:R-:W-:Y:S01]  /*4bd0*/  IMAD.HI.U32 R7, R5, R196, RZ ;  /* 0x000000c405077227 */ /* 0x000fe200078e00ff */
[----:B------:R-:W-:-:S03]  /*4be0*/  ISETP.GT.U32.AND P6, PT, R4, R68, PT ;  /* 0x000000440400720c */ /* 0x000fc60003fc4070 */
[----:B------:R-:W-:Y:S02]  /*4bf0*/  IMAD.MOV R7, RZ, RZ, -R7 ;  /* 0x000000ffff077224 */ /* 0x000fe400078e0a07 */
[----:B------:R-:W-:Y:S01]  /*4c00*/  @!P2 IMAD.IADD R182, R182, 0x1, -R4 ;  /* 0x00000001b6b6a824 */ /* 0x000fe200078e0a04 */
[C---:B------:R-:W-:Y:S01]  /*4c10*/  ISETP.GT.U32.AND P2, PT, R4.reuse, R70, PT ;  /* 0x000000460400720c */ /* 0x040fe20003f44070 */
[C---:B------:R-:W-:Y:S02]  /*4c20*/  IMAD R196, R4.reuse, R7, R196 ;  /* 0x0000000704c47224 */ /* 0x040fe400078e02c4 */
[----:B------:R-:W-:Y:S01]  /*4c30*/  @!P5 IMAD.MOV R74, RZ, RZ, -R74 ;  /* 0x000000ffff4ad224 */ /* 0x000fe200078e0a4a */
[C---:B------:R-:W-:Y:S01]  /*4c40*/  ISETP.GT.U32.AND P5, PT, R4.reuse, R186, PT ;  /* 0x000000ba0400720c */ /* 0x040fe20003fa4070 */
[----:B------:R-:W-:Y:S01]  /*4c50*/  IMAD R66, R4, R9, R66 ;  /* 0x0000000904427224 */ /* 0x000fe200078e0242 */
[----:B------:R-:W-:Y:S01]  /*4c60*/  IADD3 R9, R0, 0x65, RZ ;  /* 0x0000006500097810 */ /* 0x000fe20007ffe0ff */
[----:B------:R-:W-:Y:S01]  /*4c70*/  @!P6 IMAD.IADD R68, R68, 0x1, -R4 ;  /* 0x000000014444e824 */ /* 0x000fe200078e0a04 */
[----:B------:R-:W-:Y:S01]  /*4c80*/  ISETP.GT.U32.AND P6, PT, R4, R196, PT ;  /* 0x000000c40400720c */ /* 0x000fe20003fc4070 */
[----:B------:R-:W-:Y:S01]  /*4c90*/  @!P0 IMAD.MOV R182, RZ, RZ, -R182 ;  /* 0x000000ffffb68224 */ /* 0x000fe200078e0ab6 */
[----:B------:R-:W-:Y:S01]  /*4ca0*/  IABS R200, R9 ;  /* 0x0000000900c87213 */ /* 0x000fe20000000000 */
[----:B------:R-:W-:-:S04]  /*4cb0*/  IMAD.HI.U32 R7, R5, R64, RZ ;  /* 0x0000004005077227 */ /* 0x000fc800078e00ff */
[----:B------:R-:W-:Y:S02]  /*4cc0*/  @!P2 IMAD.IADD R70, R70, 0x1, -R4 ;  /* 0x000000014646a824 */ /* 0x000fe400078e0a04 */
[----:B------:R-:W-:Y:S02]  /*4cd0*/  IMAD.MOV R7, RZ, RZ, -R7 ;  /* 0x000000ffff077224 */ /* 0x000fe400078e0a07 */
[----:B------:R-:W-:Y:S01]  /*4ce0*/  @!P4 IMAD.MOV R72, RZ, RZ, -R72 ;  /* 0x000000ffff48c224 */ /* 0x000fe200078e0a48 */
[----:B------:R-:W-:Y:S01]  /*4cf0*/  ISETP.GT.U32.AND P0, PT, R4, R70, PT ;  /* 0x000000460400720c */ /* 0x000fe20003f04070 */
[----:B------:R-:W-:Y:S01]  /*4d00*/  @!P6 IMAD.IADD R196, R196, 0x1, -R4 ;  /* 0x00000001c4c4e824 */ /* 0x000fe200078e0a04 */
[C---:B------:R-:W-:Y:S01]  /*4d10*/  ISETP.GT.U32.AND P4, PT, R4.reuse, R192, PT ;  /* 0x000000c00400720c */ /* 0x040fe20003f84070 */
[C---:B------:R-:W-:Y:S02]  /*4d20*/  IMAD R64, R4.reuse, R7, R64 ;  /* 0x0000000704407224 */ /* 0x040fe400078e0240 */
[----:B------:R-:W-:Y:S01]  /*4d30*/  IMAD.HI.U32 R7, R5, R200, RZ ;  /* 0x000000c805077227 */ /* 0x000fe200078e00ff */
[----:B------:R-:W-:-:S03]  /*4d40*/  ISETP.GT.U32.AND P6, PT, R4, R196, PT ;  /* 0x000000c40400720c */ /* 0x000fc60003fc4070 */
[--C-:B------:R-:W-:Y:S01]  /*4d50*/  @!P5 IMAD.IADD R186, R186, 0x1, -R4.reuse ;  /* 0x00000001babad824 */ /* 0x100fe200078e0a04 */
[----:B------:R-:W-:Y:S01]  /*4d60*/  ISETP.GE.AND P5, PT, R15, RZ, PT ;  /* 0x000000ff0f00720c */ /* 0x000fe20003fa6270 */
[----:B------:R-:W-:Y:S01]  /*4d70*/  IMAD.MOV R7, RZ, RZ, -R7 ;  /* 0x000000ffff077224 */ /* 0x000fe200078e0a07 */
[----:B------:R-:W-:Y:S01]  /*4d80*/  IADD3 R15, R0, 0x6a, RZ ;  /* 0x0000006a000f7810 */ /* 0x000fe20007ffe0ff */
[----:B------:R-:W-:Y:S01]  /*4d90*/  @!P0 IMAD.IADD R70, R70, 0x1, -R4 ;  /* 0x0000000146468824 */ /* 0x000fe200078e0a04 */
[C---:B------:R-:W-:Y:S01]  /*4da0*/  ISETP.GT.U32.AND P0, PT, R4.reuse, R66, PT ;  /* 0x000000420400720c */ /* 0x040fe20003f04070 */
[C---:B------:R-:W-:Y:S01]  /*4db0*/  IMAD R200, R4.reuse, R7, R200 ;  /* 0x0000000704c87224 */ /* 0x040fe200078e02c8 */
[----:B------:R-:W-:Y:S01]  /*4dc0*/  ISETP.GT.U32.AND P2, PT, R4, R186, PT ;  /* 0x000000ba0400720c */ /* 0x000fe20003f44070 */
[--C-:B------:R-:W-:Y:S01]  /*4dd0*/  @!P4 IMAD.IADD R192, R192, 0x1, -R4.reuse ;  /* 0x00000001c0c0c824 */ /* 0x100fe200078e0a04 */
[----:B------:R-:W-:Y:S01]  /*4de0*/  ISETP.GE.AND P4, PT, R10, RZ, PT ;  /* 0x000000ff0a00720c */ /* 0x000fe20003f86270 */
[----:B------:R-:W-:Y:S01]  /*4df0*/  @!P6 IMAD.IADD R196, R196, 0x1, -R4 ;  /* 0x00000001c4c4e824 */ /* 0x000fe200078e0a04 */
[C---:B------:R-:W-:Y:S01]  /*4e00*/  ISETP.GT.U32.AND P6, PT, R4.reuse, R200, PT ;  /* 0x000000c80400720c */ /* 0x040fe20003fc4070 */
[C---:B------:R-:W-:Y:S01]  /*4e10*/  IMAD R2, R213.reuse, 0x2, R2 ;  /* 0x00000002d5027824 */ /* 0x040fe200078e0202 */
[----:B------:R-:W-:Y:S01]  /*4e20*/  IABS R56, R15 ;  /* 0x0000000f00387213 */ /* 0x000fe20000000000 */
[----:B------:R-:W-:Y:S01]  /*4e30*/  @!P5 IMAD.MOV R70, RZ, RZ, -R70 ;  /* 0x000000ffff46d224 */ /* 0x000fe200078e0a46 */
[----:B------:R-:W-:Y:S01]  /*4e40*/  ISETP.GT.U32.AND P5, PT, R4, R64, PT ;  /* 0x000000400400720c */ /* 0x000fe20003fa4070 */
[----:B------:R-:W-:-:S02]  /*4e50*/  IMAD R2, R213, 0x2, R2 ;  /* 0x00000002d5027824 */ /* 0x000fc400078e0202 */
[--C-:B------:R-:W-:Y:S01]  /*4e60*/  @!P0 IMAD.IADD R66, R66, 0x1, -R4.reuse ;  /* 0x0000000142428824 */ /* 0x100fe200078e0a04 */
[----:B------:R-:W-:Y:S01]  /*4e70*/  ISETP.GT.U32.AND P0, PT, R4, R192, PT ;  /* 0x000000c00400720c */ /* 0x000fe20003f04070 */
[--C-:B------:R-:W-:Y:S01]  /*4e80*/  @!P2 IMAD.IADD R186, R186, 0x1, -R4.reuse ;  /* 0x00000001babaa824 */ /* 0x100fe200078e0a04 */
[----:B------:R-:W-:Y:S01]  /*4e90*/  ISETP.GE.AND P2, PT, R11, RZ, PT ;  /* 0x000000ff0b00720c */ /* 0x000fe20003f46270 */
[C---:B------:R-:W-:Y:S01]  /*4ea0*/  IMAD.HI.U32 R10, R5.reuse, R56, RZ ;  /* 0x00000038050a7227 */ /* 0x040fe200078e00ff */
[----:B------:R-:W-:Y:S01]  /*4eb0*/  IADD3 R11, R0, 0x66, RZ ;  /* 0x00000066000b7810 */ /* 0x000fe20007ffe0ff */
[----:B------:R1:W-:Y:S02]  /*4ec0*/  STL [R1+0x10], R2 ;  /* 0x0000100201007387 */ /* 0x0003e40000100800 */
[----:B------:R-:W-:Y:S01]  /*4ed0*/  @!P6 IMAD.IADD R200, R200, 0x1, -R4 ;  /* 0x00000001c8c8e824 */ /* 0x000fe200078e0a04 */
[----:B------:R-:W-:Y:S01]  /*4ee0*/  IABS R62, R11 ;  /* 0x0000000b003e7213 */ /* 0x000fe20000000000 */
[----:B------:R-:W-:Y:S01]  /*4ef0*/  @!P1 IMAD.MOV R186, RZ, RZ, -R186 ;  /* 0x000000ffffba9224 */ /* 0x000fe200078e0aba */
[----:B------:R-:W-:Y:S01]  /*4f00*/  ISETP.GT.U32.AND P1, PT, R4, R66, PT ;  /* 0x000000420400720c */ /* 0x000fe20003f24070 */
[----:B------:R-:W-:Y:S01]  /*4f10*/  @!P5 IMAD.IADD R64, R64, 0x1, -R4 ;  /* 0x000000014040d824 */ /* 0x000fe200078e0a04 */
[----:B------:R-:W-:Y:S01]  /*4f20*/  ISETP.GT.U32.AND P6, PT, R4, R200, PT ;  /* 0x000000c80400720c */ /* 0x000fe20003fc4070 */
[----:B------:R-:W-:Y:S01]  /*4f30*/  IMAD.HI.U32 R7, R5, R62, RZ ;  /* 0x0000003e05077227 */ /* 0x000fe200078e00ff */
[----:B------:R-:W-:-:S02]  /*4f40*/  ISETP.GE.AND P5, PT, R9, RZ, PT ;  /* 0x000000ff0900720c */ /* 0x000fc40003fa6270 */
[----:B------:R-:W-:Y:S01]  /*4f50*/  IADD3 R9, R0, 0x68, RZ ;  /* 0x0000006800097810 */ /* 0x000fe20007ffe0ff */
        /* <DEDUP_REMOVED lines=8> */
[--C-:B------:R-:W-:Y:S01]  /*4fe0*/  @!P6 IMAD.IADD R200, R200, 0x1, -R4.reuse ;  /* 0x00000001c8c8e824 */ /* 0x100fe200078e0a04 */
[----:B------:R-:W-:Y:S01]  /*4ff0*/  IADD3 R14, R0, 0x69, RZ ;  /* 0x00000069000e7810 */ /* 0x000fe20007ffe0ff */
[----:B------:R-:W-:Y:S01]  /*5000*/  @!P1 IMAD.IADD R66, R66, 0x1, -R4 ;  /* 0x0000000142429824 */ /* 0x000fe200078e0a04 */
[----:B------:R-:W-:Y:S01]  /*5010*/  IABS R204, R7 ;  /* 0x0000000700cc7213 */ /* 0x000fe20000000000 */
[----:B------:R-:W-:Y:S01]  /*5020*/  @!P2 IMAD.MOV R68, RZ, RZ, -R68 ;  /* 0x000000ffff44a224 */ /* 0x000fe200078e0a44 */
[----:B------:R-:W-:Y:S01]  /*5030*/  ISETP.GT.U32.AND P6, PT, R4, R62, PT ;  /* 0x0000003e0400720c */ /* 0x000fe20003fc4070 */
[----:B------:R-:W-:Y:S01]  /*5040*/  @!P0 IMAD.MOV R196, RZ, RZ, -R196 ;  /* 0x000000ffffc48224 */ /* 0x000fe200078e0ac4 */
[----:B------:R-:W-:Y:S01]  /*5050*/  ISETP.GE.AND P0, PT, R7, RZ, PT ;  /* 0x000000ff0700720c */ /* 0x000fe20003f06270 */
[----:B------:R-:W-:Y:S01]  /*5060*/  IMAD.HI.U32 R7, R5, R204, RZ ;  /* 0x000000cc05077227 */ /* 0x000fe200078e00ff */
[----:B------:R-:W-:-:S02]  /*5070*/  ISETP.GE.AND P1, PT, R16, RZ, PT ;  /* 0x000000ff1000720c */ /* 0x000fc40003f26270 */
[----:B------:R-:W-:Y:S01]  /*5080*/  ISETP.GE.AND P2, PT, R13, RZ, PT ;  /* 0x000000ff0d00720c */ /* 0x000fe20003f46270 */
[----:B------:R-:W-:Y:S01]  /*5090*/  IMAD.MOV R13, RZ, RZ, -R7 ;  /* 0x000000ffff0d7224 */ /* 0x000fe200078e0a07 */
[----:B------:R-:W-:Y:S01]  /*50a0*/  IADD3 R16, R0, 0x6b, RZ ;  /* 0x0000006b00107810 */ /* 0x000fe20007ffe0ff */
[----:B------:R-:W-:Y:S01]  /*50b0*/  IMAD.HI.U32 R7, R5, R60, RZ ;  /* 0x0000003c05077227 */ /* 0x000fe200078e00ff */
[----:B------:R-:W-:Y:S02]  /*50c0*/  IABS R58, R14 ;  /* 0x0000000e003a7213 */ /* 0x000fe40000000000 */
[----:B------:R-:W-:Y:S01]  /*50d0*/  IABS R54, R16 ;  /* 0x0000001000367213 */ /* 0x000fe20000000000 */
[--C-:B------:R-:W-:Y:S01]  /*50e0*/  @!P4 IMAD.IADD R64, R64, 0x1, -R4.reuse ;  /* 0x000000014040c824 */ /* 0x100fe200078e0a04 */
[----:B------:R-:W-:Y:S01]  /*50f0*/  ISETP.GE.AND P4, PT, R9, RZ, PT ;  /* 0x000000ff0900720c */ /* 0x000fe20003f86270 */
[----:B------:R-:W-:Y:S02]  /*5100*/  IMAD.MOV R7, RZ, RZ, -R7 ;  /* 0x000000ffff077224 */ /* 0x000fe400078e0a07 */
[----:B------:R-:W-:-:S02]  /*5110*/  @!P6 IMAD.IADD R62, R62, 0x1, -R4 ;  /* 0x000000013e3ee824 */ /* 0x000fc400078e0a04 */
[C---:B------:R-:W-:Y:S02]  /*5120*/  IMAD R60, R4.reuse, R7, R60 ;  /* 0x00000007043c7224 */ /* 0x040fe400078e023c */
[----:B------:R-:W-:Y:S01]  /*5130*/  @!P1 IMAD.MOV R64, RZ, RZ, -R64 ;  /* 0x000000ffff409224 */ /* 0x000fe200078e0a40 */
[----:B------:R-:W-:Y:S01]  /*5140*/  ISETP.GT.U32.AND P1, PT, R4, R62, PT ;  /* 0x0000003e0400720c */ /* 0x000fe20003f24070 */
[----:B------:R-:W-:-:S04]  /*5150*/  IMAD.HI.U32 R9, R5, R58, RZ ;  /* 0x0000003a05097227 */ /* 0x000fc800078e00ff */
[C---:B------:R-:W-:Y:S02]  /*5160*/  IMAD R204, R4.reuse, R13, R204 ;  /* 0x0000000d04cc7224 */ /* 0x040fe400078e02cc */
[----:B------:R-:W-:Y:S01]  /*5170*/  @!P2 IMAD.MOV R66, RZ, RZ, -R66 ;  /* 0x000000ffff42a224 */ /* 0x000fe200078e0a42 */
[----:B------:R-:W-:Y:S01]  /*5180*/  ISETP.GE.AND P2, PT, R11, RZ, PT ;  /* 0x000000ff0b00720c */ /* 0x000fe20003f46270 */
[----:B------:R-:W-:Y:S01]  /*5190*/  @!P5 IMAD.MOV R200, RZ, RZ, -R200 ;  /* 0x000000ffffc8d224 */ /* 0x000fe200078e0ac8 */
[C---:B------:R-:W-:Y:S01]  /*51a0*/  ISETP.GT.U32.AND P5, PT, R4.reuse, R60, PT ;  /* 0x0000003c0400720c */ /* 0x040fe20003fa4070 */
[----:B------:R-:W-:Y:S01]  /*51b0*/  IMAD.HI.U32 R11, R5, R54, RZ ;  /* 0x00000036050b7227 */ /* 0x000fe200078e00ff */
[----:B------:R-:W-:-:S03]  /*51c0*/  ISETP.GT.U32.AND P6, PT, R4, R204, PT ;  /* 0x000000cc0400720c */ /* 0x000fc60003fc4070 */
[----:B------:R-:W-:Y:S02]  /*51d0*/  IMAD.MOV R9, RZ, RZ, -R9 ;  /* 0x000000ffff097224 */ /* 0x000fe400078e0a09 */
[----:B------:R-:W-:Y:S02]  /*51e0*/  IMAD.MOV R11, RZ, RZ, -R11 ;  /* 0x000000ffff0b7224 */ /* 0x000fe400078e0a0b */
[C---:B------:R-:W-:Y:S02]  /*51f0*/  IMAD R58, R4.reuse, R9, R58 ;  /* 0x00000009043a7224 */ /* 0x040fe400078e023a */
[----:B------:R-:W-:Y:S02]  /*5200*/  IMAD R54, R4, R11, R54 ;  /* 0x0000000b04367224 */ /* 0x000fe400078e0236 */
[--C-:B------:R-:W-:Y:S01]  /*5210*/  @!P1 IMAD.IADD R62, R62, 0x1, -R4.reuse ;  /* 0x000000013e3e9824 */ /* 0x100fe200078e0a04 */
[----:B------:R-:W-:Y:S01]  /*5220*/  ISETP.GT.U32.AND P1, PT, R4, R58, PT ;  /* 0x0000003a0400720c */ /* 0x000fe20003f24070 */
[--C-:B------:R-:W-:Y:S01]  /*5230*/  @!P5 IMAD.IADD R60, R60, 0x1, -R4.reuse ;  /* 0x000000013c3cd824 */ /* 0x100fe200078e0a04 */
[----:B------:R-:W-:Y:S01]  /*5240*/  ISETP.GT.U32.AND P5, PT, R4, R54, PT ;  /* 0x000000360400720c */ /* 0x000fe20003fa4070 */
[----:B------:R-:W-:-:S02]  /*5250*/  @!P6 IMAD.IADD R204, R204, 0x1, -R4 ;  /* 0x00000001cccce824 */ /* 0x000fc400078e0a04 */
[----:B------:R-:W-:-:S03]  /*5260*/  IMAD.HI.U32 R7, R5, R52, RZ ;  /* 0x0000003405077227 */ /* 0x000fc600078e00ff */
[C---:B------:R-:W-:Y:S01]  /*5270*/  ISETP.GT.U32.AND P6, PT, R4.reuse, R204, PT ;  /* 0x000000cc0400720c */ /* 0x040fe20003fc4070 */
[----:B------:R-:W-:Y:S02]  /*5280*/  IMAD.MOV R7, RZ, RZ, -R7 ;  /* 0x000000ffff077224 */ /* 0x000fe400078e0a07 */
[----:B------:R-:W-:Y:S02]  /*5290*/  IMAD.MOV R13, RZ, RZ, -R10 ;  /* 0x000000ffff0d7224 */ /* 0x000fe400078e0a0a */
[----:B------:R-:W-:Y:S02]  /*52a0*/  IMAD R52, R4, R7, R52 ;  /* 0x0000000704347224 */ /* 0x000fe400078e0234 */
[--C-:B------:R-:W-:Y:S02]  /*52b0*/  @!P1 IMAD.IADD R58, R58, 0x1, -R4.reuse ;  /* 0x000000013a3a9824 */ /* 0x100fe400078e0a04 */
[----:B------:R-:W-:Y:S01]  /*52c0*/  @!P5 IMAD.IADD R54, R54, 0x1, -R4 ;  /* 0x000000013636d824 */ /* 0x000fe200078e0a04 */
[C---:B------:R-:W-:Y:S01]  /*52d0*/  ISETP.GT.U32.AND P1, PT, R4.reuse, R52, PT ;  /* 0x000000340400720c */ /* 0x040fe20003f24070 */
[C---:B------:R-:W-:Y:S01]  /*52e0*/  IMAD R56, R4.reuse, R13, R56 ;  /* 0x0000000d04387224 */ /* 0x040fe200078e0238 */
[----:B------:R-:W-:Y:S01]  /*52f0*/  ISETP.GT.U32.AND P5, PT, R4, R58, PT ;  /* 0x0000003a0400720c */ /* 0x000fe20003fa4070 */
[----:B------:R-:W-:-:S04]  /*5300*/  IMAD.HI.U32 R10, R5, R48, RZ ;  /* 0x00000030050a7227 */ /* 0x000fc800078e00ff */
[----:B------:R-:W-:Y:S01]  /*5310*/  @!P6 IMAD.IADD R204, R204, 0x1, -R4 ;  /* 0x00000001cccce824 */ /* 0x000fe200078e0a04 */
[----:B------:R-:W-:Y:S01]  /*5320*/  ISETP.GT.U32.AND P6, PT, R4, R56, PT ;  /* 0x000000380400720c */ /* 0x000fe20003fc4070 */
[----:B------:R-:W-:Y:S01]  /*5330*/  IMAD.MOV R13, RZ, RZ, -R10 ;  /* 0x000000ffff0d7224 */ /* 0x000fe200078e0a0a */
[----:B------:R-:W-:Y:S01]  /*5340*/  IADD3 R10, R0, 0x70, RZ ;  /* 0x00000070000a7810 */ /* 0x000fe20007ffe0ff */
[----:B------:R-:W-:-:S03]  /*5350*/  IMAD.HI.U32 R11, R5, R46, RZ ;  /* 0x0000002e050b7227 */ /* 0x000fc600078e00ff */
[----:B------:R-:W-:Y:S01]  /*5360*/  IABS R44, R10 ;  /* 0x0000000a002c7213 */ /* 0x000fe20000000000 */
[----:B------:R-:W-:Y:S01]  /*5370*/  IMAD R48, R4, R13, R48 ;  /* 0x0000000d04307224 */ /* 0x000fe200078e0230 */
[----:B------:R-:W-:Y:S01]  /*5380*/  IADD3 R13, R0, 0x72, RZ ;  /* 0x00000072000d7810 */ /* 0x000fe20007ffe0ff */
[--C-:B------:R-:W-:Y:S01]  /*5390*/  @!P1 IMAD.IADD R52, R52, 0x1, -R4.reuse ;  /* 0x0000000134349824 */ /* 0x100fe200078e0a04 */
[----:B------:R-:W-:Y:S01]  /*53a0*/  ISETP.GT.U32.AND P1, PT, R4, R54, PT ;  /* 0x000000360400720c */ /* 0x000fe20003f24070 */
[----:B------:R-:W-:Y:S01]  /*53b0*/  @!P5 IMAD.IADD R58, R58, 0x1, -R4 ;  /* 0x000000013a3ad824 */ /* 0x000fe200078e0a04 */
[C---:B------:R-:W-:Y:S01]  /*53c0*/  ISETP.GT.U32.AND P5, PT, R4.reuse, R48, PT ;  /* 0x000000300400720c */ /* 0x040fe20003fa4070 */
[----:B------:R-:W-:Y:S01]  /*53d0*/  IMAD.MOV R11, RZ, RZ, -R11 ;  /* 0x000000ffff0b7224 */ /* 0x000fe200078e0a0b */
[----:B------:R-:W-:Y:S01]  /*53e0*/  IABS R40, R13 ;  /* 0x0000000d00287213 */ /* 0x000fe20000000000 */
[----:B------:R-:W-:Y:S01]  /*53f0*/  @!P0 IMAD.MOV R204, RZ, RZ, -R204 ;  /* 0x000000ffffcc8224 */ /* 0x000fe200078e0acc */
[C---:B------:R-:W-:Y:S01]  /*5400*/  ISETP.GT.U32.AND P0, PT, R4.reuse, R52, PT ;  /* 0x000000340400720c */ /* 0x040fe20003f04070 */
[----:B------:R-:W-:Y:S01]  /*5410*/  IMAD R46, R4, R11, R46 ;  /* 0x0000000b042e7224 */ /* 0x000fe200078e022e */
[----:B------:R-:W-:Y:S01]  /*5420*/  IADD3 R11, R0, 0x71, RZ ;  /* 0x00000071000b7810 */ /* 0x000fe20007ffe0ff */
[----:B------:R-:W-:Y:S01]  /*5430*/  @!P6 IMAD.IADD R56, R56, 0x1, -R4 ;  /* 0x000000013838e824 */ /* 0x000fe200078e0a04 */
[----:B------:R-:W-:Y:S01]  /*5440*/  ISETP.GT.U32.AND P6, PT, R4, R60, PT ;  /* 0x0000003c0400720c */ /* 0x000fe20003fc4070 */
[----:B------:R-:W-:Y:S01]  /*5450*/  IMAD.HI.U32 R9, R5, R50, RZ ;  /* 0x0000003205097227 */ /* 0x000fe200078e00ff */
[----:B------:R-:W-:-:S03]  /*5460*/  IABS R42, R11 ;  /* 0x0000000b002a7213 */ /* 0x000fc60000000000 */
[----:B------:R-:W-:Y:S02]  /*5470*/  IMAD.MOV R9, RZ, RZ, -R9 ;  /* 0x000000ffff097224 */ /* 0x000fe400078e0a09 */
[----:B------:R-:W-:-:S04]  /*5480*/  IMAD.HI.U32 R7, R5, R44, RZ ;  /* 0x0000002c05077227 */ /* 0x000fc800078e00ff */
[----:B------:R-:W-:Y:S01]  /*5490*/  @!P2 IMAD.MOV R62, RZ, RZ, -R62 ;  /* 0x000000ffff3ea224 */ /* 0x000fe200078e0a3e */
[----:B------:R-:W-:Y:S01]  /*54a0*/  ISETP.GT.U32.AND P2, PT, R4, R56, PT ;  /* 0x000000380400720c */ /* 0x000fe20003f44070 */
[--C-:B------:R-:W-:Y:S01]  /*54b0*/  @!P1 IMAD.IADD R54, R54, 0x1, -R4.reuse ;  /* 0x0000000136369824 */ /* 0x100fe200078e0a04 */
[----:B------:R-:W-:Y:S01]  /*54c0*/  ISETP.GT.U32.AND P1, PT, R4, R46, PT ;  /* 0x0000002e0400720c */ /* 0x000fe20003f24070 */
[----:B------:R-:W-:Y:S01]  /*54d0*/  @!P5 IMAD.IADD R48, R48, 0x1, -R4 ;  /* 0x000000013030d824 */ /* 0x000fe200078e0a04 */
[----:B------:R-:W-:Y:S01]  /*54e0*/  ISETP.GE.AND P5, PT, R17, RZ, PT ;  /* 0x000000ff1100720c */ /* 0x000fe20003fa6270 */
[----:B------:R-:W-:Y:S01]  /*54f0*/  IMAD R50, R4, R9, R50 ;  /* 0x0000000904327224 */ /* 0x000fe200078e0232 */
[----:B------:R-:W-:Y:S01]  /*5500*/  IADD3 R17, R0, 0x78, RZ ;  /* 0x0000007800117810 */ /* 0x000fe20007ffe0ff */
[----:B------:R-:W-:-:S03]  /*5510*/  IMAD.HI.U32 R9, R5, R42, RZ ;  /* 0x0000002a05097227 */ /* 0x000fc600078e00ff */
[----:B------:R-:W-:Y:S01]  /*5520*/  IABS R28, R17 ;  /* 0x00000011001c7213 */ /* 0x000fe20000000000 */
[----:B------:R-:W-:Y:S02]  /*5530*/  IMAD.MOV R7, RZ, RZ, -R7 ;  /* 0x000000ffff077224 */ /* 0x000fe400078e0a07 */
[--C-:B------:R-:W-:Y:S01]  /*5540*/  @!P0 IMAD.IADD R52, R52, 0x1, -R4.reuse ;  /* 0x0000000134348824 */ /* 0x100fe200078e0a04 */
[----:B------:R-:W-:Y:S01]  /*5550*/  ISETP.GE.AND P0, PT, R15, RZ, PT ;  /* 0x000000ff0f00720c */ /* 0x000fe20003f06270 */
[----:B------:R-:W-:Y:S01]  /*5560*/  @!P6 IMAD.IADD R60, R60, 0x1, -R4 ;  /* 0x000000013c3ce824 */ /* 0x000fe200078e0a04 */
[----:B------:R-:W-:Y:S01]  /*5570*/  ISETP.GT.U32.AND P6, PT, R4, R50, PT ;  /* 0x000000320400720c */ /* 0x000fe20003fc4070 */
[----:B------:R-:W-:Y:S01]  /*5580*/  IMAD.MOV R9, RZ, RZ, -R9 ;  /* 0x000000ffff097224 */ /* 0x000fe200078e0a09 */
[----:B------:R-:W-:Y:S01]  /*5590*/  IADD3 R15, R0, 0x77, RZ ;  /* 0x00000077000f7810 */ /* 0x000fe20007ffe0ff */
[C---:B------:R-:W-:Y:S02]  /*55a0*/  IMAD R44, R4.reuse, R7, R44 ;  /* 0x00000007042c7224 */ /* 0x040fe400078e022c */
[----:B------:R-:W-:Y:S01]  /*55b0*/  IMAD R42, R4, R9, R42 ;  /* 0x00000009042a7224 */ /* 0x000fe200078e022a */
[----:B------:R-:W-:Y:S01]  /*55c0*/  IADD3 R9, R0, 0x74, RZ ;  /* 0x0000007400097810 */ /* 0x000fe20007ffe0ff */
[----:B------:R-:W-:Y:S01]  /*55d0*/  @!P4 IMAD.MOV R60, RZ, RZ, -R60 ;  /* 0x000000ffff3cc224 */ /* 0x000fe200078e0a3c */
[----:B------:R-:W-:Y:S01]  /*55e0*/  ISETP.GT.U32.AND P4, PT, R4, R44, PT ;  /* 0x0000002c0400720c */ /* 0x000fe20003f84070 */
[--C-:B------:R-:W-:Y:S01]  /*55f0*/  @!P2 IMAD.IADD R56, R56, 0x1, -R4.reuse ;  /* 0x000000013838a824 */ /* 0x100fe200078e0a04 */
[----:B------:R-:W-:Y:S01]  /*5600*/  ISETP.GE.AND P2, PT, R14, RZ, PT ;  /* 0x000000ff0e00720c */ /* 0x000fe20003f46270 */
[----:B------:R-:W-:Y:S01]  /*5610*/  @!P1 IMAD.IADD R46, R46, 0x1, -R4 ;  /* 0x000000012e2e9824 */ /* 0x000fe200078e0a04 */
[----:B------:R-:W-:Y:S01]  /*5620*/  IABS R36, R9 ;  /* 0x0000000900247213 */ /* 0x000fe20000000000 */
[----:B------:R-:W-:Y:S01]  /*5630*/  @!P5 IMAD.MOV R52, RZ, RZ, -R52 ;  /* 0x000000ffff34d224 */ /* 0x000fe200078e0a34 */
[C---:B------:R-:W-:Y:S01]  /*5640*/  ISETP.GT.U32.AND P5, PT, R4.reuse, R42, PT ;  /* 0x0000002a0400720c */ /* 0x040fe20003fa4070 */
[----:B------:R-:W-:Y:S01]  /*5650*/  @!P0 IMAD.MOV R56, RZ, RZ, -R56 ;  /* 0x000000ffff388224 */ /* 0x000fe200078e0a38 */
[----:B------:R-:W-:Y:S01]  /*5660*/  ISETP.GT.U32.AND P0, PT, R4, R46, PT ;  /* 0x0000002e0400720c */ /* 0x000fe20003f04070 */
[----:B------:R-:W-:Y:S01]  /*5670*/  @!P6 IMAD.IADD R50, R50, 0x1, -R4 ;  /* 0x000000013232e824 */ /* 0x000fe200078e0a04 */
[----:B------:R-:W-:Y:S01]  /*5680*/  ISETP.GE.AND P6, PT, R16, RZ, PT ;  /* 0x000000ff1000720c */ /* 0x000fe20003fc6270 */
[----:B------:R-:W-:Y:S01]  /*5690*/  IMAD.HI.U32 R7, R5, R40, RZ ;  /* 0x0000002805077227 */ /* 0x000fe200078e00ff */
[----:B------:R-:W-:-:S02]  /*56a0*/  IABS R30, R15 ;  /* 0x0000000f001e7213 */ /* 0x000fc40000000000 */
[----:B------:R-:W-:Y:S01]  /*56b0*/  ISETP.GT.U32.AND P1, PT, R4, R50, PT ;  /* 0x000000320400720c */ /* 0x000fe20003f24070 */
[----:B------:R-:W-:Y:S01]  /*56c0*/  @!P4 IMAD.IADD R44, R44, 0x1, -R4 ;  /* 0x000000012c2cc824 */ /* 0x000fe200078e0a04 */
[----:B------:R-:W-:Y:S01]  /*56d0*/  ISETP.GE.AND P4, PT, R11, RZ, PT ;  /* 0x000000ff0b00720c */ /* 0x000fe20003f86270 */
[----:B------:R-:W-:Y:S01]  /*56e0*/  @!P2 IMAD.MOV R58, RZ, RZ, -R58 ;  /* 0x000000ffff3aa224 */ /* 0x000fe200078e0a3a */
[----:B------:R-:W-:Y:S01]  /*56f0*/  ISETP.GT.U32.AND P2, PT, R4, R48, PT ;  /* 0x000000300400720c */ /* 0x000fe20003f44070 */
[--C-:B------:R-:W-:Y:S01]  /*5700*/  @!P5 IMAD.IADD R42, R42, 0x1, -R4.reuse ;  /* 0x000000012a2ad824 */ /* 0x100fe200078e0a04 */
[----:B------:R-:W-:Y:S01]  /*5710*/  ISETP.GT.U32.AND P5, PT, R4, R44, PT ;  /* 0x0000002c0400720c */ /* 0x000fe20003fa4070 */
[----:B------:R-:W-:Y:S01]  /*5720*/  @!P0 IMAD.IADD R46, R46, 0x1, -R4 ;  /* 0x000000012e2e8824 */ /* 0x000fe200078e0a04 */
[----:B------:R-:W-:Y:S01]  /*5730*/  ISETP.GE.AND P0, PT, R10, RZ, PT ;  /* 0x000000ff0a00720c */ /* 0x000fe20003f06270 */
[----:B------:R-:W-:Y:S01]  /*5740*/  @!P6 IMAD.MOV R54, RZ, RZ, -R54 ;  /* 0x000000ffff36e224 */ /* 0x000fe200078e0a36 */
[----:B------:R-:W-:Y:S01]  /*5750*/  ISETP.GE.AND P6, PT, R18, RZ, PT ;  /* 0x000000ff1200720c */ /* 0x000fe20003fc6270 */
[----:B------:R-:W-:Y:S01]  /*5760*/  IMAD.MOV R7, RZ, RZ, -R7 ;  /* 0x000000ffff077224 */ /* 0x000fe200078e0a07 */
[----:B------:R-:W-:Y:S01]  /*5770*/  IADD3 R11, R0, 0x76, RZ ;  /* 0x00000076000b7810 */ /* 0x000fe20007ffe0ff */
[----:B------:R-:W-:Y:S01]  /*5780*/  @!P1 IMAD.IADD R50, R50, 0x1, -R4 ;  /* 0x0000000132329824 */ /* 0x000fe200078e0a04 */
[----:B------:R-:W-:Y:S01]  /*5790*/  ISETP.GE.AND P1, PT, R19, RZ, PT ;  /* 0x000000ff1300720c */ /* 0x000fe20003f26270 */
[----:B------:R-:W-:Y:S01]  /*57a0*/  IMAD R40, R4, R7, R40 ;  /* 0x0000000704287224 */ /* 0x000fe200078e0228 */
[----:B------:R-:W-:Y:S01]  /*57b0*/  IADD3 R7, R0, 0x73, RZ ;  /* 0x0000007300077810 */ /* 0x000fe20007ffe0ff */
[--C-:B------:R-:W-:Y:S01]  /*57c0*/  @!P2 IMAD.IADD R48, R48, 0x1, -R4.reuse ;  /* 0x000000013030a824 */ /* 0x100fe200078e0a04 */
[----:B------:R-:W-:Y:S01]  /*57d0*/  ISETP.GE.AND P2, PT, R20, RZ, PT ;  /* 0x000000ff1400720c */ /* 0x000fe20003f46270 */
[----:B------:R-:W-:Y:S01]  /*57e0*/  @!P5 IMAD.IADD R44, R44, 0x1, -R4 ;  /* 0x000000012c2cd824 */ /* 0x000fe200078e0a04 */
[----:B------:R-:W-:Y:S01]  /*57f0*/  IABS R38, R7 ;  /* 0x0000000700267213 */ /* 0x000fe20000000000 */
[----:B-1----:R-:W-:Y:S01]  /*5800*/  IMAD R2, R213, 0x2, R2 ;  /* 0x00000002d5027824 */ /* 0x002fe200078e0202 */
[----:B------:R-:W-:Y:S01]  /*5810*/  IABS R34, R11 ;  /* 0x0000000b00227213 */ /* 0x000fe20000000000 */
[----:B------:R-:W-:Y:S01]  /*5820*/  @!P0 IMAD.MOV R44, RZ, RZ, -R44 ;  /* 0x000000ffff2c8224 */ /* 0x000fe200078e0a2c */
[C---:B------:R-:W-:Y:S01]  /*5830*/  ISETP.GT.U32.AND P0, PT, R4.reuse, R40, PT ;  /* 0x000000280400720c */ /* 0x040fe20003f04070 */
[----:B------:R-:W-:Y:S01]  /*5840*/  @!P6 IMAD.MOV R50, RZ, RZ, -R50 ;  /* 0x000000ffff32e224 */ /* 0x000fe200078e0a32 */
[----:B------:R-:W-:Y:S01]  /*5850*/  ISETP.GT.U32.AND P6, PT, R4, R42, PT ;  /* 0x0000002a0400720c */ /* 0x000fe20003fc4070 */
[----:B------:R-:W-:Y:S01]  /*5860*/  @!P1 IMAD.MOV R48, RZ, RZ, -R48 ;  /* 0x000000ffff309224 */ /* 0x000fe200078e0a30 */
[----:B------:R-:W-:Y:S01]  /*5870*/  ISETP.GE.AND P1, PT, R13, RZ, PT ;  /* 0x000000ff0d00720c */ /* 0x000fe20003f26270 */
[----:B------:R1:W-:Y:S01]  /*5880*/  STL [R1+0x14], R2 ;  /* 0x0000140201007387 */ /* 0x0003e20000100800 */
[----:B------:R-:W-:Y:S01]  /*5890*/  ISETP.GE.AND P5, PT, R9, RZ, PT ;  /* 0x000000ff0900720c */ /* 0x000fe20003fa6270 */
[----:B------:R-:W-:Y:S01]  /*58a0*/  @!P2 IMAD.MOV R46, RZ, RZ, -R46 ;  /* 0x000000ffff2ea224 */ /* 0x000fe200078e0a2e */
[----:B------:R-:W-:Y:S01]  /*58b0*/  ISETP.GE.AND P2, PT, R7, RZ, PT ;  /* 0x000000ff0700720c */ /* 0x000fe20003f46270 */
[----:B------:R-:W-:Y:S01]  /*58c0*/  IMAD.HI.U32 R7, R5, R38, RZ ;  /* 0x0000002605077227 */ /* 0x000fe200078e00ff */
[----:B------:R-:W-:-:S02]  /*58d0*/  IADD3 R10, R0, 0x75, RZ ;  /* 0x00000075000a7810 */ /* 0x000fc40007ffe0ff */
[----:B------:R-:W-:Y:S01]  /*58e0*/  IABS R18, R21 ;  /* 0x0000001500127213 */ /* 0x000fe20000000000 */
[--C-:B------:R-:W-:Y:S01]  /*58f0*/  @!P0 IMAD.IADD R40, R40, 0x1, -R4.reuse ;  /* 0x0000000128288824 */ /* 0x100fe200078e0a04 */
[----:B------:R-:W-:Y:S01]  /*5900*/  IABS R32, R10 ;  /* 0x0000000a00207213 */ /* 0x000fe20000000000 */
[----:B------:R-:W-:Y:S01]  /*5910*/  @!P6 IMAD.IADD R42, R42, 0x1, -R4 ;  /* 0x000000012a2ae824 */ /* 0x000fe200078e0a04 */
[----:B------:R-:W-:Y:S01]  /*5920*/  IADD3 R19, R0, 0x79, RZ ;  /* 0x0000007900137810 */ /* 0x000fe20007ffe0ff */
[----:B------:R-:W-:Y:S01]  /*5930*/  IMAD.HI.U32 R9, R5, R36, RZ ;  /* 0x0000002405097227 */ /* 0x000fe200078e00ff */
[----:B------:R-:W-:Y:S02]  /*5940*/  ISETP.GT.U32.AND P0, PT, R4, R40, PT ;  /* 0x000000280400720c */ /* 0x000fe40003f04070 */
[----:B------:R-:W-:Y:S01]  /*5950*/  ISETP.GE.AND P6, PT, R10, RZ, PT ;  /* 0x000000ff0a00720c */ /* 0x000fe20003fc6270 */
[----:B------:R-:W-:Y:S01]  /*5960*/  @!P4 IMAD.MOV R42, RZ, RZ, -R42 ;  /* 0x000000ffff2ac224 */ /* 0x000fe200078e0a2a */
[----:B------:R-:W-:Y:S01]  /*5970*/  ISETP.GE.AND P4, PT, R11, RZ, PT ;  /* 0x000000ff0b00720c */ /* 0x000fe20003f86270 */
[----:B------:R-:W-:Y:S01]  /*5980*/  IMAD.MOV R11, RZ, RZ, -R7 ;  /* 0x000000ffff0b7224 */ /* 0x000fe200078e0a07 */
[----:B------:R-:W-:Y:S01]  /*5990*/  IABS R20, R19 ;  /* 0x0000001300147213 */ /* 0x000fe20000000000 */
[----:B------:R-:W-:Y:S01]  /*59a0*/  IMAD.MOV R13, RZ, RZ, -R9 ;  /* 0x000000ffff0d7224 */ /* 0x000fe200078e0a09 */
[----:B------:R-:W-:Y:S01]  /*59b0*/  IABS R16, R23 ;  /* 0x0000001700107213 */ /* 0x000fe20000000000 */
[C---:B------:R-:W-:Y:S01]  /*59c0*/  IMAD R38, R4.reuse, R11, R38 ;  /* 0x0000000b04267224 */ /* 0x040fe200078e0226 */
[----:B------:R-:W-:Y:S01]  /*59d0*/  IABS R14, R25 ;  /* 0x00000019000e7213 */ /* 0x000fe20000000000 */
[----:B------:R-:W-:Y:S01]  /*59e0*/  IMAD R36, R4, R13, R36 ;  /* 0x0000000d04247224 */ /* 0x000fe200078e0224 */
[----:B------:R-:W-:Y:S01]  /*59f0*/  IABS R13, R29 ;  /* 0x0000001d000d7213 */ /* 0x000fe20000000000 */
[----:B------:R-:W-:Y:S01]  /*5a00*/  @!P0 IMAD.IADD R40, R40, 0x1, -R4 ;  /* 0x0000000128288824 */ /* 0x000fe200078e0a04 */
[----:B------:R-:W-:Y:S01]  /*5a10*/  ISETP.GT.U32.AND P0, PT, R4, R38, PT ;  /* 0x000000260400720c */ /* 0x000fe20003f04070 */
[----:B------:R-:W-:-:S04]  /*5a20*/  IMAD.HI.U32 R7, R5, R32, RZ ;  /* 0x0000002005077227 */ /* 0x000fc800078e00ff */
[----:B------:R-:W-:Y:S01]  /*5a30*/  @!P1 IMAD.MOV R40, RZ, RZ, -R40 ;  /* 0x000000ffff289224 */ /* 0x000fe200078e0a28 */
[----:B------:R-:W-:Y:S01]  /*5a40*/  ISETP.GT.U32.AND P1, PT, R4, R36, PT ;  /* 0x000000240400720c */ /* 0x000fe20003f24070 */
[----:B------:R-:W-:Y:S02]  /*5a50*/  IMAD.MOV R11, RZ, RZ, -R7 ;  /* 0x000000ffff0b7224 */ /* 0x000fe400078e0a07 */
[----:B------:R-:W-:-:S04]  /*5a60*/  IMAD.HI.U32 R7, R5, R30, RZ ;  /* 0x0000001e05077227 */ /* 0x000fc800078e00ff */
[----:B------:R-:W-:Y:S02]  /*5a70*/  @!P0 IMAD.IADD R38, R38, 0x1, -R4 ;  /* 0x0000000126268824 */ /* 0x000fe400078e0a04 */
[C---:B------:R-:W-:Y:S02]  /*5a80*/  IMAD R32, R4.reuse, R11, R32 ;  /* 0x0000000b04207224 */ /* 0x040fe400078e0220 */
[----:B------:R-:W-:Y:S01]  /*5a90*/  IMAD.MOV R7, RZ, RZ, -R7 ;  /* 0x000000ffff077224 */ /* 0x000fe200078e0a07 */
[----:B------:R-:W-:Y:S01]  /*5aa0*/  ISETP.GT.U32.AND P0, PT, R4, R38, PT ;  /* 0x000000260400720c */ /* 0x000fe20003f04070 */
[----:B------:R-:W-:Y:S02]  /*5ab0*/  @!P1 IMAD.IADD R36, R36, 0x1, -R4 ;  /* 0x0000000124249824 */ /* 0x000fe400078e0a04 */
[----:B------:R-:W-:-:S03]  /*5ac0*/  IMAD.HI.U32 R9, R5, R34, RZ ;  /* 0x0000002205097227 */ /* 0x000fc600078e00ff */
[C---:B------:R-:W-:Y:S01]  /*5ad0*/  ISETP.GT.U32.AND P1, PT, R4.reuse, R36, PT ;  /* 0x000000240400720c */ /* 0x040fe20003f24070 */
[----:B------:R-:W-:Y:S02]  /*5ae0*/  IMAD R30, R4, R7, R30 ;  /* 0x00000007041e7224 */ /* 0x000fe400078e021e */
[----:B------:R-:W-:Y:S02]  /*5af0*/  IMAD.MOV R9, RZ, RZ, -R9 ;  /* 0x000000ffff097224 */ /* 0x000fe400078e0a09 */
[----:B------:R-:W-:-:S04]  /*5b00*/  IMAD.HI.U32 R7, R5, R28, RZ ;  /* 0x0000001c05077227 */ /* 0x000fc800078e00ff */
[----:B------:R-:W-:Y:S01]  /*5b10*/  @!P0 IMAD.IADD R38, R38, 0x1, -R4 ;  /* 0x0000000126268824 */ /* 0x000fe200078e0a04 */
[C---:B------:R-:W-:Y:S01]  /*5b20*/  ISETP.GT.U32.AND P0, PT, R4.reuse, R32, PT ;  /* 0x000000200400720c */ /* 0x040fe20003f04070 */
[----:B------:R-:W-:Y:S02]  /*5b30*/  IMAD R34, R4, R9, R34 ;  /* 0x0000000904227224 */ /* 0x000fe400078e0222 */
[----:B------:R-:W-:Y:S01]  /*5b40*/  @!P1 IMAD.IADD R36, R36, 0x1, -R4 ;  /* 0x0000000124249824 */ /* 0x000fe200078e0a04 */
[----:B------:R-:W-:Y:S01]  /*5b50*/  ISETP.GT.U32.AND P1, PT, R4, R30, PT ;  /* 0x0000001e0400720c */ /* 0x000fe20003f24070 */
[----:B------:R-:W-:Y:S02]  /*5b60*/  IMAD.MOV R7, RZ, RZ, -R7 ;  /* 0x000000ffff077224 */ /* 0x000fe400078e0a07 */
[----:B------:R-:W-:-:S04]  /*5b70*/  IMAD.HI.U32 R10, R5, R18, RZ ;  /* 0x00000012050a7227 */ /* 0x000fc800078e00ff */
[----:B------:R-:W-:Y:S02]  /*5b80*/  IMAD R28, R4, R7, R28 ;  /* 0x00000007041c7224 */ /* 0x000fe400078e021c */
[----:B------:R-:W-:Y:S02]  /*5b90*/  @!P0 IMAD.IADD R32, R32, 0x1, -R4 ;  /* 0x0000000120208824 */ /* 0x000fe400078e0a04 */
[----:B------:R-:W-:Y:S01]  /*5ba0*/  @!P2 IMAD.MOV R38, RZ, RZ, -R38 ;  /* 0x000000ffff26a224 */ /* 0x000fe200078e0a26 */
[C---:B------:R-:W-:Y:S01]  /*5bb0*/  ISETP.GT.U32.AND P2, PT, R4.reuse, R34, PT ;  /* 0x000000220400720c */ /* 0x040fe20003f44070 */
[----:B------:R-:W-:Y:S01]  /*5bc0*/  IMAD.MOV R7, RZ, RZ, -R10 ;  /* 0x000000ffff077224 */ /* 0x000fe200078e0a0a */
[----:B------:R-:W-:Y:S01]  /*5bd0*/  ISETP.GT.U32.AND P0, PT, R4, R32, PT ;  /* 0x000000200400720c */ /* 0x000fe20003f04070 */
[----:B------:R-:W-:-:S04]  /*5be0*/  IMAD.HI.U32 R9, R5, R20, RZ ;  /* 0x0000001405097227 */ /* 0x000fc800078e00ff */
[----:B------:R-:W-:Y:S02]  /*5bf0*/  IMAD R18, R4, R7, R18 ;  /* 0x0000000704127224 */ /* 0x000fe400078e0212 */
[----:B------:R-:W-:Y:S02]  /*5c00*/  IMAD.MOV R9, RZ, RZ, -R9 ;  /* 0x000000ffff097224 */ /* 0x000fe400078e0a09 */
[----:B------:R-:W-:Y:S01]  /*5c10*/  @!P1 IMAD.IADD R30, R30, 0x1, -R4 ;  /* 0x000000011e1e9824 */ /* 0x000fe200078e0a04 */
[C---:B------:R-:W-:Y:S01]  /*5c20*/  ISETP.GT.U32.AND P1, PT, R4.reuse, R18, PT ;  /* 0x000000120400720c */ /* 0x040fe20003f24070 */
[----:B------:R-:W-:Y:S02]  /*5c30*/  IMAD R20, R4, R9, R20 ;  /* 0x0000000904147224 */ /* 0x000fe400078e0214 */
[----:B------:R-:W-:Y:S01]  /*5c40*/  @!P0 IMAD.IADD R32, R32, 0x1, -R4 ;  /* 0x0000000120208824 */ /* 0x000fe200078e0a04 */
[----:B------:R-:W-:Y:S01]  /*5c50*/  ISETP.GT.U32.AND P0, PT, R4, R28, PT ;  /* 0x0000001c0400720c */ /* 0x000fe20003f04070 */
[----:B-1----:R-:W-:-:S02]  /*5c60*/  IMAD R2, R213, 0x2, R2 ;  /* 0x00000002d5027824 */ /* 0x002fc400078e0202 */
[--C-:B------:R-:W-:Y:S01]  /*5c70*/  @!P2 IMAD.IADD R34, R34, 0x1, -R4.reuse ;  /* 0x000000012222a824 */ /* 0x100fe200078e0a04 */
[----:B------:R-:W-:Y:S01]  /*5c80*/  ISETP.GT.U32.AND P2, PT, R4, R20, PT ;  /* 0x000000140400720c */ /* 0x000fe20003f44070 */
[C---:B------:R-:W-:Y:S01]  /*5c90*/  IMAD.HI.U32 R10, R5.reuse, R241, RZ ;  /* 0x000000f1050a7227 */ /* 0x040fe200078e00ff */
[----:B------:R1:W-:Y:S03]  /*5ca0*/  STL [R1+0x18], R2 ;  /* 0x0000180201007387 */ /* 0x0003e60000100800 */
[----:B------:R-:W-:Y:S02]  /*5cb0*/  @!P1 IMAD.IADD R18, R18, 0x1, -R4 ;  /* 0x0000000112129824 */ /* 0x000fe400078e0a04 */
[----:B------:R-:W-:-:S04]  /*5cc0*/  IMAD.HI.U32 R7, R5, R16, RZ ;  /* 0x0000001005077227 */ /* 0x000fc800078e00ff */
[----:B------:R-:W-:Y:S01]  /*5cd0*/  @!P0 IMAD.IADD R28, R28, 0x1, -R4 ;  /* 0x000000011c1c8824 */ /* 0x000fe200078e0a04 */
[----:B------:R-:W-:Y:S01]  /*5ce0*/  ISETP.GT.U32.AND P0, PT, R4, R34, PT ;  /* 0x000000220400720c */ /* 0x000fe20003f04070 */
[----:B-1----:R-:W-:Y:S02]  /*5cf0*/  IMAD R2, R213, 0x2, R2 ;  /* 0x00000002d5027824 */ /* 0x002fe400078e0202 */
[----:B------:R-:W-:Y:S01]  /*5d00*/  @!P2 IMAD.IADD R20, R20, 0x1, -R4 ;  /* 0x000000011414a824 */ /* 0x000fe200078e0a04 */
[C---:B------:R-:W-:Y:S01]  /*5d10*/  ISETP.GT.U32.AND P1, PT, R4.reuse, R28, PT ;  /* 0x0000001c0400720c */ /* 0x040fe20003f24070 */
[----:B------:R-:W-:Y:S01]  /*5d20*/  IMAD.MOV R10, RZ, RZ, -R10 ;  /* 0x000000ffff0a7224 */ /* 0x000fe200078e0a0a */
[----:B------:R1:W-:Y:S01]  /*5d30*/  STL [R1+0x1c], R2 ;  /* 0x00001c0201007387 */ /* 0x0003e20000100800 */
[----:B------:R-:W-:Y:S01]  /*5d40*/  IMAD.MOV R7, RZ, RZ, -R7 ;  /* 0x000000ffff077224 */ /* 0x000fe200078e0a07 */
[C---:B------:R-:W-:Y:S01]  /*5d50*/  ISETP.GT.U32.AND P2, PT, R4.reuse, R30, PT ;  /* 0x0000001e0400720c */ /* 0x040fe20003f44070 */
[----:B------:R-:W-:Y:S01]  /*5d60*/  @!P5 IMAD.MOV R36, RZ, RZ, -R36 ;  /* 0x000000ffff24d224 */ /* 0x000fe200078e0a24 */
[C---:B------:R-:W-:Y:S01]  /*5d70*/  ISETP.GT.U32.AND P5, PT, R4.reuse, R20, PT ;  /* 0x000000140400720c */ /* 0x040fe20003fa4070 */
[----:B------:R-:W-:-:S02]  /*5d80*/  IMAD R241, R4, R10, R241 ;  /* 0x0000000a04f17224 */ /* 0x000fc400078e02f1 */
[----:B------:R-:W-:-:S04]  /*5d90*/  IMAD.HI.U32 R11, R5, R13, RZ ;  /* 0x0000000d050b7227 */ /* 0x000fc800078e00ff */
[----:B-1----:R-:W-:Y:S02]  /*5da0*/  IMAD R2, R213, 0x2, R2 ;  /* 0x00000002d5027824 */ /* 0x002fe400078e0202 */
[----:B------:R-:W-:-:S03]  /*5db0*/  IMAD.HI.U32 R9, R5, R14, RZ ;  /* 0x0000000e05097227 */ /* 0x000fc600078e00ff */
[----:B------:R1:W-:Y:S01]  /*5dc0*/  STL [R1+0x20], R2 ;  /* 0x0000200201007387 */ /* 0x0003e20000100800 */
[C---:B------:R-:W-:Y:S01]  /*5dd0*/  IMAD R16, R4.reuse, R7, R16 ;  /* 0x0000000704107224 */ /* 0x040fe200078e0210 */
[----:B------:R-:W-:Y:S01]  /*5de0*/  IABS R7, R0 ;  /* 0x0000000000077213 */ /* 0x000fe20000000000 */
[----:B------:R-:W-:Y:S01]  /*5df0*/  @!P6 IMAD.MOV R32, RZ, RZ, -R32 ;  /* 0x000000ffff20e224 */ /* 0x000fe200078e0a20 */
[----:B------:R-:W-:Y:S01]  /*5e00*/  ISETP.GT.U32.AND P6, PT, R4, R18, PT ;  /* 0x000000120400720c */ /* 0x000fe20003fc4070 */
[----:B------:R-:W-:Y:S01]  /*5e10*/  @!P1 IMAD.IADD R28, R28, 0x1, -R4 ;  /* 0x000000011c1c9824 */ /* 0x000fe200078e0a04 */
[----:B------:R-:W-:Y:S01]  /*5e20*/  ISETP.GT.U32.AND P1, PT, R4, R241, PT ;  /* 0x000000f10400720c */ /* 0x000fe20003f24070 */
[----:B------:R-:W-:Y:S02]  /*5e30*/  IMAD.MOV R11, RZ, RZ, -R11 ;  /* 0x000000ffff0b7224 */ /* 0x000fe400078e0a0b */
[----:B------:R-:W-:Y:S02]  /*5e40*/  IMAD.MOV R9, RZ, RZ, -R9 ;  /* 0x000000ffff097224 */ /* 0x000fe400078e0a09 */
[----:B-1----:R-:W-:-:S02]  /*5e50*/  IMAD R2, R213, 0x2, R2 ;  /* 0x00000002d5027824 */ /* 0x002fc400078e0202 */
[----:B------:R-:W-:Y:S01]  /*5e60*/  @!P0 IMAD.IADD R34, R34, 0x1, -R4 ;  /* 0x0000000122228824 */ /* 0x000fe200078e0a04 */
[C---:B------:R-:W-:Y:S01]  /*5e70*/  ISETP.GT.U32.AND P0, PT, R4.reuse, R16, PT ;  /* 0x000000100400720c */ /* 0x040fe20003f04070 */
[C---:B------:R-:W-:Y:S01]  /*5e80*/  IMAD R10, R4.reuse, R11, R13 ;  /* 0x0000000b040a7224 */ /* 0x040fe200078e020d */
[----:B------:R1:W-:Y:S01]  /*5e90*/  STL [R1+0x24], R2 ;  /* 0x0000240201007387 */ /* 0x0003e20000100800 */
[----:B------:R-:W-:Y:S01]  /*5ea0*/  IMAD R14, R4, R9, R14 ;  /* 0x00000009040e7224 */ /* 0x000fe200078e020e */
[----:B------:R-:W-:Y:S01]  /*5eb0*/  LOP3.LUT R11, R31, 0x7f, RZ, 0xc0, !PT ;  /* 0x0000007f1f0b7812 */ /* 0x000fe200078ec0ff */
[--C-:B------:R-:W-:Y:S01]  /*5ec0*/  @!P5 IMAD.IADD R20, R20, 0x1, -R4.reuse ;  /* 0x000000011414d824 */ /* 0x100fe200078e0a04 */
[----:B------:R-:W-:Y:S01]  /*5ed0*/  ISETP.GT.U32.AND P5, PT, R4, R10, PT ;  /* 0x0000000a0400720c */ /* 0x000fe20003fa4070 */
[--C-:B------:R-:W-:Y:S01]  /*5ee0*/  @!P2 IMAD.IADD R30, R30, 0x1, -R4.reuse ;  /* 0x000000011e1ea824 */ /* 0x100fe200078e0a04 */
[----:B------:R-:W-:Y:S01]  /*5ef0*/  ISETP.GT.U32.AND P2, PT, R4, R14, PT ;  /* 0x0000000e0400720c */ /* 0x000fe20003f44070 */
[--C-:B------:R-:W-:Y:S01]  /*5f00*/  @!P6 IMAD.IADD R18, R18, 0x1, -R4.reuse ;  /* 0x000000011212e824 */ /* 0x100fe200078e0a04 */
[----:B------:R-:W-:Y:S01]  /*5f10*/  ISETP.GE.AND P6, PT, R15, RZ, PT ;  /* 0x000000ff0f00720c */ /* 0x000fe20003fc6270 */
[----:B------:R-:W-:Y:S01]  /*5f20*/  @!P1 IMAD.IADD R241, R241, 0x1, -R4 ;  /* 0x00000001f1f19824 */ /* 0x000fe200078e0a04 */
[----:B------:R-:W-:Y:S01]  /*5f30*/  ISETP.GE.AND P1, PT, R21, RZ, PT ;  /* 0x000000ff1500720c */ /* 0x000fe20003f26270 */
[----:B-1----:R-:W-:Y:S01]  /*5f40*/  IMAD R2, R213, 0x2, R2 ;  /* 0x00000002d5027824 */ /* 0x002fe200078e0202 */
[----:B------:R-:W-:Y:S01]  /*5f50*/  LOP3.LUT R9, R3, 0x4, RZ, 0xfc, !PT ;  /* 0x0000000403097812 */ /* 0x000fe200078efcff */
[----:B------:R-:W-:-:S03]  /*5f60*/  IMAD.HI.U32 R5, R5, R7, RZ ;  /* 0x0000000705057227 */ /* 0x000fc600078e00ff */
[----:B------:R1:W-:Y:S01]  /*5f70*/  STL [R1+0x28], R2 ;  /* 0x0000280201007387 */ /* 0x0003e20000100800 */
[----:B------:R-:W-:Y:S01]  /*5f80*/  @!P0 IMAD.IADD R16, R16, 0x1, -R4 ;  /* 0x0000000110108824 */ /* 0x000fe200078e0a04 */
[----:B------:R-:W-:Y:S01]  /*5f90*/  ISETP.GE.AND P0, PT, R17, RZ, PT ;  /* 0x000000ff1100720c */ /* 0x000fe20003f06270 */
[----:B------:R-:W-:Y:S02]  /*5fa0*/  IMAD.MOV R5, RZ, RZ, -R5 ;  /* 0x000000ffff057224 */ /* 0x000fe400078e0a05 */
[----:B------:R-:W-:Y:S01]  /*5fb0*/  @!P4 IMAD.MOV R34, RZ, RZ, -R34 ;  /* 0x000000ffff22c224 */ /* 0x000fe200078e0a22 */
[----:B------:R-:W-:Y:S01]  /*5fc0*/  ISETP.GT.U32.AND P4, PT, R4, R16, PT ;  /* 0x000000100400720c */ /* 0x000fe20003f84070 */
[----:B------:R-:W-:Y:S01]  /*5fd0*/  @!P5 IMAD.IADD R10, R10, 0x1, -R4 ;  /* 0x000000010a0ad824 */ /* 0x000fe200078e0a04 */
[----:B------:R-:W-:Y:S01]  /*5fe0*/  ISETP.GE.AND P5, PT, R11, c[0x0][0x180], PT ;  /* 0x000060000b007a0c */ /* 0x000fe20003fa6270 */
[----:B------:R-:W-:Y:S02]  /*5ff0*/  IMAD R5, R4, R5, R7 ;  /* 0x0000000504057224 */ /* 0x000fe400078e0207 */
[----:B-1----:R-:W-:Y:S01]  /*6000*/  IMAD R2, R213, 0x2, R2 ;  /* 0x00000002d5027824 */ /* 0x002fe200078e0202 */
[----:B------:R-:W-:Y:S01]  /*6010*/  SEL R7, R248, RZ, !P5 ;  /* 0x000000fff8077207 */ /* 0x000fe20006800000 */
[----:B------:R-:W-:Y:S01]  /*6020*/  @!P2 IMAD.IADD R14, R14, 0x1, -R4 ;  /* 0x000000010e0ea824 */ /* 0x000fe200078e0a04 */
[----:B------:R-:W-:Y:S01]  /*6030*/  ISETP.GE.AND P2, PT, R19, RZ, PT ;  /* 0x000000ff1300720c */ /* 0x000fe20003f46270 */
[----:B------:R-:W-:Y:S01]  /*6040*/  @!P6 IMAD.MOV R30, RZ, RZ, -R30 ;  /* 0x000000ffff1ee224 */ /* 0x000fe200078e0a1e */
[----:B------:R1:W-:Y:S01]  /*6050*/  STL [R1+0x2c], R2 ;  /* 0x00002c0201007387 */ /* 0x0003e20000100800 */
[C---:B------:R-:W-:Y:S01]  /*6060*/  ISETP.GT.U32.AND P6, PT, R4.reuse, R10, PT ;  /* 0x0000000a0400720c */ /* 0x040fe20003fc4070 */
[----:B------:R-:W-:Y:S01]  /*6070*/  @!P1 IMAD.MOV R18, RZ, RZ, -R18 ;  /* 0x000000ffff129224 */ /* 0x000fe200078e0a12 */
[----:B------:R-:W-:Y:S01]  /*6080*/  ISETP.GT.U32.AND P1, PT, R4, R5, PT ;  /* 0x000000050400720c */ /* 0x000fe20003f24070 */
[----:B------:R-:W-:Y:S01]  /*6090*/  @!P4 IMAD.IADD R16, R16, 0x1, -R4 ;  /* 0x000000011010c824 */ /* 0x000fe200078e0a04 */
[----:B------:R-:W-:Y:S01]  /*60a0*/  ISETP.GE.AND P4, PT, R23, RZ, PT ;  /* 0x000000ff1700720c */ /* 0x000fe20003f86270 */
[----:B------:R-:W-:Y:S01]  /*60b0*/  @!P0 IMAD.MOV R28, RZ, RZ, -R28 ;  /* 0x000000ffff1c8224 */ /* 0x000fe200078e0a1c */
[C---:B------:R-:W-:Y:S01]  /*60c0*/  ISETP.GT.U32.AND P0, PT, R4.reuse, R241, PT ;  /* 0x000000f10400720c */ /* 0x040fe20003f04070 */
[----:B------:R-:W-:Y:S01]  /*60d0*/  IMAD R247, R11, c[0x0][0x18c], RZ ;  /* 0x000063000bf77a24 */ /* 0x000fe200078e02ff */
[----:B------:R-:W-:Y:S01]  /*60e0*/  ISETP.GT.U32.AND P5, PT, R4, R14, PT ;  /* 0x0000000e0400720c */ /* 0x000fe20003fa4070 */
[----:B-1----:R-:W-:Y:S01]  /*60f0*/  IMAD R2, R213, 0x2, R2 ;  /* 0x00000002d5027824 */ /* 0x002fe200078e0202 */
[----:B------:R-:W-:Y:S01]  /*6100*/  LOP3.LUT R11, RZ, c[0x0][0x17c], RZ, 0x33, !PT ;  /* 0x00005f00ff0b7a12 */ /* 0x000fe200078e33ff */
[----:B------:R-:W-:Y:S01]  /*6110*/  @!P2 IMAD.MOV R20, RZ, RZ, -R20 ;  /* 0x000000ffff14a224 */ /* 0x000fe200078e0a14 */
[----:B------:R-:W-:Y:S01]  /*6120*/  ISETP.NE.U32.AND P2, PT, R7, RZ, PT ;  /* 0x000000ff0700720c */ /* 0x000fe20003f45070 */
[--C-:B------:R-:W-:Y:S01]  /*6130*/  @!P6 IMAD.IADD R10, R10, 0x1, -R4.reuse ;  /* 0x000000010a0ae824 */ /* 0x100fe200078e0a04 */
[----:B------:R1:W-:Y:S01]  /*6140*/  STL [R1+0x30], R2 ;  /* 0x0000300201007387 */ /* 0x0003e20000100800 */
[----:B------:R-:W-:Y:S01]  /*6150*/  LOP3.LUT R7, R3, 0x8, RZ, 0xfc, !PT ;  /* 0x0000000803077812 */ /* 0x000fe200078efcff */
[----:B------:R-:W-:Y:S01]  /*6160*/  @!P1 IMAD.IADD R5, R5, 0x1, -R4 ;  /* 0x0000000105059824 */ /* 0x000fe200078e0a04 */
[----:B------:R-:W-:Y:S01]  /*6170*/  ISETP.GE.AND P6, PT, R9, c[0x0][0x180], PT ;  /* 0x0000600009007a0c */ /* 0x000fe20003fc6270 */
[----:B------:R-:W-:Y:S01]  /*6180*/  @!P4 IMAD.MOV R16, RZ, RZ, -R16 ;  /* 0x000000ffff10c224 */ /* 0x000fe200078e0a10 */
[----:B------:R-:W-:Y:S01]  /*6190*/  ISETP.GE.AND P1, PT, R7, c[0x0][0x180], PT ;  /* 0x0000600007007a0c */ /* 0x000fe20003f26270 */
[--C-:B------:R-:W-:Y:S01]  /*61a0*/  @!P0 IMAD.IADD R241, R241, 0x1, -R4.reuse ;  /* 0x00000001f1f18824 */ /* 0x100fe200078e0a04 */
[----:B------:R-:W-:Y:S01]  /*61b0*/  SEL R7, R248, RZ, !P6 ;  /* 0x000000fff8077207 */ /* 0x000fe20007000000 */
[----:B------:R-:W-:Y:S01]  /*61c0*/  @!P5 IMAD.IADD R14, R14, 0x1, -R4 ;  /* 0x000000010e0ed824 */ /* 0x000fe200078e0a04 */
[----:B------:R-:W-:Y:S01]  /*61d0*/  ISETP.GT.U32.AND P6, PT, R4, R5, PT ;  /* 0x000000050400720c */ /* 0x000fe20003fc4070 */
[----:B-1----:R-:W-:Y:S01]  /*61e0*/  IMAD R2, R213, 0x2, R2 ;  /* 0x00000002d5027824 */ /* 0x002fe200078e0202 */
[----:B------:R-:W-:-:S02]  /*61f0*/  ISETP.GE.AND P4, PT, R29, RZ, PT ;  /* 0x000000ff1d00720c */ /* 0x000fc40003f86270 */
[----:B------:R-:W-:Y:S02]  /*6200*/  SEL R9, R248, RZ, !P1 ;  /* 0x000000fff8097207 */ /* 0x000fe40004800000 */
[----:B------:R1:W-:Y:S01]  /*6210*/  STL [R1+0x34], R2 ;  /* 0x0000340201007387 */ /* 0x0003e20000100800 */
[----:B------:R-:W-:Y:S02]  /*6220*/  ISETP.GE.AND P1, PT, R0, RZ, PT ;  /* 0x000000ff0000720c */ /* 0x000fe40003f26270 */
[----:B------:R-:W-:Y:S02]  /*6230*/  LOP3.LUT R3, R3, 0xc, RZ, 0xfc, !PT ;  /* 0x0000000c03037812 */ /* 0x000fe400078efcff */
[----:B------:R-:W-:Y:S02]  /*6240*/  ISETP.GE.AND P0, PT, R27, RZ, PT ;  /* 0x000000ff1b00720c */ /* 0x000fe40003f06270 */
[----:B------:R-:W-:Y:S01]  /*6250*/  @!P6 IMAD.IADD R5, R5, 0x1, -R4 ;  /* 0x000000010505e824 */ /* 0x000fe200078e0a04 */
[----:B------:R-:W-:Y:S01]  /*6260*/  ISETP.GE.AND P5, PT, R25, RZ, PT ;  /* 0x000000ff1900720c */ /* 0x000fe20003fa6270 */
[----:B------:R-:W-:Y:S01]  /*6270*/  @!P4 IMAD.MOV R10, RZ, RZ, -R10 ;  /* 0x000000ffff0ac224 */ /* 0x000fe200078e0a0a */
[----:B------:R-:W-:Y:S01]  /*6280*/  ISETP.GE.AND P4, PT, R3, c[0x0][0x180], PT ;  /* 0x0000600003007a0c */ /* 0x000fe20003f86270 */
[----:B-1----:R-:W-:Y:S01]  /*6290*/  IMAD R2, R213, 0x2, R2 ;  /* 0x00000002d5027824 */ /* 0x002fe200078e0202 */
[----:B------:R-:W-:-:S02]  /*62a0*/  ISETP.NE.AND P6, PT, RZ, c[0x0][0x17c], PT ;  /* 0x00005f00ff007a0c */ /* 0x000fc40003fc5270 */
[----:B------:R-:W-:Y:S01]  /*62b0*/  @!P1 IMAD.MOV R5, RZ, RZ, -R5 ;  /* 0x000000ffff059224 */ /* 0x000fe200078e0a05 */
[----:B------:R-:W-:Y:S01]  /*62c0*/  ISETP.GE.AND P4, PT, R209, RZ, PT ;  /* 0x000000ffd100720c */ /* 0x000fe20003f86270 */
[----:B------:R1:W-:Y:S01]  /*62d0*/  STL [R1+0x38], R2 ;  /* 0x0000380201007387 */ /* 0x0003e20000100800 */
[----:B------:R-:W-:Y:S01]  /*62e0*/  LEA R246, P1, R247, c[0x0][0x168], 0x2 ;  /* 0x00005a00f7f67a11 */ /* 0x000fe200078210ff */
[----:B------:R-:W-:Y:S01]  /*62f0*/  @!P0 IMAD.MOV R241, RZ, RZ, -R241 ;  /* 0x000000fffff18224 */ /* 0x000fe200078e0af1 */
[----:B------:R-:W-:Y:S02]  /*6300*/  SEL R4, R11, R5, !P6 ;  /* 0x000000050b047207 */ /* 0x000fe40007000000 */
[----:B------:R-:W-:Y:S01]  /*6310*/  LEA.HI.X.SX32 R247, R247, c[0x0][0x16c], 0x2, P1 ;  /* 0x00005b00f7f77a11 */ /* 0x000fe200008f16ff */
[----:B------:R-:W-:Y:S01]  /*6320*/  @!P5 IMAD.MOV R14, RZ, RZ, -R14 ;  /* 0x000000ffff0ed224 */ /* 0x000fe200078e0a0e */
[----:B------:R-:W-:Y:S02]  /*6330*/  ISETP.NE.AND P1, PT, RZ, c[0x0][0x178], PT ;  /* 0x00005e00ff007a0c */ /* 0x000fe40003f25270 */
[----:B------:R-:W-:Y:S01]  /*6340*/  SEL R5, R11, R6, !P6 ;  /* 0x000000060b057207 */ /* 0x000fe20007000000 */
[----:B-1----:R-:W-:Y:S01]  /*6350*/  IMAD R2, R213, 0x2, R2 ;  /* 0x00000002d5027824 */ /* 0x002fe200078e0202 */
[----:B------:R-:W-:Y:S01]  /*6360*/  ISETP.NE.U32.AND P0, PT, R7, RZ, PT ;  /* 0x000000ff0700720c */ /* 0x000fe20003f05070 */
[----:B------:R-:W-:Y:S01]  /*6370*/  @!P4 IMAD.MOV R239, RZ, RZ, -R239 ;  /* 0x000000ffffefc224 */ /* 0x000fe200078e0aef */
[----:B------:R-:W-:Y:S01]  /*6380*/  SEL R6, R11, R8, !P6 ;  /* 0x000000080b067207 */ /* 0x000fe20007000000 */
[----:B------:R-:W-:Y:S01]  /*6390*/  IMAD R5, R5, c[0x0][0x190], RZ ;  /* 0x0000640005057a24 */ /* 0x000fe200078e02ff */
[----:B------:R1:W-:Y:S01]  /*63a0*/  STL [R1+0x3c], R2 ;  /* 0x00003c0201007387 */ /* 0x0003e20000100800 */
[----:B------:R-:W-:-:S02]  /*63b0*/  SEL R93, R11, R208, !P6 ;  /* 0x000000d00b5d7207 */ /* 0x000fc40007000000 */
[----:B------:R-:W-:Y:S01]  /*63c0*/  SEL R7, R11, R12, !P6 ;  /* 0x0000000c0b077207 */ /* 0x000fe20007000000 */
[----:B------:R-:W-:Y:S01]  /*63d0*/  IMAD R6, R6, c[0x0][0x190], RZ ;  /* 0x0000640006067a24 */ /* 0x000fe200078e02ff */
[----:B------:R-:W-:Y:S01]  /*63e0*/  ISETP.NE.U32.AND P5, PT, R9, RZ, PT ;  /* 0x000000ff0900720c */ /* 0x000fe20003fa5070 */
[----:B------:R-:W-:Y:S01]  /*63f0*/  IMAD R93, R93, c[0x0][0x190], RZ ;  /* 0x000064005d5d7a24 */ /* 0x000fe200078e02ff */
[C---:B------:R-:W-:Y:S02]  /*6400*/  SEL R8, R11.reuse, R24, !P6 ;  /* 0x000000180b087207 */ /* 0x040fe40007000000 */
[----:B------:R-:W-:Y:S01]  /*6410*/  SEL R9, R11, R22, !P6 ;  /* 0x000000160b097207 */ /* 0x000fe20007000000 */
[----:B-1----:R-:W-:Y:S01]  /*6420*/  IMAD R2, R213, 0x2, R2 ;  /* 0x00000002d5027824 */ /* 0x002fe200078e0202 */
[C---:B------:R-:W-:Y:S01]  /*6430*/  SEL R12, R11.reuse, R26, !P6 ;  /* 0x0000001a0b0c7207 */ /* 0x040fe20007000000 */
[----:B------:R-:W-:Y:S01]  /*6440*/  IMAD R8, R8, c[0x0][0x190], RZ ;  /* 0x0000640008087a24 */ /* 0x000fe200078e02ff */
[----:B------:R-:W-:-:S02]  /*6450*/  SEL R13, R11, R104, !P6 ;  /* 0x000000680b0d7207 */ /* 0x000fc40007000000 */
[----:B------:R1:W-:Y:S01]  /*6460*/  STL [R1+0x40], R2 ;  /* 0x0000400201007387 */ /* 0x0003e20000100800 */
[C---:B------:R-:W-:Y:S01]  /*6470*/  SEL R15, R11.reuse, R102, !P6 ;  /* 0x000000660b0f7207 */ /* 0x040fe20007000000 */
[----:B------:R-:W-:Y:S01]  /*6480*/  IMAD R12, R12, c[0x0][0x190], RZ ;  /* 0x000064000c0c7a24 */ /* 0x000fe200078e02ff */
[C---:B------:R-:W-:Y:S02]  /*6490*/  SEL R17, R11.reuse, R100, !P6 ;  /* 0x000000640b117207 */ /* 0x040fe40007000000 */
[C---:B------:R-:W-:Y:S02]  /*64a0*/  SEL R19, R11.reuse, R106, !P6 ;  /* 0x0000006a0b137207 */ /* 0x040fe40007000000 */
[----:B------:R-:W-:Y:S01]  /*64b0*/  SEL R21, R11, R108, !P6 ;  /* 0x0000006c0b157207 */ /* 0x000fe20007000000 */
[----:B------:R-:W-:Y:S01]  /*64c0*/  IMAD R17, R17, c[0x0][0x190], RZ ;  /* 0x0000640011117a24 */ /* 0x000fe200078e02ff */
[----:B------:R-:W-:Y:S01]  /*64d0*/  SEL R22, R11, R110, !P6 ;  /* 0x0000006e0b167207 */ /* 0x000fe20007000000 */
[----:B-1----:R-:W-:Y:S01]  /*64e0*/  IMAD R2, R213, 0x2, R2 ;  /* 0x00000002d5027824 */ /* 0x002fe200078e0202 */
[----:B------:R-:W-:-:S02]  /*64f0*/  SEL R23, R11, R112, !P6 ;  /* 0x000000700b177207 */ /* 0x000fc40007000000 */
[C---:B------:R-:W-:Y:S01]  /*6500*/  SEL R24, R11.reuse, R116, !P6 ;  /* 0x000000740b187207 */ /* 0x040fe20007000000 */
[----:B------:R-:W-:Y:S01]  /*6510*/  IMAD R22, R22, c[0x0][0x190], RZ ;  /* 0x0000640016167a24 */ /* 0x000fe200078e02ff */
[----:B------:R1:W-:Y:S01]  /*6520*/  STL [R1+0x44], R2 ;  /* 0x0000440201007387 */ /* 0x0003e20000100800 */
[C---:B------:R-:W-:Y:S02]  /*6530*/  SEL R25, R11.reuse, R114, !P6 ;  /* 0x000000720b197207 */ /* 0x040fe40007000000 */
[C---:B------:R-:W-:Y:S02]  /*6540*/  SEL R26, R11.reuse, R118, !P6 ;  /* 0x000000760b1a7207 */ /* 0x040fe40007000000 */
[C---:B------:R-:W-:Y:S02]  /*6550*/  SEL R27, R11.reuse, R120, !P6 ;  /* 0x000000780b1b7207 */ /* 0x040fe40007000000 */
[C---:B------:R-:W-:Y:S02]  /*6560*/  SEL R29, R11.reuse, R122, !P6 ;  /* 0x0000007a0b1d7207 */ /* 0x040fe40007000000 */
[----:B------:R-:W-:Y:S01]  /*6570*/  SEL R31, R11, R124, !P6 ;  /* 0x0000007c0b1f7207 */ /* 0x000fe20007000000 */
[----:B-1----:R-:W-:Y:S01]  /*6580*/  IMAD R2, R213, 0x2, R2 ;  /* 0x00000002d5027824 */ /* 0x002fe200078e0202 */
[----:B------:R-:W-:Y:S01]  /*6590*/  SEL R33, R11, R126, !P6 ;  /* 0x0000007e0b217207 */ /* 0x000fe20007000000 */
[----:B------:R-:W-:Y:S01]  /*65a0*/  IMAD R27, R27, c[0x0][0x190], RZ ;  /* 0x000064001b1b7a24 */ /* 0x000fe200078e02ff */
[----:B------:R-:W-:Y:S01]  /*65b0*/  SEL R35, R11, R128, !P6 ;  /* 0x000000800b237207 */ /* 0x000fe20007000000 */
[----:B------:R-:W-:Y:S01]  /*65c0*/  IMAD R29, R29, c[0x0][0x190], RZ ;  /* 0x000064001d1d7a24 */ /* 0x000fe200078e02ff */
[----:B------:R1:W-:Y:S01]  /*65d0*/  STL [R1+0x48], R2 ;  /* 0x0000480201007387 */ /* 0x0003e20000100800 */
[----:B------:R-:W-:Y:S01]  /*65e0*/  SEL R37, R11, R130, !P6 ;  /* 0x000000820b257207 */ /* 0x000fe20007000000 */
[----:B------:R-:W-:Y:S01]  /*65f0*/  IMAD R31, R31, c[0x0][0x190], RZ ;  /* 0x000064001f1f7a24 */ /* 0x000fe200078e02ff */
[C---:B------:R-:W-:Y:S01]  /*6600*/  SEL R39, R11.reuse, R132, !P6 ;  /* 0x000000840b277207 */ /* 0x040fe20007000000 */
[----:B------:R-:W-:Y:S01]  /*6610*/  STL [R1+0x7c8], R0 ;  /* 0x0007c80001007387 */ /* 0x000fe20000100800 */
[----:B------:R-:W-:Y:S01]  /*6620*/  SEL R41, R11, R136, !P6 ;  /* 0x000000880b297207 */ /* 0x000fe20007000000 */
[----:B------:R-:W-:Y:S01]  /*6630*/  IMAD R33, R33, c[0x0][0x190], RZ ;  /* 0x0000640021217a24 */ /* 0x000fe200078e02ff */
[----:B------:R-:W-:Y:S01]  /*6640*/  SEL R43, R11, R138, !P6 ;  /* 0x0000008a0b2b7207 */ /* 0x000fe20007000000 */
[----:B------:R-:W-:Y:S01]  /*6650*/  IMAD R35, R35, c[0x0][0x190], RZ ;  /* 0x0000640023237a24 */ /* 0x000fe200078e02ff */
        /* <DEDUP_REMOVED lines=9> */
[----:B------:R-:W-:Y:S01]  /*66f0*/  SEL R53, R11, R146, !P6 ;  /* 0x000000920b357207 */ /* 0x000fe20007000000 */
[----:B------:R-:W-:Y:S01]  /*6700*/  IMAD R43, R43, c[0x0][0x190], RZ ;  /* 0x000064002b2b7a24 */ /* 0x000fe200078e02ff */
        /* <DEDUP_REMOVED lines=9> */
[----:B------:R-:W-:Y:S01]  /*67a0*/  IMAD R0, R213, 0x2, R2 ;  /* 0x00000002d5007824 */ /* 0x000fe200078e0202 */
[----:B------:R-:W-:Y:S01]  /*67b0*/  STL [R1+0x50], R2 ;  /* 0x0000500201007387 */ /* 0x000fe20000100800 */
[----:B------:R-:W-:Y:S01]  /*67c0*/  SEL R65, R11, R158, !P6 ;  /* 0x0000009e0b417207 */ /* 0x000fe20007000000 */
[----:B------:R-:W-:Y:S01]  /*67d0*/  IMAD R51, R51, c[0x0][0x190], RZ ;  /* 0x0000640033337a24 */ /* 0x000fe200078e02ff */
[C---:B------:R-:W-:Y:S01]  /*67e0*/  SEL R67, R11.reuse, R160, !P6 ;  /* 0x000000a00b437207 */ /* 0x040fe20007000000 */
        /* <DEDUP_REMOVED lines=15> */
[----:B------:R1:W-:Y:S01]  /*68e0*/  STL [R1+0x58], R0 ;  /* 0x0000580001007387 */ /* 0x0003e20000100800 */
        /* <DEDUP_REMOVED lines=10> */
[C---:B-1----:R-:W-:Y:S01]  /*6990*/  SEL R0, R11.reuse, R10, !P6 ;  /* 0x0000000a0b007207 */ /* 0x042fe20007000000 */
[----:B------:R-:W-:Y:S01]  /*69a0*/  IMAD R10, R4, c[0x0][0x190], RZ ;  /* 0x00006400040a7a24 */ /* 0x000fe200078e02ff */
[----:B------:R-:W-:Y:S01]  /*69b0*/  SEL R95, R11, R210, !P6 ;  /* 0x000000d20b5f7207 */ /* 0x000fe20007000000 */
[----:B--2---:R-:W-:Y:S01]  /*69c0*/  IMAD R2, R213, 0x2, R2 ;  /* 0x00000002d5027824 */ /* 0x004fe200078e0202 */
[----:B------:R-:W-:Y:S01]  /*69d0*/  SEL R97, R11, R212, !P6 ;  /* 0x000000d40b617207 */ /* 0x000fe20007000000 */
[----:B------:R-:W-:Y:S01]  /*69e0*/  IMAD R71, R71, c[0x0][0x190], RZ ;  /* 0x0000640047477a24 */ /* 0x000fe200078e02ff */
[----:B------:R-:W-:Y:S01]  /*69f0*/  LEA R208, P4, R10, R246, 0x2 ;  /* 0x000000f60ad07211 */ /* 0x000fe200078810ff */
[----:B------:R-:W-:Y:S01]  /*6a00*/  IMAD R3, R213, 0x2, R2 ;  /* 0x00000002d5037824 */ /* 0x000fe200078e0202 */
        /* <DEDUP_REMOVED lines=56> */
[----:B------:R-:W-:-:S02]  /*6d90*/  SEL R155, R11, R86, !P6 ;  /* 0x000000560b9b7207 */ /* 0x000fc40007000000 */
[C---:B------:R-:W-:Y:S02]  /*6da0*/  SEL R157, R11.reuse, R84, !P6 ;  /* 0x000000540b9d7207 */ /* 0x040fe40007000000 */
[C---:B------:R-:W-:Y:S02]  /*6db0*/  SEL R162, R11.reuse, R162, !P6 ;  /* 0x000000a20ba27207 */ /* 0x040fe40007000000 */
[C---:B------:R-:W-:Y:S02]  /*6dc0*/  SEL R161, R11.reuse, R82, !P6 ;  /* 0x000000520ba17207 */ /* 0x040fe40007000000 */
[C---:B------:R-:W-:Y:S02]  /*6dd0*/  SEL R166, R11.reuse, R166, !P6 ;  /* 0x000000a60ba67207 */ /* 0x040fe40007000000 */
[C---:B------:R-:W-:Y:S02]  /*6de0*/  SEL R165, R11.reuse, R80, !P6 ;  /* 0x000000500ba57207 */ /* 0x040fe40007000000 */
        /* <DEDUP_REMOVED lines=38> */
[----:B------:R-:W-:Y:S01]  /*7050*/  SEL R235, R11, R14, !P6 ;  /* 0x0000000e0beb7207 */ /* 0x000fe20007000000 */
[----:B------:R-:W-:Y:S01]  /*7060*/  IMAD R14, R9, c[0x0][0x190], RZ ;  /* 0x00006400090e7a24 */ /* 0x000fe200078e02ff */
[----:B------:R-:W-:Y:S01]  /*7070*/  SEL R241, R11, R241, !P6 ;  /* 0x000000f10bf17207 */ /* 0x000fe20007000000 */
[----:B------:R-:W-:Y:S01]  /*7080*/  IMAD R11, R7, c[0x0][0x190], RZ ;  /* 0x00006400070b7a24 */ /* 0x000fe200078e02ff */
[-C--:B------:R-:W-:Y:S01]  /*7090*/  LEA.HI.X.SX32 R209, R10, R247.reuse, 0x2, P4 ;  /* 0x000000f70ad17211 */ /* 0x080fe200020f16ff */
[----:B------:R-:W-:Y:S01]  /*70a0*/  IMAD R7, R13, c[0x0][0x190], RZ ;  /* 0x000064000d077a24 */ /* 0x000fe200078e02ff */
[-C--:B------:R-:W-:Y:S01]  /*70b0*/  LEA R4, P6, R5, R246.reuse, 0x2 ;  /* 0x000000f605047211 */ /* 0x080fe200078c10ff */
[----:B------:R-:W-:Y:S01]  /*70c0*/  IMAD R9, R15, c[0x0][0x190], RZ ;  /* 0x000064000f097a24 */ /* 0x000fe200078e02ff */
[----:B------:R-:W-:Y:S01]  /*70d0*/  @!P1 LOP3.LUT R239, RZ, c[0x0][0x178], RZ, 0x33, !PT ;  /* 0x00005e00ffef9a12 */ /* 0x000fe200078e33ff */
[----:B------:R1:W-:Y:S01]  /*70e0*/  STL.64 [R1+0x1f8], R208 ;  /* 0x0001f8d001007387 */ /* 0x0003e20000100a00 */
[C---:B------:R-:W-:Y:S01]  /*70f0*/  LEA R212, P1, R6.reuse, R246, 0x2 ;  /* 0x000000f606d47211 */ /* 0x040fe200078210ff */
[----:B------:R-:W-:Y:S01]  /*7100*/  IMAD R13, R19, c[0x0][0x190], RZ ;  /* 0x00006400130d7a24 */ /* 0x000fe200078e02ff */
[-C--:B------:R-:W-:Y:S01]  /*7110*/  LEA.HI.X.SX32 R5, R5, R247.reuse, 0x2, P6 ;  /* 0x000000f705057211 */ /* 0x080fe200030f16ff */
[----:B------:R-:W-:Y:S01]  /*7120*/  IMAD R15, R21, c[0x0][0x190], RZ ;  /* 0x00006400150f7a24 */ /* 0x000fe200078e02ff */
[----:B------:R-:W-:Y:S01]  /*7130*/  LEA.HI.X.SX32 R213, R6, R247, 0x2, P1 ;  /* 0x000000f706d57211 */ /* 0x000fe200008f16ff */
[----:B------:R-:W-:-:S02]  /*7140*/  IMAD R19, R23, c[0x0][0x190], RZ ;  /* 0x0000640017137a24 */ /* 0x000fc400078e02ff */
[----:B------:R2:W-:Y:S01]  /*7150*/  STL.64 [R1+0x910], R4 ;  /* 0x0009100401007387 */ /* 0x0005e20000100a00 */
[----:B------:R-:W-:Y:S02]  /*7160*/  IMAD R21, R24, c[0x0][0x190], RZ ;  /* 0x0000640018157a24 */ /* 0x000fe400078e02ff */
[----:B------:R-:W-:Y:S01]  /*7170*/  IMAD R23, R25, c[0x0][0x190], RZ ;  /* 0x0000640019177a24 */ /* 0x000fe200078e02ff */
[CC--:B-1----:R-:W-:Y:S01]  /*7180*/  LEA R208, P4, R11.reuse, R246.reuse, 0x2 ;  /* 0x000000f60bd07211 */ /* 0x0c2fe200078810ff */
[----:B------:R-:W-:Y:S01]  /*7190*/  STL.64 [R1+0x1f0], R212 ;  /* 0x0001f0d401007387 */ /* 0x000fe20000100a00 */
[----:B------:R-:W-:Y:S02]  /*71a0*/  IMAD R25, R26, c[0x0][0x190], RZ ;  /* 0x000064001a197a24 */ /* 0x000fe400078e02ff */
[----:B------:R-:W-:Y:S02]  /*71b0*/  LEA.HI.X.SX32 R209, R11, R247, 0x2, P4 ;  /* 0x000000f70bd17211 */ /* 0x000fe400020f16ff */
[----:B--2---:R-:W-:-:S03]  /*71c0*/  LEA R4, P1, R8, R246, 0x2 ;  /* 0x000000f608047211 */ /* 0x004fc600078210ff */
[----:B------:R1:W-:Y:S01]  /*71d0*/  STL.64 [R1+0x1e8], R208 ;  /* 0x0001e8d001007387 */ /* 0x0003e20000100a00 */
[----:B------:R-:W-:-:S05]  /*71e0*/  LEA.HI.X.SX32 R5, R8, R247, 0x2, P1 ;  /* 0x000000f708057211 */ /* 0x000fca00008f16ff */
[----:B------:R2:W-:Y:S01]  /*71f0*/  STL.64 [R1+0x1e0], R4 ;  /* 0x0001e00401007387 */ /* 0x0005e20000100a00 */
[----:B-1----:R-:W-:-:S04]  /*7200*/  LEA R208, P4, R14, R246, 0x2 ;  /* 0x000000f60ed07211 */ /* 0x002fc800078810ff */
[-C--:B------:R-:W-:Y:S02]  /*7210*/  LEA.HI.X.SX32 R209, R14, R247.reuse, 0x2, P4 ;  /* 0x000000f70ed17211 */ /* 0x080fe400020f16ff */
[CC--:B------:R-:W-:Y:S02]  /*7220*/  LEA R6, P4, R7.reuse, R246.reuse, 0x2 ;  /* 0x000000f607067211 */ /* 0x0c0fe400078810ff */
[CC--:B--2---:R-:W-:Y:S01]  /*7230*/  LEA R4, P1, R12.reuse, R246.reuse, 0x2 ;  /* 0x000000f60c047211 */ /* 0x0c4fe200078210ff */
[----:B------:R-:W-:Y:S01]  /*7240*/  STL.64 [R1+0x1d8], R208 ;  /* 0x0001d8d001007387 */ /* 0x000fe20000100a00 */
[-C--:B------:R-:W-:Y:S02]  /*7250*/  LEA.HI.X.SX32 R7, R7, R247.reuse, 0x2, P4 ;  /* 0x000000f707077211 */ /* 0x080fe400020f16ff */
[----:B------:R-:W-:Y:S01]  /*7260*/  LEA.HI.X.SX32 R5, R12, R247, 0x2, P1 ;  /* 0x000000f70c057211 */ /* 0x000fe200008f16ff */
[----:B------:R1:W-:Y:S01]  /*7270*/  STL [R1+0x928], R6 ;  /* 0x0009280601007387 */ /* 0x0003e20000100800 */
[----:B------:R-:W-:-:S02]  /*7280*/  LEA R8, P1, R9, R246, 0x2 ;  /* 0x000000f609087211 */ /* 0x000fc400078210ff */
[-C--:B------:R-:W-:Y:S02]  /*7290*/  LEA R10, P4, R17, R246.reuse, 0x2 ;  /* 0x000000f6110a7211 */ /* 0x080fe400078810ff */
[----:B------:R-:W-:Y:S01]  /*72a0*/  LEA.HI.X.SX32 R9, R9, R247, 0x2, P1 ;  /* 0x000000f709097211 */ /* 0x000fe200008f16ff */
[----:B-1----:R-:W2:Y:S01]  /*72b0*/  LDL.LU R6, [R1+0x84] ;  /* 0x0000840001067983 */ /* 0x002ea20000300800 */
[----:B------:R-:W-:-:S03]  /*72c0*/  LEA R12, P1, R13, R246, 0x2 ;  /* 0x000000f60d0c7211 */ /* 0x000fc600078210ff */
[----:B------:R1:W-:Y:S01]  /*72d0*/  STL [R1+0x918], R7 ;  /* 0x0009180701007387 */ /* 0x0003e20000100800 */
[-C--:B------:R-:W-:Y:S02]  /*72e0*/  LEA.HI.X.SX32 R11, R17, R247.reuse, 0x2, P4 ;  /* 0x000000f7110b7211 */ /* 0x080fe400020f16ff */
[----:B------:R-:W-:Y:S01]  /*72f0*/  LEA R14, P4, R15, R246, 0x2 ;  /* 0x000000f60f0e7211 */ /* 0x000fe200078810ff */
[----:B-1----:R-:W3:Y:S04]  /*7300*/  LDL.LU R7, [R1+0x74] ;  /* 0x0000740001077983 */ /* 0x002ee80000300800 */
[----:B------:R-:W-:Y:S04]  /*7310*/  STL.64 [R1], R4 ;  /* 0x0000000401007387 */ /* 0x000fe80000100a00 */
[----:B------:R1:W-:Y:S01]  /*7320*/  STL.64 [R1+0x920], R4 ;  /* 0x0009200401007387 */ /* 0x0003e20000100a00 */
[----:B------:R-:W-:-:S02]  /*7330*/  LEA.HI.X.SX32 R13, R13, R247, 0x2, P1 ;  /* 0x000000f70d0d7211 */ /* 0x000fc400008f16ff */
[-C--:B------:R-:W-:Y:S02]  /*7340*/  LEA R16, P1, R22, R246.reuse, 0x2 ;  /* 0x000000f616107211 */ /* 0x080fe400078210ff */
[----:B------:R-:W-:Y:S01]  /*7350*/  LEA.HI.X.SX32 R15, R15, R247, 0x2, P4 ;  /* 0x000000f70f0f7211 */ /* 0x000fe200020f16ff */
[----:B-1----:R-:W2:Y:S04]  /*7360*/  LDL.LU R5, [R1+0x78] ;  /* 0x0000780001057983 */ /* 0x002ea80000300800 */
[----:B------:R-:W-:Y:S04]  /*7370*/  STL [R1+0x938], R8 ;  /* 0x0009380801007387 */ /* 0x000fe80000100800 */
[----:B------:R1:W-:Y:S01]  /*7380*/  STL [R1+0x92c], R9 ;  /* 0x00092c0901007387 */ /* 0x0003e20000100800 */
[----:B------:R-:W-:-:S02]  /*7390*/  LEA R18, P4, R19, R246, 0x2 ;  /* 0x000000f613127211 */ /* 0x000fc400078810ff */
[-C--:B------:R-:W-:Y:S01]  /*73a0*/  LEA.HI.X.SX32 R17, R22, R247.reuse, 0x2, P1 ;  /* 0x000000f716117211 */ /* 0x080fe200008f16ff */
[----:B-1----:R-:W2:Y:S01]  /*73b0*/  LDL.LU R9, [R1+0x7c] ;  /* 0x00007c0001097983 */ /* 0x002ea20000300800 */
[-C--:B------:R-:W-:Y:S01]  /*73c0*/  LEA R20, P1, R21, R246.reuse, 0x2 ;  /* 0x000000f615147211 */ /* 0x080fe200078210ff */
[----:B------:R-:W-:Y:S01]  /*73d0*/  IMAD R131, R131, c[0x0][0x190], RZ ;  /* 0x0000640083837a24 */ /* 0x000fe200078e02ff */
[-C--:B------:R-:W-:Y:S01]  /*73e0*/  LEA.HI.X.SX32 R19, R19, R247.reuse, 0x2, P4 ;  /* 0x000000f713137211 */ /* 0x080fe200020f16ff */
[----:B------:R-:W-:Y:S01]  /*73f0*/  IMAD R133, R133, c[0x0][0x190], RZ ;  /* 0x0000640085857a24 */ /* 0x000fe200078e02ff */
        /* <DEDUP_REMOVED lines=89> */
[----:B------:R1:W-:Y:S01]  /*7990*/  STL.64 [R1+0x930], R10 ;  /* 0x0009300a01007387 */ /* 0x0003e20000100a00 */
[-C--:B------:R-:W-:Y:S01]  /*79a0*/  LEA.HI.X.SX32 R65, R65, R247.reuse, 0x2, P1 ;  /* 0x000000f741417211 */ /* 0x080fe200008f16ff */
[----:B------:R-:W-:Y:S01]  /*79b0*/  IMAD R205, R205, c[0x0][0x190], RZ ;  /* 0x00006400cdcd7a24 */ /* 0x000fe200078e02ff */
[-C--:B------:R-:W-:Y:S01]  /*79c0*/  LEA R68, P1, R69, R246.reuse, 0x2 ;  /* 0x000000f645447211 */ /* 0x080fe200078210ff */
[----:B------:R1:W-:Y:S01]  /*79d0*/  STL.64 [R1+0x940], R12 ;  /* 0x0009400c01007387 */ /* 0x0003e20000100a00 */
[-C--:B------:R-:W-:Y:S01]  /*79e0*/  LEA.HI.X.SX32 R67, R67, R247.reuse, 0x2, P4 ;  /* 0x000000f743437211 */ /* 0x080fe200020f16ff */
[----:B------:R-:W-:Y:S01]  /*79f0*/  IMAD R225, R199, c[0x0][0x190], RZ ;  /* 0x00006400c7e17a24 */ /* 0x000fe200078e02ff */
[-C--:B------:R-:W-:Y:S01]  /*7a00*/  LEA R70, P4, R71, R246.reuse, 0x2 ;  /* 0x000000f647467211 */ /* 0x080fe200078810ff */
[----:B------:R-:W-:Y:S01]  /*7a10*/  STL.64 [R1+0x948], R14 ;  /* 0x0009480e01007387 */ /* 0x000fe20000100a00 */
        /* <DEDUP_REMOVED lines=45> */
[----:B-1----:R-:W-:Y:S01]  /*7cf0*/  IMAD.MOV.U32 R10, RZ, RZ, c[0x0][0x188] ;  /* 0x00006200ff0a7624 */ /* 0x002fe200078e00ff */
[-C--:B------:R-:W-:Y:S01]  /*7d00*/  LEA R94, P4, R95, R246.reuse, 0x2 ;  /* 0x000000f65f5e7211 */ /* 0x080fe200078810ff */
[----:B------:R-:W-:Y:S01]  /*7d10*/  STL.64 [R1+0x9a8], R38 ;  /* 0x0009a82601007387 */ /* 0x000fe20000100a00 */
[-C--:B------:R-:W-:Y:S01]  /*7d20*/  LEA.HI.X.SX32 R93, R93, R247.reuse, 0x2, P1 ;  /* 0x000000f75d5d7211 */ /* 0x080fe200008f16ff */
[----:B------:R-:W-:Y:S01]  /*7d30*/  IMAD.MOV.U32 R11, RZ, RZ, c[0x0][0x188] ;  /* 0x00006200ff0b7624 */ /* 0x000fe200078e00ff */
[----:B------:R-:W-:Y:S01]  /*7d40*/  LEA R96, P1, R97, R246, 0x2 ;  /* 0x000000f661607211 */ /* 0x000fe200078210ff */
[----:B------:R-:W-:Y:S01]  /*7d50*/  STL.64 [R1+0x9b0], R40 ;  /* 0x0009b02801007387 */ /* 0x000fe20000100a00 */
[----:B------:R-:W-:-:S03]  /*7d60*/  LEA.HI.X.SX32 R95, R95, R247, 0x2, P4 ;  /* 0x000000f75f5f7211 */ /* 0x000fc600020f16ff */
[----:B------:R-:W1:Y:S01]  /*7d70*/  S2R R4, SR_TID.X ;  /* 0x0000000000047919 */ /* 0x000e620000002100 */
[-C--:B------:R-:W-:Y:S01]  /*7d80*/  LEA R98, P4, R99, R246.reuse, 0x2 ;  /* 0x000000f663627211 */ /* 0x080fe200078810ff */
[----:B------:R-:W-:Y:S01]  /*7d90*/  IMAD.MOV.U32 R13, RZ, RZ, c[0x0][0x188] ;  /* 0x00006200ff0d7624 */ /* 0x000fe200078e00ff */
[-C--:B------:R-:W-:Y:S01]  /*7da0*/  LEA.HI.X.SX32 R97, R97, R247.reuse, 0x2, P1 ;  /* 0x000000f761617211 */ /* 0x080fe200008f16ff */
[----:B------:R-:W-:Y:S01]  /*7db0*/  STL.64 [R1+0x9b8], R42 ;  /* 0x0009b82a01007387 */ /* 0x000fe20000100a00 */
[-C--:B------:R-:W-:Y:S01]  /*7dc0*/  LEA R100, P1, R101, R246.reuse, 0x2 ;  /* 0x000000f665647211 */ /* 0x080fe200078210ff */
[----:B------:R-:W-:Y:S01]  /*7dd0*/  IMAD R20, R11, 0x2, R3 ;  /* 0x000000020b147824 */ /* 0x000fe200078e0203 */
[-C--:B------:R-:W-:Y:S01]  /*7de0*/  LEA.HI.X.SX32 R99, R99, R247.reuse, 0x2, P4 ;  /* 0x000000f763637211 */ /* 0x080fe200020f16ff */
[----:B------:R-:W-:Y:S01]  /*7df0*/  STL.64 [R1+0x9c0], R44 ;  /* 0x0009c02c01007387 */ /* 0x000fe20000100a00 */
[-C--:B------:R-:W-:Y:S02]  /*7e00*/  LEA R102, P4, R103, R246.reuse, 0x2 ;  /* 0x000000f667667211 */ /* 0x080fe400078810ff */
[----:B-1----:R-:W-:Y:S01]  /*7e10*/  SHF.R.U32.HI R8, RZ, 0x6, R4 ;  /* 0x00000006ff087819 */ /* 0x002fe20000011604 */
[----:B------:R-:W-:Y:S01]  /*7e20*/  STL.64 [R1+0x9c8], R46 ;  /* 0x0009c82e01007387 */ /* 0x000fe20000100a00 */
[-C--:B------:R-:W-:Y:S01]  /*7e30*/  LEA.HI.X.SX32 R101, R101, R247.reuse, 0x2, P1 ;  /* 0x000000f765657211 */ /* 0x080fe200008f16ff */
[----:B------:R-:W-:Y:S01]  /*7e40*/  IMAD R17, R13, 0x2, R252 ;  /* 0x000000020d117824 */ /* 0x000fe200078e02fc */
[-C--:B------:R-:W-:Y:S01]  /*7e50*/  LEA R104, P1, R105, R246.reuse, 0x2 ;  /* 0x000000f669687211 */ /* 0x080fe200078210ff */
[----:B------:R-:W-:Y:S01]  /*7e60*/  STL.64 [R1+0x9d0], R48 ;  /* 0x0009d03001007387 */ /* 0x000fe20000100a00 */
[-C--:B------:R-:W-:Y:S01]  /*7e70*/  LEA.HI.X.SX32 R103, R103, R247.reuse, 0x2, P4 ;  /* 0x000000f767677211 */ /* 0x080fe200020f16ff */
[----:B------:R-:W-:Y:S01]  /*7e80*/  IMAD R21, R11, 0x2, R20 ;  /* 0x000000020b157824 */ /* 0x000fe200078e0214 */
[----:B------:R-:W-:Y:S01]  /*7e90*/  LEA R106, P4, R107, R246, 0x2 ;  /* 0x000000f66b6a7211 */ /* 0x000fe200078810ff */
[----:B------:R-:W-:Y:S01]  /*7ea0*/  STL.64 [R1+0x9d8], R50 ;  /* 0x0009d83201007387 */ /* 0x000fe20000100a00 */
[----:B------:R-:W-:-:S02]  /*7eb0*/  LEA.HI.X.SX32 R105, R105, R247, 0x2, P1 ;  /* 0x000000f769697211 */ /* 0x000fc400008f16ff */
[-C--:B------:R-:W-:Y:S01]  /*7ec0*/  LEA R108, P1, R109, R246.reuse, 0x2 ;  /* 0x000000f66d6c7211 */ /* 0x080fe200078210ff */
[----:B------:R-:W-:Y:S01]  /*7ed0*/  STL.64 [R1+0x9e0], R52 ;  /* 0x0009e03401007387 */ /* 0x000fe20000100a00 */
[-C--:B------:R-:W-:Y:S02]  /*7ee0*/  LEA.HI.X.SX32 R107, R107, R247.reuse, 0x2, P4 ;  /* 0x000000f76b6b7211 */ /* 0x080fe400020f16ff */
[-C--:B------:R-:W-:Y:S01]  /*7ef0*/  LEA R110, P4, R111, R246.reuse, 0x2 ;  /* 0x000000f66f6e7211 */ /* 0x080fe200078810ff */
[----:B------:R-:W-:Y:S01]  /*7f00*/  STL.64 [R1+0x9e8], R54 ;  /* 0x0009e83601007387 */ /* 0x000fe20000100a00 */
[-C--:B------:R-:W-:Y:S02]  /*7f10*/  LEA.HI.X.SX32 R109, R109, R247.reuse, 0x2, P1 ;  /* 0x000000f76d6d7211 */ /* 0x080fe400008f16ff */
        /* <DEDUP_REMOVED lines=69> */
[CC--:B------:R-:W-:Y:S01]  /*8370*/  LEA R158, P4, R162.reuse, R246.reuse, 0x2 ;  /* 0x000000f6a29e7211 */ /* 0x0c0fe200078810ff */
[----:B------:R-:W-:Y:S01]  /*8380*/  STL.64 [R1+0xaa8], R102 ;  /* 0x000aa86601007387 */ /* 0x000fe20000100a00 */
[-C--:B------:R-:W-:Y:S02]  /*8390*/  LEA.HI.X.SX32 R157, R157, R247.reuse, 0x2, P1 ;  /* 0x000000f79d9d7211 */ /* 0x080fe400008f16ff */
[----:B------:R-:W-:Y:S01]  /*83a0*/  LEA R160, P1, R161, R246, 0x2 ;  /* 0x000000f6a1a07211 */ /* 0x000fe200078210ff */
[----:B------:R-:W-:Y:S01]  /*83b0*/  STL.64 [R1+0xab0], R104 ;  /* 0x000ab06801007387 */ /* 0x000fe20000100a00 */
[----:B------:R-:W-:-:S02]  /*83c0*/  LEA.HI.X.SX32 R159, R162, R247, 0x2, P4 ;  /* 0x000000f7a29f7211 */ /* 0x000fc400020f16ff */
[CC--:B------:R-:W-:Y:S01]  /*83d0*/  LEA R162, P4, R166.reuse, R246.reuse, 0x2 ;  /* 0x000000f6a6a27211 */ /* 0x0c0fe200078810ff */
        /* <DEDUP_REMOVED lines=35> */
[-C--:B------:R-:W-:Y:S01]  /*8610*/  LEA R186, P4, R189, R246.reuse, 0x2 ;  /* 0x000000f6bdba7211 */ /* 0x080fe200078810ff */
[----:B------:R1:W-:Y:S01]  /*8620*/  STL.64 [R1+0xb18], R130 ;  /* 0x000b188201007387 */ /* 0x0003e20000100a00 */
[-C--:B------:R-:W-:Y:S02]  /*8630*/  LEA.HI.X.SX32 R185, R185, R247.reuse, 0x2, P1 ;  /* 0x000000f7b9b97211 */ /* 0x080fe400008f16ff */
[CC--:B------:R-:W-:Y:S02]  /*8640*/  LEA R188, P1, R192.reuse, R246.reuse, 0x2 ;  /* 0x000000f6c0bc7211 */ /* 0x0c0fe400078210ff */
[-C--:B------:R-:W-:Y:S02]  /*8650*/  LEA.HI.X.SX32 R187, R189, R247.reuse, 0x2, P4 ;  /* 0x000000f7bdbb7211 */ /* 0x080fe400020f16ff */
[----:B------:R-:W-:Y:S02]  /*8660*/  LEA R190, P4, R193, R246, 0x2 ;  /* 0x000000f6c1be7211 */ /* 0x000fe400078810ff */
[----:B------:R-:W-:-:S02]  /*8670*/  LEA.HI.X.SX32 R189, R192, R247, 0x2, P1 ;  /* 0x000000f7c0bd7211 */ /* 0x000fc400008f16ff */
[CC--:B------:R-:W-:Y:S02]  /*8680*/  LEA R192, P1, R196.reuse, R246.reuse, 0x2 ;  /* 0x000000f6c4c07211 */ /* 0x0c0fe400078210ff */
        /* <DEDUP_REMOVED lines=11> */
[-C--:B------:R-:W-:Y:S02]  /*8740*/  LEA R204, P1, R208, R246.reuse, 0x2 ;  /* 0x000000f6d0cc7211 */ /* 0x080fe400078210ff */
[-C--:B------:R-:W-:Y:S02]  /*8750*/  LEA.HI.X.SX32 R203, R205, R247.reuse, 0x2, P4 ;  /* 0x000000f7cdcb7211 */ /* 0x080fe400020f16ff */
[-C--:B------:R-:W-:Y:S02]  /*8760*/  LEA R206, P4, R210, R246.reuse, 0x2 ;  /* 0x000000f6d2ce7211 */ /* 0x080fe400078810ff */
        /* <DEDUP_REMOVED lines=30> */
[----:B------:R-:W-:Y:S02]  /*8950*/  SHF.R.U32.HI R4, RZ, 0x6, R4 ;  /* 0x00000006ff047819 */ /* 0x000fe40000011604 */
[----:B------:R-:W-:Y:S02]  /*8960*/  LEA.HI.X.SX32 R235, R238, R247, 0x2, P4 ;  /* 0x000000f7eeeb7211 */ /* 0x000fe400020f16ff */
[----:B------:R-:W-:-:S02]  /*8970*/  LEA R238, P4, R242, R246, 0x2 ;  /* 0x000000f6f2ee7211 */ /* 0x000fc400078810ff */
[-C--:B------:R-:W-:Y:S02]  /*8980*/  LEA.HI.X.SX32 R237, R237, R247.reuse, 0x2, P1 ;  /* 0x000000f7eded7211 */ /* 0x080fe400008f16ff */
[-C--:B------:R-:W-:Y:S02]  /*8990*/  LEA R240, P1, R244, R246.reuse, 0x2 ;  /* 0x000000f6f4f07211 */ /* 0x080fe400078210ff */
[----:B------:R-:W-:Y:S02]  /*89a0*/  SGXT.U32 R4, R4, 0x1 ;  /* 0x000000010404781a */ /* 0x000fe40000000000 */
[----:B------:R-:W-:Y:S02]  /*89b0*/  SGXT.U32 R8, R8, 0x1 ;  /* 0x000000010808781a */ /* 0x000fe40000000000 */
[-C--:B------:R-:W-:Y:S01]  /*89c0*/  LEA.HI.X.SX32 R239, R242, R247.reuse, 0x2, P4 ;  /* 0x000000f7f2ef7211 */ /* 0x080fe200020f16ff */
[----:B------:R-:W-:Y:S01]  /*89d0*/  IMAD R4, R4, c[0x0][0x188], RZ ;  /* 0x0000620004047a24 */ /* 0x000fe200078e02ff */
[----:B------:R-:W-:Y:S01]  /*89e0*/  LEA R242, P4, R243, R246, 0x2 ;  /* 0x000000f6f3f27211 */ /* 0x000fe200078810ff */
[----:B------:R-:W-:Y:S01]  /*89f0*/  IMAD R8, R8, c[0x0][0x188], RZ ;  /* 0x0000620008087a24 */ /* 0x000fe200078e02ff */
[----:B------:R-:W-:-:S02]  /*8a00*/  LEA.HI.X.SX32 R241, R244, R247, 0x2, P1 ;  /* 0x000000f7f4f17211 */ /* 0x000fc400008f16ff */
[----:B------:R-:W-:Y:S01]  /*8a10*/  LEA R249, P1, R250, c[0x0][0x160], 0x2 ;  /* 0x00005800faf97a11 */ /* 0x000fe200078210ff */
[----:B------:R-:W-:Y:S01]  /*8a20*/  IMAD R8, R10, 0x2, R8 ;  /* 0x000000020a087824 */ /* 0x000fe200078e0208 */
[----:B------:R-:W-:Y:S01]  /*8a30*/  LEA.HI.X.SX32 R243, R243, R247, 0x2, P4 ;  /* 0x000000f7f3f37211 */ /* 0x000fe200020f16ff */
[----:B------:R-:W4:Y:S01]  /*8a40*/  LDL.LU R10, [R1+0x10] ;  /* 0x00001000010a7983 */ /* 0x000f220000300800 */
[C---:B------:R-:W-:Y:S02]  /*8a50*/  LEA R244, P4, R245.reuse, R246, 0x2 ;  /* 0x000000f6f5f47211 */ /* 0x040fe400078810ff */
[----:B------:R-:W-:Y:S02]  /*8a60*/  LEA.HI.X.SX32 R250, R250, c[0x0][0x164], 0x2, P1 ;  /* 0x00005900fafa7a11 */ /* 0x000fe400008f16ff */
[----:B-1----:R-:W-:Y:S02]  /*8a70*/  LEA R130, P1, R4, R249, 0x2 ;  /* 0x000000f904827211 */ /* 0x002fe400078210ff */
[----:B------:R-:W-:-:S02]  /*8a80*/  LEA.HI.X.SX32 R245, R245, R247, 0x2, P4 ;  /* 0x000000f7f5f57211 */ /* 0x000fc400020f16ff */
[-C--:B------:R-:W-:Y:S02]  /*8a90*/  LEA R68, P4, R8, R249.reuse, 0x2 ;  /* 0x000000f908447211 */ /* 0x080fe400078810ff */
[-C--:B------:R-:W-:Y:S01]  /*8aa0*/  LEA.HI.X.SX32 R131, R4, R250.reuse, 0x2, P1 ;  /* 0x000000fa04837211 */ /* 0x080fe200008f16ff */
[----:B------:R-:W-:Y:S01]  /*8ab0*/  IMAD R17, R13, 0x2, R17 ;  /* 0x000000020d117824 */ /* 0x000fe200078e0211 */
[-C--:B---3--:R-:W-:Y:S01]  /*8ac0*/  LEA R128, P1, R7, R249.reuse, 0x2 ;  /* 0x000000f907807211 */ /* 0x088fe200078210ff */
[----:B------:R-:W-:Y:S01]  /*8ad0*/  IMAD R4, R11, 0x2, R21 ;  /* 0x000000020b047824 */ /* 0x000fe200078e0215 */
[-C--:B------:R-:W-:Y:S01]  /*8ae0*/  LEA.HI.X.SX32 R69, R8, R250.reuse, 0x2, P4 ;  /* 0x000000fa08457211 */ /* 0x080fe200020f16ff */
[----:B------:R-:W-:Y:S01]  /*8af0*/  STL.64 [R1+0x1d0], R130 ;  /* 0x0001d08201007387 */ /* 0x000fe20000100a00 */
[-C--:B--2---:R-:W-:Y:S02]  /*8b00*/  LEA R66, P4, R9, R249.reuse, 0x2 ;  /* 0x000000f909427211 */ /* 0x084fe400078810ff */
[----:B------:R-:W-:Y:S01]  /*8b10*/  LEA.HI.X.SX32 R129, R7, R250, 0x2, P1 ;  /* 0x000000fa07817211 */ /* 0x000fe200008f16ff */
[----:B------:R-:W2:Y:S01]  /*8b20*/  LDL.LU R8, [R1+0x14] ;  /* 0x0000140001087983 */ /* 0x000ea20000300800 */
[----:B------:R-:W-:-:S03]  /*8b30*/  LEA R126, P1, R5, R249, 0x2 ;  /* 0x000000f9057e7211 */ /* 0x000fc600078210ff */
[----:B------:R-:W3:Y:S01]  /*8b40*/  LDL.LU R7, [R1+0x18] ;  /* 0x0000180001077983 */ /* 0x000ee20000300800 */
[-C--:B------:R-:W-:Y:S02]  /*8b50*/  LEA.HI.X.SX32 R67, R9, R250.reuse, 0x2, P4 ;  /* 0x000000fa09437211 */ /* 0x080fe400020f16ff */
[----:B------:R-:W-:Y:S01]  /*8b60*/  LEA.HI.X.SX32 R127, R5, R250, 0x2, P1 ;  /* 0x000000fa057f7211 */ /* 0x000fe200008f16ff */
[----:B------:R-:W-:Y:S01]  /*8b70*/  STL.64 [R1+0x1c8], R68 ;  /* 0x0001c84401007387 */ /* 0x000fe20000100a00 */
[----:B------:R-:W-:-:S03]  /*8b80*/  LEA R64, P4, R6, R249, 0x2 ;  /* 0x000000f906407211 */ /* 0x000fc600078810ff */
[----:B------:R-:W-:Y:S01]  /*8b90*/  STL.64 [R1+0x1c0], R128 ;  /* 0x0001c08001007387 */ /* 0x000fe20000100a00 */
[----:B------:R-:W-:-:S03]  /*8ba0*/  LEA.HI.X.SX32 R65, R6, R250, 0x2, P4 ;  /* 0x000000fa06417211 */ /* 0x000fc600020f16ff */
[----:B------:R-:W3:Y:S01]  /*8bb0*/  LDL.LU R12, [R1+0x1c] ;  /* 0x00001c00010c7983 */ /* 0x000ee20000300800 */
[----:B------:R-:W-:-:S03]  /*8bc0*/  LEA R124, P1, R251, R249, 0x2 ;  /* 0x000000f9fb7c7211 */ /* 0x000fc600078210ff */
[----:B------:R-:W-:Y:S01]  /*8bd0*/  STL.64 [R1+0x1b8], R66 ;  /* 0x0001b84201007387 */ /* 0x000fe20000100a00 */
[----:B------:R-:W-:-:S03]  /*8be0*/  IMAD R5, R13, 0x2, R252 ;  /* 0x000000020d057824 */ /* 0x000fc600078e02fc */
[----:B------:R-:W-:Y:S04]  /*8bf0*/  STL.64 [R1+0x1b0], R126 ;  /* 0x0001b07e01007387 */ /* 0x000fe80000100a00 */
[----:B------:R-:W3:Y:S01]  /*8c00*/  LDL.LU R6, [R1+0x20] ;  /* 0x0000200001067983 */ /* 0x000ee20000300800 */
[----:B------:R-:W-:-:S03]  /*8c10*/  LEA.HI.X.SX32 R125, R251, R250, 0x2, P1 ;  /* 0x000000fafb7d7211 */ /* 0x000fc600008f16ff */
[----:B------:R-:W3:Y:S01]  /*8c20*/  LDL.LU R15, [R1+0x24] ;  /* 0x00002400010f7983 */ /* 0x000ee20000300800 */
[----:B------:R-:W-:-:S03]  /*8c30*/  LEA R122, P1, R5, R249, 0x2 ;  /* 0x000000f9057a7211 */ /* 0x000fc600078210ff */
[----:B------:R-:W3:Y:S01]  /*8c40*/  LDL.LU R9, [R1+0x28] ;  /* 0x0000280001097983 */ /* 0x000ee20000300800 */
[----:B------:R-:W-:-:S03]  /*8c50*/  LEA.HI.X.SX32 R123, R5, R250, 0x2, P1 ;  /* 0x000000fa057b7211 */ /* 0x000fc600008f16ff */
[----:B------:R-:W-:Y:S04]  /*8c60*/  STL.64 [R1+0x1a8], R64 ;  /* 0x0001a84001007387 */ /* 0x000fe80000100a00 */
[----:B------:R-:W-:Y:S04]  /*8c70*/  STL.64 [R1+0x1a0], R124 ;  /* 0x0001a07c01007387 */ /* 0x000fe80000100a00 */
[----:B------:R-:W3:Y:S01]  /*8c80*/  LDL.LU R5, [R1+0x2c] ;  /* 0x00002c0001057983 */ /* 0x000ee20000300800 */
[----:B------:R-:W-:-:S04]  /*8c90*/  LEA R62, P4, R252, R249, 0x2 ;  /* 0x000000f9fc3e7211 */ /* 0x000fc800078810ff */
[----:B------:R-:W-:Y:S02]  /*8ca0*/  LEA.HI.X.SX32 R63, R252, R250, 0x2, P4 ;  /* 0x000000fafc3f7211 */ /* 0x000fe400020f16ff */
[----:B------:R-:W-:-:S03]  /*8cb0*/  LEA R60, P4, R17, R249, 0x2 ;  /* 0x000000f9113c7211 */ /* 0x000fc600078810ff */
[----:B------:R-:W-:Y:S01]  /*8cc0*/  STL.64 [R1+0x198], R62 ;  /* 0x0001983e01007387 */ /* 0x000fe20000100a00 */
[----:B------:R-:W-:-:S03]  /*8cd0*/  LEA.HI.X.SX32 R61, R17, R250, 0x2, P4 ;  /* 0x000000fa113d7211 */ /* 0x000fc600020f16ff */
[----:B------:R-:W-:Y:S04]  /*8ce0*/  STL.64 [R1+0x190], R122 ;  /* 0x0001907a01007387 */ /* 0x000fe80000100a00 */
[----:B------:R-:W3:Y:S04]  /*8cf0*/  LDL.LU R17, [R1+0x30] ;  /* 0x0000300001117983 */ /* 0x000ee80000300800 */
[----:B------:R-:W-:Y:S01]  /*8d00*/  STL.64 [R1+0x188], R60 ;  /* 0x0001883c01007387 */ /* 0x000fe20000100a00 */
[----:B----4-:R-:W-:-:S04]  /*8d10*/  LEA R120, P1, R10, R249, 0x2 ;  /* 0x000000f90a787211 */ /* 0x010fc800078210ff */
[----:B------:R-:W-:-:S05]  /*8d20*/  LEA.HI.X.SX32 R121, R10, R250, 0x2, P1 ;  /* 0x000000fa0a797211 */ /* 0x000fca00008f16ff */
[----:B------:R-:W-:Y:S04]  /*8d30*/  STL.64 [R1+0x180], R120 ;  /* 0x0001807801007387 */ /* 0x000fe80000100a00 */
[----:B------:R-:W4:Y:S01]  /*8d40*/  LDL.LU R26, [R1+0x34] ;  /* 0x00003400011a7983 */ /* 0x000f220000300800 */
[CC--:B--2---:R-:W-:Y:S02]  /*8d50*/  LEA R58, P4, R8.reuse, R249.reuse, 0x2 ;  /* 0x000000f9083a7211 */ /* 0x0c4fe400078810ff */
[CC--:B---3--:R-:W-:Y:S02]  /*8d60*/  LEA R118, P1, R7.reuse, R249.reuse, 0x2 ;  /* 0x000000f907767211 */ /* 0x0c8fe400078210ff */
[-C--:B------:R-:W-:Y:S02]  /*8d70*/  LEA.HI.X.SX32 R59, R8, R250.reuse, 0x2, P4 ;  /* 0x000000fa083b7211 */ /* 0x080fe400020f16ff */
[----:B------:R-:W-:Y:S01]  /*8d80*/  LEA.HI.X.SX32 R119, R7, R250, 0x2, P1 ;  /* 0x000000fa07777211 */ /* 0x000fe200008f16ff */
[----:B------:R-:W2:Y:S04]  /*8d90*/  LDL.LU R8, [R1+0x38] ;  /* 0x0000380001087983 */ /* 0x000ea80000300800 */
[----:B------:R-:W3:Y:S01]  /*8da0*/  LDL.LU R27, [R1+0x3c] ;  /* 0x00003c00011b7983 */ /* 0x000ee20000300800 */
[----:B------:R-:W-:-:S03]  /*8db0*/  LEA R56, P4, R12, R249, 0x2 ;  /* 0x000000f90c387211 */ /* 0x000fc600078810ff */
[----:B------:R-:W-:Y:S04]  /*8dc0*/  STL.64 [R1+0x178], R58 ;  /* 0x0001783a01007387 */ /* 0x000fe80000100a00 */
[----:B------:R-:W-:Y:S01]  /*8dd0*/  STL.64 [R1+0x170], R118 ;  /* 0x0001707601007387 */ /* 0x000fe20000100a00 */
[----:B------:R-:W-:-:S03]  /*8de0*/  LEA.HI.X.SX32 R57, R12, R250, 0x2, P4 ;  /* 0x000000fa0c397211 */ /* 0x000fc600020f16ff */
[----:B------:R-:W3:Y:S01]  /*8df0*/  LDL.LU R16, [R1+0x40] ;  /* 0x0000400001107983 */ /* 0x000ee20000300800 */
[----:B------:R-:W-:-:S03]  /*8e00*/  LEA R116, P1, R6, R249, 0x2 ;  /* 0x000000f906747211 */ /* 0x000fc600078210ff */
[----:B------:R-:W3:Y:S01]  /*8e10*/  LDL.LU R24, [R1+0x44] ;  /* 0x0000440001187983 */ /* 0x000ee20000300800 */
[----:B------:R-:W-:-:S03]  /*8e20*/  LEA R54, P4, R15, R249, 0x2 ;  /* 0x000000f90f367211 */ /* 0x000fc600078810ff */
[----:B------:R-:W3:Y:S01]  /*8e30*/  LDL.LU R12, [R1+0x48] ;  /* 0x00004800010c7983 */ /* 0x000ee20000300800 */
[-C--:B------:R-:W-:Y:S02]  /*8e40*/  LEA.HI.X.SX32 R117, R6, R250.reuse, 0x2, P1 ;  /* 0x000000fa06757211 */ /* 0x080fe400008f16ff */
[-C--:B------:R-:W-:Y:S01]  /*8e50*/  LEA R114, P1, R9, R249.reuse, 0x2 ;  /* 0x000000f909727211 */ /* 0x080fe200078210ff */
[----:B------:R-:W-:Y:S01]  /*8e60*/  STL.64 [R1+0x168], R56 ;  /* 0x0001683801007387 */ /* 0x000fe20000100a00 */
[-C--:B------:R-:W-:Y:S02]  /*8e70*/  LEA.HI.X.SX32 R55, R15, R250.reuse, 0x2, P4 ;  /* 0x000000fa0f377211 */ /* 0x080fe400020f16ff */
[----:B------:R-:W-:Y:S01]  /*8e80*/  LEA.HI.X.SX32 R115, R9, R250, 0x2, P1 ;  /* 0x000000fa09737211 */ /* 0x000fe200008f16ff */
[----:B------:R-:W-:Y:S04]  /*8e90*/  STL.64 [R1+0x160], R116 ;  /* 0x0001607401007387 */ /* 0x000fe80000100a00 */
[----:B------:R-:W3:Y:S01]  /*8ea0*/  LDL.LU R25, [R1+0x4c] ;  /* 0x00004c0001197983 */ /* 0x000ee20000300800 */
[----:B------:R-:W-:-:S03]  /*8eb0*/  LEA R52, P4, R5, R249, 0x2 ;  /* 0x000000f905347211 */ /* 0x000fc600078810ff */
[----:B------:R-:W3:Y:S04]  /*8ec0*/  LDL.LU R15, [R1+0x50] ;  /* 0x00005000010f7983 */ /* 0x000ee80000300800 */
[----:B------:R-:W-:Y:S01]  /*8ed0*/  STL.64 [R1+0x158], R54 ;  /* 0x0001583601007387 */ /* 0x000fe20000100a00 */
[----:B------:R-:W-:-:S03]  /*8ee0*/  LEA.HI.X.SX32 R53, R5, R250, 0x2, P4 ;  /* 0x000000fa05357211 */ /* 0x000fc600020f16ff */
[----:B------:R-:W-:Y:S04]  /*8ef0*/  STL.64 [R1+0x150], R114 ;  /* 0x0001507201007387 */ /* 0x000fe80000100a00 */
[----:B------:R-:W3:Y:S04]  /*8f00*/  LDL.LU R22, [R1+0x54] ;  /* 0x0000540001167983 */ /* 0x000ee80000300800 */
[----:B------:R-:W3:Y:S04]  /*8f10*/  LDL.LU R5, [R1+0x58] ;  /* 0x0000580001057983 */ /* 0x000ee80000300800 */
[----:B------:R-:W3:Y:S01]  /*8f20*/  LDL.LU R23, [R1+0x5c] ;  /* 0x00005c0001177983 */ /* 0x000ee20000300800 */
[----:B------:R-:W-:-:S04]  /*8f30*/  LEA R112, P1, R17, R249, 0x2 ;  /* 0x000000f911707211 */ /* 0x000fc800078210ff */
[----:B------:R-:W-:Y:S01]  /*8f40*/  LEA.HI.X.SX32 R113, R17, R250, 0x2, P1 ;  /* 0x000000fa11717211 */ /* 0x000fe200008f16ff */
[----:B------:R-:W-:Y:S04]  /*8f50*/  STL.64 [R1+0x148], R52 ;  /* 0x0001483401007387 */ /* 0x000fe80000100a00 */
[----:B------:R-:W-:Y:S01]  /*8f60*/  STL.64 [R1+0x140], R112 ;  /* 0x0001407001007387 */ /* 0x000fe20000100a00 */
[----:B------:R-:W-:-:S04]  /*8f70*/  IMAD R19, R11, 0x2, R4 ;  /* 0x000000020b137824 */ /* 0x000fc800078e0204 */
[----:B------:R-:W-:-:S04]  /*8f80*/  IMAD R14, R11, 0x2, R19 ;  /* 0x000000020b0e7824 */ /* 0x000fc800078e0213 */
[----:B------:R-:W-:Y:S01]  /*8f90*/  IMAD R18, R11, 0x2, R14 ;  /* 0x000000020b127824 */ /* 0x000fe200078e020e */
[----:B----4-:R-:W-:-:S04]  /*8fa0*/  LEA R50, P4, R26, R249, 0x2 ;  /* 0x000000f91a327211 */ /* 0x010fc800078810ff */
[-C--:B------:R-:W-:Y:S02]  /*8fb0*/  LEA.HI.X.SX32 R51, R26, R250.reuse, 0x2, P4 ;  /* 0x000000fa1a337211 */ /* 0x080fe400020f16ff */
[CC--:B--2---:R-:W-:Y:S02]  /*8fc0*/  LEA R110, P1, R8.reuse, R249.reuse, 0x2 ;  /* 0x000000f9086e7211 */ /* 0x0c4fe400078210ff */
[CC--:B---3--:R-:W-:Y:S02]  /*8fd0*/  LEA R48, P4, R27.reuse, R249.reuse, 0x2 ;  /* 0x000000f91b307211 */ /* 0x0c8fe400078810ff */
[-C--:B------:R-:W-:Y:S02]  /*8fe0*/  LEA.HI.X.SX32 R111, R8, R250.reuse, 0x2, P1 ;  /* 0x000000fa086f7211 */ /* 0x080fe400008f16ff */
[----:B------:R-:W-:Y:S02]  /*8ff0*/  LEA.HI.X.SX32 R49, R27, R250, 0x2, P4 ;  /* 0x000000fa1b317211 */ /* 0x000fe400020f16ff */
[----:B------:R-:W-:-:S02]  /*9000*/  LEA R108, P1, R16, R249, 0x2 ;  /* 0x000000f9106c7211 */ /* 0x000fc400078210ff */
[-C--:B------:R-:W-:Y:S02]  /*9010*/  LEA R46, P4, R24, R249.reuse, 0x2 ;  /* 0x000000f9182e7211 */ /* 0x080fe400078810ff */
[-C--:B------:R-:W-:Y:S02]  /*9020*/  LEA.HI.X.SX32 R109, R16, R250.reuse, 0x2, P1 ;  /* 0x000000fa106d7211 */ /* 0x080fe400008f16ff */
[-C--:B------:R-:W-:Y:S02]  /*9030*/  LEA R106, P1, R12, R249.reuse, 0x2 ;  /* 0x000000f90c6a7211 */ /* 0x080fe400078210ff */
[-C--:B------:R-:W-:Y:S02]  /*9040*/  LEA.HI.X.SX32 R47, R24, R250.reuse, 0x2, P4 ;  /* 0x000000fa182f7211 */ /* 0x080fe400020f16ff */
[----:B------:R-:W-:Y:S01]  /*9050*/  LEA.HI.X.SX32 R107, R12, R250, 0x2, P1 ;  /* 0x000000fa0c6b7211 */ /* 0x000fe200008f16ff */
[----:B------:R-:W-:Y:S01]  /*9060*/  STL.64 [R1+0x138], R50 ;  /* 0x0001383201007387 */ /* 0x000fe20000100a00 */
[----:B------:R-:W-:-:S02]  /*9070*/  LEA R44, P4, R25, R249, 0x2 ;  /* 0x000000f9192c7211 */ /* 0x000fc400078810ff */
[-C--:B------:R-:W-:Y:S02]  /*9080*/  LEA R104, P1, R15, R249.reuse, 0x2 ;  /* 0x000000f90f687211 */ /* 0x080fe400078210ff */
[-C--:B------:R-:W-:Y:S02]  /*9090*/  LEA.HI.X.SX32 R45, R25, R250.reuse, 0x2, P4 ;  /* 0x000000fa192d7211 */ /* 0x080fe400020f16ff */
[----:B------:R-:W-:Y:S01]  /*90a0*/  LEA.HI.X.SX32 R105, R15, R250, 0x2, P1 ;  /* 0x000000fa0f697211 */ /* 0x000fe200008f16ff */
[----:B------:R-:W-:Y:S04]  /*90b0*/  STL.64 [R1+0x130], R110 ;  /* 0x0001306e01007387 */ /* 0x000fe80000100a00 */
[----:B------:R-:W-:Y:S01]  /*90c0*/  STL.64 [R1+0x128], R48 ;  /* 0x0001283001007387 */ /* 0x000fe20000100a00 */
[----:B------:R-:W-:-:S03]  /*90d0*/  LEA R42, P4, R22, R249, 0x2 ;  /* 0x000000f9162a7211 */ /* 0x000fc600078810ff */
[----:B------:R-:W-:Y:S01]  /*90e0*/  STL.64 [R1+0x120], R108 ;  /* 0x0001206c01007387 */ /* 0x000fe20000100a00 */
[----:B------:R-:W-:-:S03]  /*90f0*/  LEA R102, P1, R5, R249, 0x2 ;  /* 0x000000f905667211 */ /* 0x000fc600078210ff */
[----:B------:R-:W-:Y:S01]  /*9100*/  STL.64 [R1+0x118], R46 ;  /* 0x0001182e01007387 */ /* 0x000fe20000100a00 */
[-C--:B------:R-:W-:Y:S02]  /*9110*/  LEA.HI.X.SX32 R43, R22, R250.reuse, 0x2, P4 ;  /* 0x000000fa162b7211 */ /* 0x080fe400020f16ff */
[----:B------:R-:W-:Y:S01]  /*9120*/  LEA.HI.X.SX32 R103, R5, R250, 0x2, P1 ;  /* 0x000000fa05677211 */ /* 0x000fe200008f16ff */
[----:B------:R-:W-:Y:S01]  /*9130*/  STL.64 [R1+0x110], R106 ;  /* 0x0001106a01007387 */ /* 0x000fe20000100a00 */
[----:B------:R-:W-:-:S03]  /*9140*/  LEA R100, P1, R2, R249, 0x2 ;  /* 0x000000f902647211 */ /* 0x000fc600078210ff */
[----:B------:R-:W-:Y:S01]  /*9150*/  STL.64 [R1+0x108], R44 ;  /* 0x0001082c01007387 */ /* 0x000fe20000100a00 */
[----:B------:R-:W-:-:S03]  /*9160*/  LEA.HI.X.SX32 R101, R2, R250, 0x2, P1 ;  /* 0x000000fa02657211 */ /* 0x000fc600008f16ff */
[----:B------:R-:W-:Y:S04]  /*9170*/  STL.64 [R1+0x100], R104 ;  /* 0x0001006801007387 */ /* 0x000fe80000100a00 */
[----:B------:R-:W-:Y:S04]  /*9180*/  STL.64 [R1+0xf8], R42 ;  /* 0x0000f82a01007387 */ /* 0x000fe80000100a00 */
[----:B------:R-:W-:Y:S04]  /*9190*/  STL.64 [R1+0xf0], R102 ;  /* 0x0000f06601007387 */ /* 0x000fe80000100a00 */
[----:B------:R-:W2:Y:S01]  /*91a0*/  LDL.LU R2, [R1+0xb20] ;  /* 0x000b200001027983 */ /* 0x000ea20000300800 */
[----:B------:R-:W-:-:S04]  /*91b0*/  IMAD R13, R11, 0x2, R18 ;  /* 0x000000020b0d7824 */ /* 0x000fc800078e0212 */
[----:B------:R-:W-:-:S04]  /*91c0*/  IMAD R10, R11, 0x2, R13 ;  /* 0x000000020b0a7824 */ /* 0x000fc800078e020d */
[----:B------:R-:W-:-:S04]  /*91d0*/  IMAD R7, R11, 0x2, R10 ;  /* 0x000000020b077824 */ /* 0x000fc800078e020a */
[----:B------:R-:W-:-:S04]  /*91e0*/  IMAD R6, R11, 0x2, R7 ;  /* 0x000000020b067824 */ /* 0x000fc800078e0207 */
[----:B------:R-:W-:-:S04]  /*91f0*/  IMAD R9, R11, 0x2, R6 ;  /* 0x000000020b097824 */ /* 0x000fc800078e0206 */
[----:B------:R-:W-:Y:S01]  /*9200*/  IMAD R17, R11, 0x2, R9 ;  /* 0x000000020b117824 */ /* 0x000fe200078e0209 */
[----:B------:R-:W-:-:S03]  /*9210*/  LEA R40, P4, R23, R249, 0x2 ;  /* 0x000000f917287211 */ /* 0x000fc600078810ff */
[----:B------:R-:W-:Y:S01]  /*9220*/  IMAD R8, R11, 0x2, R17 ;  /* 0x000000020b087824 */ /* 0x000fe200078e0211 */
[CC--:B------:R-:W-:Y:S02]  /*9230*/  LEA R98, P1, R20.reuse, R249.reuse, 0x2 ;  /* 0x000000f914627211 */ /* 0x0c0fe400078210ff */
[-C--:B------:R-:W-:Y:S01]  /*9240*/  LEA.HI.X.SX32 R41, R23, R250.reuse, 0x2, P4 ;  /* 0x000000fa17297211 */ /* 0x080fe200020f16ff */
[----:B------:R-:W-:Y:S01]  /*9250*/  IMAD R16, R11, 0x2, R8 ;  /* 0x000000020b107824 */ /* 0x000fe200078e0208 */
[-C--:B------:R-:W-:Y:S02]  /*9260*/  LEA R38, P4, R3, R249.reuse, 0x2 ;  /* 0x000000f903267211 */ /* 0x080fe400078810ff */
[-C--:B------:R-:W-:Y:S01]  /*9270*/  LEA.HI.X.SX32 R99, R20, R250.reuse, 0x2, P1 ;  /* 0x000000fa14637211 */ /* 0x080fe200008f16ff */
[----:B------:R-:W-:Y:S01]  /*9280*/  IMAD R12, R11, 0x2, R16 ;  /* 0x000000020b0c7824 */ /* 0x000fe200078e0210 */
[-C--:B------:R-:W-:Y:S02]  /*9290*/  LEA R96, P1, R4, R249.reuse, 0x2 ;  /* 0x000000f904607211 */ /* 0x080fe400078210ff */
[----:B------:R-:W-:Y:S01]  /*92a0*/  LEA.HI.X.SX32 R39, R3, R250, 0x2, P4 ;  /* 0x000000fa03277211 */ /* 0x000fe200020f16ff */
[----:B------:R-:W-:Y:S01]  /*92b0*/  IMAD R15, R11, 0x2, R12 ;  /* 0x000000020b0f7824 */ /* 0x000fe200078e020c */
[----:B------:R-:W-:-:S02]  /*92c0*/  LEA R36, P4, R21, R249, 0x2 ;  /* 0x000000f915247211 */ /* 0x000fc400078810ff */
[-C--:B------:R-:W-:Y:S02]  /*92d0*/  LEA.HI.X.SX32 R97, R4, R250.reuse, 0x2, P1 ;  /* 0x000000fa04617211 */ /* 0x080fe400008f16ff */
[CC--:B------:R-:W-:Y:S01]  /*92e0*/  LEA R94, P1, R14.reuse, R249.reuse, 0x2 ;  /* 0x000000f90e5e7211 */ /* 0x0c0fe200078210ff */
[----:B------:R-:W-:Y:S01]  /*92f0*/  IMAD R5, R11, 0x2, R15 ;  /* 0x000000020b057824 */ /* 0x000fe200078e020f */
[-C--:B------:R-:W-:Y:S02]  /*9300*/  LEA.HI.X.SX32 R37, R21, R250.reuse, 0x2, P4 ;  /* 0x000000fa15257211 */ /* 0x080fe400020f16ff */
[-C--:B------:R-:W-:Y:S02]  /*9310*/  LEA R34, P4, R19, R249.reuse, 0x2 ;  /* 0x000000f913227211 */ /* 0x080fe400078810ff */
[-C--:B------:R-:W-:Y:S02]  /*9320*/  LEA.HI.X.SX32 R95, R14, R250.reuse, 0x2, P1 ;  /* 0x000000fa0e5f7211 */ /* 0x080fe400008f16ff */
[----:B------:R-:W-:Y:S01]  /*9330*/  LEA R92, P1, R13, R249, 0x2 ;  /* 0x000000f90d5c7211 */ /* 0x000fe200078210ff */
[----:B------:R-:W-:Y:S01]  /*9340*/  IMAD R252, R11, 0x2, R5 ;  /* 0x000000020bfc7824 */ /* 0x000fe200078e0205 */
[----:B------:R-:W-:-:S02]  /*9350*/  LEA.HI.X.SX32 R35, R19, R250, 0x2, P4 ;  /* 0x000000fa13237211 */ /* 0x000fc400020f16ff */
[CC--:B------:R-:W-:Y:S02]  /*9360*/  LEA R32, P4, R18.reuse, R249.reuse, 0x2 ;  /* 0x000000f912207211 */ /* 0x0c0fe400078810ff */
[-C--:B------:R-:W-:Y:S02]  /*9370*/  LEA.HI.X.SX32 R93, R13, R250.reuse, 0x2, P1 ;  /* 0x000000fa0d5d7211 */ /* 0x080fe400008f16ff */
[-C--:B------:R-:W-:Y:S01]  /*9380*/  LEA R90, P1, R7, R249.reuse, 0x2 ;  /* 0x000000f9075a7211 */ /* 0x080fe200078210ff */
[----:B------:R-:W-:Y:S01]  /*9390*/  IMAD R251, R11, 0x2, R252 ;  /* 0x000000020bfb7824 */ /* 0x000fe200078e02fc */
[-C--:B------:R-:W-:Y:S02]  /*93a0*/  LEA.HI.X.SX32 R33, R18, R250.reuse, 0x2, P4 ;  /* 0x000000fa12217211 */ /* 0x080fe400020f16ff */
[-C--:B------:R-:W-:Y:S02]  /*93b0*/  LEA R30, P4, R10, R249.reuse, 0x2 ;  /* 0x000000f90a1e7211 */ /* 0x080fe400078810ff */
[----:B------:R-:W-:Y:S01]  /*93c0*/  LEA.HI.X.SX32 R91, R7, R250, 0x2, P1 ;  /* 0x000000fa075b7211 */ /* 0x000fe200008f16ff */
[----:B------:R-:W-:Y:S01]  /*93d0*/  IMAD R4, R11, 0x2, R251 ;  /* 0x000000020b047824 */ /* 0x000fe200078e02fb */
[----:B------:R-:W-:-:S02]  /*93e0*/  LEA R88, P1, R9, R249, 0x2 ;  /* 0x000000f909587211 */ /* 0x000fc400078210ff */
[-C--:B------:R-:W-:Y:S01]  /*93f0*/  LEA.HI.X.SX32 R31, R10, R250.reuse, 0x2, P4 ;  /* 0x000000fa0a1f7211 */ /* 0x080fe200020f16ff */
[----:B------:R-:W-:Y:S01]  /*9400*/  IMAD R14, R11, 0x2, R4 ;  /* 0x000000020b0e7824 */ /* 0x000fe200078e0204 */
[-C--:B------:R-:W-:Y:S02]  /*9410*/  LEA R28, P4, R6, R249.reuse, 0x2 ;  /* 0x000000f9061c7211 */ /* 0x080fe400078810ff */
[-C--:B------:R-:W-:Y:S02]  /*9420*/  LEA.HI.X.SX32 R89, R9, R250.reuse, 0x2, P1 ;  /* 0x000000fa09597211 */ /* 0x080fe400008f16ff */
[-C--:B------:R-:W-:Y:S01]  /*9430*/  LEA R86, P1, R8, R249.reuse, 0x2 ;  /* 0x000000f908567211 */ /* 0x080fe200078210ff */
[----:B------:R-:W-:Y:S01]  /*9440*/  IMAD R13, R11, 0x2, R14 ;  /* 0x000000020b0d7824 */ /* 0x000fe200078e020e */
[----:B------:R-:W-:Y:S02]  /*9450*/  LEA.HI.X.SX32 R29, R6, R250, 0x2, P4 ;  /* 0x000000fa061d7211 */ /* 0x000fe400020f16ff */
[----:B------:R-:W-:-:S02]  /*9460*/  LEA R6, P4, R17, R249, 0x2 ;  /* 0x000000f911067211 */ /* 0x000fc400078810ff */
[-C--:B------:R-:W-:Y:S02]  /*9470*/  LEA.HI.X.SX32 R87, R8, R250.reuse, 0x2, P1 ;  /* 0x000000fa08577211 */ /* 0x080fe400008f16ff */
[-C--:B------:R-:W-:Y:S01]  /*9480*/  LEA R84, P1, R12, R249.reuse, 0x2 ;  /* 0x000000f90c547211 */ /* 0x080fe200078210ff */
[----:B------:R-:W-:Y:S01]  /*9490*/  IMAD R10, R11, 0x2, R13 ;  /* 0x000000020b0a7824 */ /* 0x000fe200078e020d */
[-C--:B------:R-:W-:Y:S02]  /*94a0*/  LEA.HI.X.SX32 R7, R17, R250.reuse, 0x2, P4 ;  /* 0x000000fa11077211 */ /* 0x080fe400020f16ff */
[-C--:B------:R-:W-:Y:S02]  /*94b0*/  LEA R26, P4, R16, R249.reuse, 0x2 ;  /* 0x000000f9101a7211 */ /* 0x080fe400078810ff */
[-C--:B------:R-:W-:Y:S02]  /*94c0*/  LEA.HI.X.SX32 R85, R12, R250.reuse, 0x2, P1 ;  /* 0x000000fa0c557211 */ /* 0x080fe400008f16ff */
[----:B------:R-:W-:Y:S01]  /*94d0*/  LEA R82, P1, R5, R249, 0x2 ;  /* 0x000000f905527211 */ /* 0x000fe200078210ff */
[----:B------:R-:W-:Y:S01]  /*94e0*/  IMAD R9, R11, 0x2, R10 ;  /* 0x000000020b097824 */ /* 0x000fe200078e020a */
[----:B------:R-:W-:-:S02]  /*94f0*/  LEA.HI.X.SX32 R27, R16, R250, 0x2, P4 ;  /* 0x000000fa101b7211 */ /* 0x000fc400020f16ff */
[-C--:B------:R-:W-:Y:S02]  /*9500*/  LEA R24, P4, R15, R249.reuse, 0x2 ;  /* 0x000000f90f187211 */ /* 0x080fe400078810ff */
[-C--:B------:R-:W-:Y:S01]  /*9510*/  LEA.HI.X.SX32 R83, R5, R250.reuse, 0x2, P1 ;  /* 0x000000fa05537211 */ /* 0x080fe200008f16ff */
[----:B------:R-:W-:Y:S01]  /*9520*/  IMAD R8, R11, 0x2, R9 ;  /* 0x000000020b087824 */ /* 0x000fe200078e0209 */
[-C--:B------:R-:W-:Y:S01]  /*9530*/  LEA R80, P1, R251, R249.reuse, 0x2 ;  /* 0x000000f9fb507211 */ /* 0x080fe200078210ff */
[----:B------:R-:W1:Y:S01]  /*9540*/  S2R R3, SR_TID.X ;  /* 0x0000000000037919 */ /* 0x000e620000002100 */
[-C--:B------:R-:W-:Y:S01]  /*9550*/  LEA.HI.X.SX32 R25, R15, R250.reuse, 0x2, P4 ;  /* 0x000000fa0f197211 */ /* 0x080fe200020f16ff */
[----:B------:R-:W-:Y:S01]  /*9560*/  IMAD R12, R11, 0x2, R8 ;  /* 0x000000020b0c7824 */ /* 0x000fe200078e0208 */
[----:B------:R-:W-:Y:S02]  /*9570*/  LEA R22, P4, R252, R249, 0x2 ;  /* 0x000000f9fc167211 */ /* 0x000fe400078810ff */
[----:B------:R-:W-:-:S02]  /*9580*/  LEA.HI.X.SX32 R81, R251, R250, 0x2, P1 ;  /* 0x000000fafb517211 */ /* 0x000fc400008f16ff */
[-C--:B------:R-:W-:Y:S01]  /*9590*/  LEA R78, P1, R14, R249.reuse, 0x2 ;  /* 0x000000f90e4e7211 */ /* 0x080fe200078210ff */
[C---:B------:R-:W-:Y:S01]  /*95a0*/  IMAD R251, R11.reuse, 0x2, R12 ;  /* 0x000000020bfb7824 */ /* 0x040fe200078e020c */
[-C--:B------:R-:W-:Y:S02]  /*95b0*/  LEA.HI.X.SX32 R23, R252, R250.reuse, 0x2, P4 ;  /* 0x000000fafc177211 */ /* 0x080fe400020f16ff */
[-C--:B------:R-:W-:Y:S02]  /*95c0*/  LEA R20, P4, R4, R249.reuse, 0x2 ;  /* 0x000000f904147211 */ /* 0x080fe400078810ff */
[-C--:B------:R-:W-:Y:S02]  /*95d0*/  LEA.HI.X.SX32 R79, R14, R250.reuse, 0x2, P1 ;  /* 0x000000fa0e4f7211 */ /* 0x080fe400008f16ff */
[----:B------:R-:W-:Y:S01]  /*95e0*/  LEA R76, P1, R10, R249, 0x2 ;  /* 0x000000f90a4c7211 */ /* 0x000fe200078210ff */
[----:B------:R-:W-:Y:S01]  /*95f0*/  IMAD R252, R11, 0x2, R251 ;  /* 0x000000020bfc7824 */ /* 0x000fe200078e02fb */
[----:B------:R-:W-:-:S02]  /*9600*/  LEA.HI.X.SX32 R21, R4, R250, 0x2, P4 ;  /* 0x000000fa04157211 */ /* 0x000fc400020f16ff */
[-C--:B------:R-:W-:Y:S02]  /*9610*/  LEA R4, P4, R13, R249.reuse, 0x2 ;  /* 0x000000f90d047211 */ /* 0x080fe400078810ff */
[-C--:B------:R-:W-:Y:S02]  /*9620*/  LEA.HI.X.SX32 R77, R10, R250.reuse, 0x2, P1 ;  /* 0x000000fa0a4d7211 */ /* 0x080fe400008f16ff */
[CC--:B------:R-:W-:Y:S01]  /*9630*/  LEA R74, P1, R8.reuse, R249.reuse, 0x2 ;  /* 0x000000f9084a7211 */ /* 0x0c0fe200078210ff */
[----:B------:R-:W-:Y:S01]  /*9640*/  IMAD R70, R11, 0x2, R252 ;  /* 0x000000020b467824 */ /* 0x000fe200078e02fc */
[-C--:B------:R-:W-:Y:S02]  /*9650*/  LEA.HI.X.SX32 R5, R13, R250.reuse, 0x2, P4 ;  /* 0x000000fa0d057211 */ /* 0x080fe400020f16ff */
[-C--:B------:R-:W-:Y:S02]  /*9660*/  LEA R18, P4, R9, R249.reuse, 0x2 ;  /* 0x000000f909127211 */ /* 0x080fe400078810ff */
[----:B------:R-:W-:Y:S01]  /*9670*/  LEA.HI.X.SX32 R75, R8, R250, 0x2, P1 ;  /* 0x000000fa084b7211 */ /* 0x000fe200008f16ff */
[----:B------:R-:W-:Y:S01]  /*9680*/  IMAD R10, R11, 0x2, R70 ;  /* 0x000000020b0a7824 */ /* 0x000fe200078e0246 */
[----:B------:R-:W-:-:S02]  /*9690*/  LEA R8, P1, R251, R249, 0x2 ;  /* 0x000000f9fb087211 */ /* 0x000fc400078210ff */
[-C--:B------:R-:W-:Y:S02]  /*96a0*/  LEA.HI.X.SX32 R19, R9, R250.reuse, 0x2, P4 ;  /* 0x000000fa09137211 */ /* 0x080fe400020f16ff */
[-C--:B------:R-:W-:Y:S02]  /*96b0*/  LEA R16, P4, R12, R249.reuse, 0x2 ;  /* 0x000000f90c107211 */ /* 0x080fe400078810ff */
[-C--:B------:R-:W-:Y:S01]  /*96c0*/  LEA.HI.X.SX32 R9, R251, R250.reuse, 0x2, P1 ;  /* 0x000000fafb097211 */ /* 0x080fe200008f16ff */
[----:B------:R-:W-:Y:S01]  /*96d0*/  IMAD R251, R11, 0x2, R10 ;  /* 0x000000020bfb7824 */ /* 0x000fe200078e020a */
[----:B------:R-:W-:Y:S02]  /*96e0*/  LEA R72, P1, R70, R249, 0x2 ;  /* 0x000000f946487211 */ /* 0x000fe400078210ff */
[----:B-1----:R-:W-:Y:S02]  /*96f0*/  SHF.R.U32.HI R3, RZ, 0x6, R3 ;  /* 0x00000006ff037819 */ /* 0x002fe40000011603 */
[----:B------:R-:W-:-:S02]  /*9700*/  LEA.HI.X.SX32 R17, R12, R250, 0x2, P4 ;  /* 0x000000fa0c117211 */ /* 0x000fc400020f16ff */
[-C--:B------:R-:W-:Y:S02]  /*9710*/  LEA R14, P4, R252, R249.reuse, 0x2 ;  /* 0x000000f9fc0e7211 */ /* 0x080fe400078810ff */
[-C--:B------:R-:W-:Y:S02]  /*9720*/  LEA.HI.X.SX32 R73, R70, R250.reuse, 0x2, P1 ;  /* 0x000000fa46497211 */ /* 0x080fe400008f16ff */
[-C--:B------:R-:W-:Y:S02]  /*9730*/  LEA R70, P6, R251, R249.reuse, 0x2 ;  /* 0x000000f9fb467211 */ /* 0x080fe400078c10ff */
[----:B------:R-:W-:Y:S02]  /*9740*/  SGXT.U32 R3, R3, 0x1 ;  /* 0x000000010303781a */ /* 0x000fe40000000000 */
[-C--:B------:R-:W-:Y:S01]  /*9750*/  LEA.HI.X.SX32 R15, R252, R250.reuse, 0x2, P4 ;  /* 0x000000fafc0f7211 */ /* 0x080fe200020f16ff */
[----:B------:R-:W-:Y:S01]  /*9760*/  IMAD R252, R11, 0x2, R251 ;  /* 0x000000020bfc7824 */ /* 0x000fe200078e02fb */
[----:B------:R-:W-:Y:S01]  /*9770*/  LEA R12, P4, R10, R249, 0x2 ;  /* 0x000000f90a0c7211 */ /* 0x000fe200078810ff */
[----:B------:R-:W-:Y:S01]  /*9780*/  IMAD R0, R0, c[0x0][0x190], RZ ;  /* 0x0000640000007a24 */ /* 0x000fe200078e02ff */
[----:B------:R-:W-:-:S02]  /*9790*/  LEA.HI.X.SX32 R71, R251, R250, 0x2, P6 ;  /* 0x000000fafb477211 */ /* 0x000fc400030f16ff */
[----:B------:R-:W-:Y:S02]  /*97a0*/  LOP3.LUT R251, R3, 0xc, RZ, 0xfc, !PT ;  /* 0x0000000c03fb7812 */ /* 0x000fe400078efcff */
[----:B------:R-:W-:Y:S02]  /*97b0*/  LEA.HI.X.SX32 R13, R10, R250, 0x2, P4 ;  /* 0x000000fa0a0d7211 */ /* 0x000fe400020f16ff */
[----:B------:R-:W-:Y:S02]  /*97c0*/  ISETP.GE.AND P4, PT, R251, c[0x0][0x180], PT ;  /* 0x00006000fb007a0c */ /* 0x000fe40003f86270 */
[----:B------:R-:W-:Y:S02]  /*97d0*/  LEA R246, P1, R0, R246, 0x2 ;  /* 0x000000f600f67211 */ /* 0x000fe400078210ff */
[----:B------:R-:W-:Y:S02]  /*97e0*/  LEA R10, P6, R252, R249, 0x2 ;  /* 0x000000f9fc0a7211 */ /* 0x000fe400078c10ff */
[----:B------:R-:W-:-:S02]  /*97f0*/  LOP3.LUT R249, R3, 0x10, RZ, 0xfc, !PT ;  /* 0x0000001003f97812 */ /* 0x000fc400078efcff */
[----:B------:R-:W-:Y:S02]  /*9800*/  SEL R251, R248, RZ, !P4 ;  /* 0x000000fff8fb7207 */ /* 0x000fe40006000000 */
[----:B------:R-:W-:Y:S02]  /*9810*/  LEA.HI.X.SX32 R247, R0, R247, 0x2, P1 ;  /* 0x000000f700f77211 */ /* 0x000fe400008f16ff */
[----:B------:R-:W-:Y:S02]  /*9820*/  LOP3.LUT R0, R3, 0x14, RZ, 0xfc, !PT ;  /* 0x0000001403007812 */ /* 0x000fe400078efcff */
[----:B------:R-:W-:Y:S02]  /*9830*/  ISETP.GE.AND P1, PT, R249, c[0x0][0x180], PT ;  /* 0x00006000f9007a0c */ /* 0x000fe40003f26270 */
[----:B------:R-:W-:Y:S02]  /*9840*/  LEA.HI.X.SX32 R11, R252, R250, 0x2, P6 ;  /* 0x000000fafc0b7211 */ /* 0x000fe400030f16ff */
[----:B------:R-:W-:-:S02]  /*9850*/  ISETP.NE.U32.AND P4, PT, R251, RZ, PT ;  /* 0x000000fffb00720c */ /* 0x000fc40003f85070 */
[C---:B------:R-:W-:Y:S02]  /*9860*/  LOP3.LUT R250, R3.reuse, 0x18, RZ, 0xfc, !PT ;  /* 0x0000001803fa7812 */ /* 0x040fe400078efcff */
[----:B------:R-:W-:Y:S02]  /*9870*/  ISETP.GE.AND P6, PT, R0, c[0x0][0x180], PT ;  /* 0x0000600000007a0c */ /* 0x000fe40003fc6270 */
[----:B------:R-:W-:Y:S02]  /*9880*/  SEL R249, R248, RZ, !P1 ;  /* 0x000000fff8f97207 */ /* 0x000fe40004800000 */
[----:B------:R-:W-:Y:S02]  /*9890*/  LOP3.LUT R0, R3, 0x1c, RZ, 0xfc, !PT ;  /* 0x0000001c03007812 */ /* 0x000fe400078efcff */
[----:B------:R-:W-:Y:S02]  /*98a0*/  ISETP.GE.AND P1, PT, R250, c[0x0][0x180], PT ;  /* 0x00006000fa007a0c */ /* 0x000fe40003f26270 */
[----:B------:R-:W-:-:S02]  /*98b0*/  SEL R251, R248, RZ, !P6 ;  /* 0x000000fff8fb7207 */ /* 0x000fc40007000000 */
[----:B------:R-:W-:Y:S02]  /*98c0*/  ISETP.GE.AND P6, PT, R0, c[0x0][0x180], PT ;  /* 0x0000600000007a0c */ /* 0x000fe40003fc6270 */
[----:B------:R-:W-:Y:S02]  /*98d0*/  SEL R250, R248, RZ, !P1 ;  /* 0x000000fff8fa7207 */ /* 0x000fe40004800000 */
[C---:B------:R-:W-:Y:S02]  /*98e0*/  LOP3.LUT R252, R3.reuse, 0x20, RZ, 0xfc, !PT ;  /* 0x0000002003fc7812 */ /* 0x040fe400078efcff */
[----:B------:R-:W-:Y:S02]  /*98f0*/  LOP3.LUT R0, R3, 0x24, RZ, 0xfc, !PT ;  /* 0x0000002403007812 */ /* 0x000fe400078efcff */
[----:B------:R-:W-:Y:S02]  /*9900*/  ISETP.NE.U32.AND P1, PT, R251, RZ, PT ;  /* 0x000000fffb00720c */ /* 0x000fe40003f25070 */
[----:B------:R-:W-:Y:S01]  /*9910*/  LOP3.LUT R251, R3, 0x28, RZ, 0xfc, !PT ;  /* 0x0000002803fb7812 */ /* 0x000fe200078efcff */
[----:B------:R-:W-:Y:S04]  /*9920*/  STL.64 [R1+0xe8], R40 ;  /* 0x0000e82801007387 */ /* 0x000fe80000100a00 */
[----:B------:R-:W-:Y:S04]  /*9930*/  STL.64 [R1+0xe0], R100 ;  /* 0x0000e06401007387 */ /* 0x000fe80000100a00 */
[----:B------:R-:W-:Y:S04]  /*9940*/  STL.64 [R1+0xd8], R38 ;  /* 0x0000d82601007387 */ /* 0x000fe80000100a00 */
[----:B------:R-:W-:Y:S04]  /*9950*/  STL.64 [R1+0xd0], R98 ;  /* 0x0000d06201007387 */ /* 0x000fe80000100a00 */
[----:B------:R-:W-:Y:S04]  /*9960*/  STL.64 [R1+0xc8], R36 ;  /* 0x0000c82401007387 */ /* 0x000fe80000100a00 */
[----:B--2---:R1:W-:Y:S01]  /*9970*/  LDGSTS.E [R2+0x20000], [R130.64], P3 ;  /* 0x2000000082027fae */ /* 0x0043e2000992184c */
[----:B------:R-:W-:-:S02]  /*9980*/  ISETP.NE.U32.AND P3, PT, R249, RZ, PT ;  /* 0x000000fff900720c */ /* 0x000fc40003f65070 */
[----:B------:R-:W-:Y:S01]  /*9990*/  SEL R249, R248, RZ, !P6 ;  /* 0x000000fff8f97207 */ /* 0x000fe20007000000 */
[----:B------:R2:W-:Y:S01]  /*99a0*/  LDGSTS.E [R2+0x20400], [R128.64], P0 ;  /* 0x2040000080027fae */ /* 0x0005e2000812184c */
[----:B------:R-:W-:-:S03]  /*99b0*/  ISETP.NE.U32.AND P6, PT, R250, RZ, PT ;  /* 0x000000fffa00720c */ /* 0x000fc60003fc5070 */
[----:B------:R3:W-:Y:S01]  /*99c0*/  LDGSTS.E [R2+0x20800], [R126.64], P5 ;  /* 0x208000007e027fae */ /* 0x0007e2000a92184c */
[----:B------:R-:W-:-:S03]  /*99d0*/  ISETP.GE.AND P5, PT, R252, c[0x0][0x180], PT ;  /* 0x00006000fc007a0c */ /* 0x000fc60003fa6270 */
[----:B------:R2:W-:Y:S01]  /*99e0*/  LDGSTS.E [R2+0x20c00], [R124.64], P4 ;  /* 0x20c000007c027fae */ /* 0x0005e2000a12184c */
[----:B------:R-:W-:Y:S02]  /*99f0*/  ISETP.GE.AND P4, PT, R0, c[0x0][0x180], PT ;  /* 0x0000600000007a0c */ /* 0x000fe40003f86270 */
[----:B------:R-:W-:Y:S01]  /*9a00*/  ISETP.NE.U32.AND P0, PT, R249, RZ, PT ;  /* 0x000000fff900720c */ /* 0x000fe20003f05070 */
[----:B------:R1:W-:Y:S01]  /*9a10*/  LDGSTS.E [R2+0x21000], [R122.64], P3 ;  /* 0x210000007a027fae */ /* 0x0003e2000992184c */
[----:B------:R-:W-:Y:S02]  /*9a20*/  LOP3.LUT R0, R3, 0x2c, RZ, 0xfc, !PT ;  /* 0x0000002c03007812 */ /* 0x000fe400078efcff */
[C---:B------:R-:W-:Y:S01]  /*9a30*/  SEL R249, R248.reuse, RZ, !P5 ;  /* 0x000000fff8f97207 */ /* 0x040fe20006800000 */
[----:B------:R1:W-:Y:S01]  /*9a40*/  LDGSTS.E [R2+0x21400], [R120.64], P1 ;  /* 0x2140000078027fae */ /* 0x0003e2000892184c */
[----:B------:R-:W-:Y:S02]  /*9a50*/  ISETP.GE.AND P5, PT, R251, c[0x0][0x180], PT ;  /* 0x00006000fb007a0c */ /* 0x000fe40003fa6270 */
[----:B------:R-:W-:Y:S01]  /*9a60*/  SEL R251, R248, RZ, !P4 ;  /* 0x000000fff8fb7207 */ /* 0x000fe20006000000 */
[----:B------:R1:W-:Y:S01]  /*9a70*/  LDGSTS.E [R2+0x21800], [R118.64], P6 ;  /* 0x2180000076027fae */ /* 0x0003e2000b12184c */
[----:B------:R-:W-:-:S02]  /*9a80*/  ISETP.GE.AND P4, PT, R0, c[0x0][0x180], PT ;  /* 0x0000600000007a0c */ /* 0x000fc40003f86270 */
[----:B------:R-:W-:Y:S01]  /*9a90*/  ISETP.NE.U32.AND P3, PT, R249, RZ, PT ;  /* 0x000000fff900720c */ /* 0x000fe20003f65070 */
[----:B------:R1:W-:Y:S01]  /*9aa0*/  LDGSTS.E [R2+0x21c00], [R116.64], P0 ;  /* 0x21c0000074027fae */ /* 0x0003e2000812184c */
[C---:B------:R-:W-:Y:S02]  /*9ab0*/  SEL R250, R248.reuse, RZ, !P5 ;  /* 0x000000fff8fa7207 */ /* 0x040fe40006800000 */
[----:B------:R-:W-:Y:S02]  /*9ac0*/  LOP3.LUT R252, R3, 0x30, RZ, 0xfc, !PT ;  /* 0x0000003003fc7812 */ /* 0x000fe400078efcff */
[----:B------:R-:W-:Y:S02]  /*9ad0*/  SEL R249, R248, RZ, !P4 ;  /* 0x000000fff8f97207 */ /* 0x000fe40006000000 */
[----:B------:R-:W-:Y:S02]  /*9ae0*/  ISETP.NE.U32.AND P5, PT, R251, RZ, PT ;  /* 0x000000fffb00720c */ /* 0x000fe40003fa5070 */
[----:B------:R-:W-:-:S02]  /*9af0*/  ISETP.NE.U32.AND P4, PT, R250, RZ, PT ;  /* 0x000000fffa00720c */ /* 0x000fc40003f85070 */
[----:B------:R-:W-:Y:S01]  /*9b00*/  LOP3.LUT R0, R3, 0x34, RZ, 0xfc, !PT ;  /* 0x0000003403007812 */ /* 0x000fe200078efcff */
[----:B------:R1:W-:Y:S01]  /*9b10*/  LDGSTS.E [R2+0x22000], [R114.64], P3 ;  /* 0x2200000072027fae */ /* 0x0003e2000992184c */
[----:B------:R-:W-:Y:S02]  /*9b20*/  ISETP.GE.AND P6, PT, R252, c[0x0][0x180], PT ;  /* 0x00006000fc007a0c */ /* 0x000fe40003fc6270 */
[----:B------:R-:W-:Y:S02]  /*9b30*/  ISETP.NE.U32.AND P1, PT, R249, RZ, PT ;  /* 0x000000fff900720c */ /* 0x000fe40003f25070 */
[C---:B------:R-:W-:Y:S02]  /*9b40*/  LOP3.LUT R251, R3.reuse, 0x38, RZ, 0xfc, !PT ;  /* 0x0000003803fb7812 */ /* 0x040fe400078efcff */
[----:B------:R-:W-:Y:S01]  /*9b50*/  ISETP.GE.AND P0, PT, R0, c[0x0][0x180], PT ;  /* 0x0000600000007a0c */ /* 0x000fe20003f06270 */
[----:B------:R1:W-:Y:S01]  /*9b60*/  LDGSTS.E [R2+0x22400], [R112.64], P5 ;  /* 0x2240000070027fae */ /* 0x0003e2000a92184c */
[----:B------:R-:W-:-:S02]  /*9b70*/  LOP3.LUT R0, R3, 0x3c, RZ, 0xfc, !PT ;  /* 0x0000003c03007812 */ /* 0x000fc400078efcff */
[C---:B------:R-:W-:Y:S01]  /*9b80*/  SEL R249, R248.reuse, RZ, !P6 ;  /* 0x000000fff8f97207 */ /* 0x040fe20007000000 */
[----:B------:R1:W-:Y:S01]  /*9b90*/  LDGSTS.E [R2+0x22800], [R110.64], P4 ;  /* 0x228000006e027fae */ /* 0x0003e2000a12184c */
[----:B------:R-:W-:Y:S02]  /*9ba0*/  ISETP.GE.AND P6, PT, R251, c[0x0][0x180], PT ;  /* 0x00006000fb007a0c */ /* 0x000fe40003fc6270 */
[----:B------:R-:W-:Y:S01]  /*9bb0*/  SEL R251, R248, RZ, !P0 ;  /* 0x000000fff8fb7207 */ /* 0x000fe20004000000 */
[----:B------:R1:W-:Y:S01]  /*9bc0*/  LDGSTS.E [R2+0x22c00], [R108.64], P1 ;  /* 0x22c000006c027fae */ /* 0x0003e2000892184c */
[----:B------:R-:W-:Y:S02]  /*9bd0*/  ISETP.GE.AND P3, PT, R0, c[0x0][0x180], PT ;  /* 0x0000600000007a0c */ /* 0x000fe40003f66270 */
[----:B------:R-:W-:Y:S02]  /*9be0*/  ISETP.NE.U32.AND P0, PT, R249, RZ, PT ;  /* 0x000000fff900720c */ /* 0x000fe40003f05070 */
[----:B------:R-:W-:-:S02]  /*9bf0*/  LOP3.LUT R252, R3, 0x40, RZ, 0xfc, !PT ;  /* 0x0000004003fc7812 */ /* 0x000fc400078efcff */
[C---:B------:R-:W-:Y:S02]  /*9c00*/  SEL R250, R248.reuse, RZ, !P6 ;  /* 0x000000fff8fa7207 */ /* 0x040fe40007000000 */
[----:B------:R-:W-:Y:S02]  /*9c10*/  LOP3.LUT R0, R3, 0x44, RZ, 0xfc, !PT ;  /* 0x0000004403007812 */ /* 0x000fe400078efcff */
[----:B------:R-:W-:Y:S02]  /*9c20*/  ISETP.NE.U32.AND P6, PT, R251, RZ, PT ;  /* 0x000000fffb00720c */ /* 0x000fe40003fc5070 */
[----:B------:R-:W-:Y:S02]  /*9c30*/  SEL R249, R248, RZ, !P3 ;  /* 0x000000fff8f97207 */ /* 0x000fe40005800000 */
[----:B------:R-:W-:Y:S01]  /*9c40*/  ISETP.GE.AND P4, PT, R252, c[0x0][0x180], PT ;  /* 0x00006000fc007a0c */ /* 0x000fe20003f86270 */
[----:B------:R1:W-:Y:S01]  /*9c50*/  LDGSTS.E [R2+0x23000], [R106.64], P0 ;  /* 0x230000006a027fae */ /* 0x0003e2000812184c */
[----:B------:R-:W-:-:S02]  /*9c60*/  ISETP.NE.U32.AND P3, PT, R250, RZ, PT ;  /* 0x000000fffa00720c */ /* 0x000fc40003f65070 */
[----:B------:R-:W-:Y:S02]  /*9c70*/  LOP3.LUT R251, R3, 0x48, RZ, 0xfc, !PT ;  /* 0x0000004803fb7812 */ /* 0x000fe400078efcff */
[----:B------:R-:W-:Y:S02]  /*9c80*/  ISETP.GE.AND P1, PT, R0, c[0x0][0x180], PT ;  /* 0x0000600000007a0c */ /* 0x000fe40003f26270 */
[----:B------:R-:W-:Y:S01]  /*9c90*/  ISETP.NE.U32.AND P5, PT, R249, RZ, PT ;  /* 0x000000fff900720c */ /* 0x000fe20003fa5070 */
[----:B------:R1:W-:Y:S01]  /*9ca0*/  LDGSTS.E [R2+0x23400], [R104.64], P6 ;  /* 0x2340000068027fae */ /* 0x0003e2000b12184c */
[----:B------:R-:W-:Y:S02]  /*9cb0*/  LOP3.LUT R0, R3, 0x4c, RZ, 0xfc, !PT ;  /* 0x0000004c03007812 */ /* 0x000fe400078efcff */
[C---:B------:R-:W-:Y:S02]  /*9cc0*/  SEL R249, R248.reuse, RZ, !P4 ;  /* 0x000000fff8f97207 */ /* 0x040fe40006000000 */
[----:B------:R-:W-:Y:S01]  /*9cd0*/  ISETP.GE.AND P4, PT, R251, c[0x0][0x180], PT ;  /* 0x00006000fb007a0c */ /* 0x000fe20003f86270 */
[----:B------:R1:W-:Y:S01]  /*9ce0*/  LDGSTS.E [R2+0x23800], [R102.64], P3 ;  /* 0x2380000066027fae */ /* 0x0003e2000992184c */
[----:B------:R-:W-:-:S02]  /*9cf0*/  SEL R251, R248, RZ, !P1 ;  /* 0x000000fff8fb7207 */ /* 0x000fc40004800000 */
[----:B------:R-:W-:Y:S02]  /*9d00*/  ISETP.GE.AND P1, PT, R0, c[0x0][0x180], PT ;  /* 0x0000600000007a0c */ /* 0x000fe40003f26270 */
[----:B------:R-:W-:Y:S01]  /*9d10*/  ISETP.NE.U32.AND P0, PT, R249, RZ, PT ;  /* 0x000000fff900720c */ /* 0x000fe20003f05070 */
[----:B------:R1:W-:Y:S01]  /*9d20*/  LDGSTS.E [R2+0x23c00], [R100.64], P5 ;  /* 0x23c0000064027fae */ /* 0x0003e2000a92184c */
[C---:B------:R-:W-:Y:S02]  /*9d30*/  SEL R250, R248.reuse, RZ, !P4 ;  /* 0x000000fff8fa7207 */ /* 0x040fe40006000000 */
[----:B------:R-:W-:Y:S02]  /*9d40*/  SEL R249, R248, RZ, !P1 ;  /* 0x000000fff8f97207 */ /* 0x000fe40004800000 */
[----:B------:R-:W-:Y:S02]  /*9d50*/  LOP3.LUT R252, R3, 0x50, RZ, 0xfc, !PT ;  /* 0x0000005003fc7812 */ /* 0x000fe400078efcff */
[----:B------:R-:W-:-:S02]  /*9d60*/  ISETP.NE.U32.AND P4, PT, R251, RZ, PT ;  /* 0x000000fffb00720c */ /* 0x000fc40003f85070 */
[----:B------:R-:W-:Y:S02]  /*9d70*/  ISETP.NE.U32.AND P6, PT, R250, RZ, PT ;  /* 0x000000fffa00720c */ /* 0x000fe40003fc5070 */
[----:B------:R-:W-:Y:S01]  /*9d80*/  LOP3.LUT R0, R3, 0x54, RZ, 0xfc, !PT ;  /* 0x0000005403007812 */ /* 0x000fe200078efcff */
[----:B------:R1:W-:Y:S01]  /*9d90*/  LDGSTS.E [R2+0x24000], [R98.64], P0 ;  /* 0x2400000062027fae */ /* 0x0003e2000812184c */
[----:B------:R-:W-:Y:S02]  /*9da0*/  ISETP.NE.U32.AND P1, PT, R249, RZ, PT ;  /* 0x000000fff900720c */ /* 0x000fe40003f25070 */
[----:B------:R-:W-:Y:S02]  /*9db0*/  ISETP.GE.AND P3, PT, R252, c[0x0][0x180], PT ;  /* 0x00006000fc007a0c */ /* 0x000fe40003f66270 */
        /* <DEDUP_REMOVED lines=14> */
[----:B------:R-:W-:Y:S02]  /*9ea0*/  SEL R249, R248, RZ, !P5 ;  /* 0x000000fff8f97207 */ /* 0x000fe40006800000 */
[----:B------:R-:W-:Y:S02]  /*9eb0*/  ISETP.NE.U32.AND P3, PT, R251, RZ, PT ;  /* 0x000000fffb00720c */ /* 0x000fe40003f65070 */
[----:B------:R-:W-:Y:S01]  /*9ec0*/  ISETP.GE.AND P6, PT, R252, c[0x0][0x180], PT ;  /* 0x00006000fc007a0c */ /* 0x000fe20003fc6270 */
[----:B------:R1:W-:Y:S01]  /*9ed0*/  LDGSTS.E [R2+0x25000], [R90.64], P0 ;  /* 0x250000005a027fae */ /* 0x0003e2000812184c */
[----:B------:R-:W-:-:S02]  /*9ee0*/  ISETP.NE.U32.AND P5, PT, R250, RZ, PT ;  /* 0x000000fffa00720c */ /* 0x000fc40003fa5070 */
[----:B------:R-:W-:Y:S02]  /*9ef0*/  LOP3.LUT R251, R3, 0x68, RZ, 0xfc, !PT ;  /* 0x0000006803fb7812 */ /* 0x000fe400078efcff */
[----:B------:R-:W-:Y:S02]  /*9f00*/  ISETP.GE.AND P1, PT, R0, c[0x0][0x180], PT ;  /* 0x0000600000007a0c */ /* 0x000fe40003f26270 */
[----:B------:R-:W-:Y:S02]  /*9f10*/  ISETP.NE.U32.AND P4, PT, R249, RZ, PT ;  /* 0x000000fff900720c */ /* 0x000fe40003f85070 */
[----:B------:R-:W-:Y:S01]  /*9f20*/  LOP3.LUT R0, R3, 0x6c, RZ, 0xfc, !PT ;  /* 0x0000006c03007812 */ /* 0x000fe200078efcff */
[----:B------:R1:W-:Y:S01]  /*9f30*/  LDGSTS.E [R2+0x25400], [R88.64], P3 ;  /* 0x2540000058027fae */ /* 0x0003e2000992184c */
[C---:B------:R-:W-:Y:S02]  /*9f40*/  SEL R249, R248.reuse, RZ, !P6 ;  /* 0x000000fff8f97207 */ /* 0x040fe40007000000 */
[----:B------:R-:W-:Y:S01]  /*9f50*/  ISETP.GE.AND P6, PT, R251, c[0x0][0x180], PT ;  /* 0x00006000fb007a0c */ /* 0x000fe20003fc6270 */
[----:B------:R1:W-:Y:S01]  /*9f60*/  LDGSTS.E [R2+0x25800], [R86.64], P5 ;  /* 0x2580000056027fae */ /* 0x0003e2000a92184c */
[----:B------:R-:W-:-:S02]  /*9f70*/  SEL R251, R248, RZ, !P1 ;  /* 0x000000fff8fb7207 */ /* 0x000fc40004800000 */
[----:B------:R-:W-:Y:S02]  /*9f80*/  ISETP.GE.AND P1, PT, R0, c[0x0][0x180], PT ;  /* 0x0000600000007a0c */ /* 0x000fe40003f26270 */
[C---:B------:R-:W-:Y:S01]  /*9f90*/  SEL R250, R248.reuse, RZ, !P6 ;  /* 0x000000fff8fa7207 */ /* 0x040fe20007000000 */
[----:B------:R-:W-:Y:S01]  /*9fa0*/  STL.64 [R1+0xc0], R96 ;  /* 0x0000c06001007387 */ /* 0x000fe20000100a00 */
[----:B------:R-:W-:Y:S02]  /*9fb0*/  ISETP.NE.U32.AND P0, PT, R249, RZ, PT ;  /* 0x000000fff900720c */ /* 0x000fe40003f05070 */
[----:B------:R-:W-:Y:S01]  /*9fc0*/  SEL R249, R248, RZ, !P1 ;  /* 0x000000fff8f97207 */ /* 0x000fe20004800000 */
[----:B------:R1:W-:Y:S01]  /*9fd0*/  LDGSTS.E [R2+0x25c00], [R84.64], P4 ;  /* 0x25c0000054027fae */ /* 0x0003e2000a12184c */
[----:B------:R-:W-:Y:S02]  /*9fe0*/  LOP3.LUT R252, R3, 0x70, RZ, 0xfc, !PT ;  /* 0x0000007003fc7812 */ /* 0x000fe400078efcff */
[----:B------:R-:W-:-:S02]  /*9ff0*/  ISETP.NE.U32.AND P6, PT, R251, RZ, PT ;  /* 0x000000fffb00720c */ /* 0x000fc40003fc5070 */
[----:B------:R-:W-:Y:S02]  /*a000*/  ISETP.NE.U32.AND P1, PT, R250, RZ, PT ;  /* 0x000000fffa00720c */ /* 0x000fe40003f25070 */
[----:B------:R-:W-:Y:S01]  /*a010*/  LOP3.LUT R0, R3, 0x74, RZ, 0xfc, !PT ;  /* 0x0000007403007812 */ /* 0x000fe200078efcff */
[----:B------:R-:W-:Y:S01]  /*a020*/  STL.64 [R1+0xb8], R34 ;  /* 0x0000b82201007387 */ /* 0x000fe20000100a00 */
[----:B------:R-:W-:Y:S02]  /*a030*/  ISETP.NE.U32.AND P3, PT, R249, RZ, PT ;  /* 0x000000fff900720c */ /* 0x000fe40003f65070 */
[----:B------:R-:W-:Y:S01]  /*a040*/  ISETP.GE.AND P5, PT, R252, c[0x0][0x180], PT ;  /* 0x00006000fc007a0c */ /* 0x000fe20003fa6270 */
[----:B------:R-:W-:Y:S01]  /*a050*/  STL.64 [R1+0xb0], R94 ;  /* 0x0000b05e01007387 */ /* 0x000fe20000100a00 */
[C---:B------:R-:W-:Y:S02]  /*a060*/  LOP3.LUT R251, R3.reuse, 0x78, RZ, 0xfc, !PT ;  /* 0x0000007803fb7812 */ /* 0x040fe400078efcff */
[----:B------:R-:W-:Y:S01]  /*a070*/  ISETP.GE.AND P4, PT, R0, c[0x0][0x180], PT ;  /* 0x0000600000007a0c */ /* 0x000fe20003f86270 */
[----:B------:R-:W-:Y:S01]  /*a080*/  STL.64 [R1+0xa8], R32 ;  /* 0x0000a82001007387 */ /* 0x000fe20000100a00 */
[----:B------:R-:W-:-:S02]  /*a090*/  LOP3.LUT R0, R3, 0x7c, RZ, 0xfc, !PT ;  /* 0x0000007c03007812 */ /* 0x000fc400078efcff */
[C---:B------:R-:W-:Y:S01]  /*a0a0*/  SEL R249, R248.reuse, RZ, !P5 ;  /* 0x000000fff8f97207 */ /* 0x040fe20006800000 */
[----:B------:R-:W-:Y:S01]  /*a0b0*/  STL.64 [R1+0xa0], R92 ;  /* 0x0000a05c01007387 */ /* 0x000fe20000100a00 */
[----:B------:R-:W-:Y:S02]  /*a0c0*/  ISETP.GE.AND P5, PT, R251, c[0x0][0x180], PT ;  /* 0x00006000fb007a0c */ /* 0x000fe40003fa6270 */
[----:B------:R-:W-:Y:S01]  /*a0d0*/  SEL R251, R248, RZ, !P4 ;  /* 0x000000fff8fb7207 */ /* 0x000fe20006000000 */
[----:B------:R-:W-:Y:S01]  /*a0e0*/  STL.64 [R1+0x98], R30 ;  /* 0x0000981e01007387 */ /* 0x000fe20000100a00 */
[----:B------:R-:W-:-:S03]  /*a0f0*/  ISETP.GE.AND P4, PT, R0, c[0x0][0x180], PT ;  /* 0x0000600000007a0c */ /* 0x000fc60003f86270 */
[----:B------:R-:W-:Y:S01]  /*a100*/  STL.64 [R1+0x90], R90 ;  /* 0x0000905a01007387 */ /* 0x000fe20000100a00 */
[----:B------:R-:W-:-:S03]  /*a110*/  LOP3.LUT R252, R3, 0x2, RZ, 0xfc, !PT ;  /* 0x0000000203fc7812 */ /* 0x000fc600078efcff */
[----:B------:R-:W-:Y:S01]  /*a120*/  STL.64 [R1+0x88], R28 ;  /* 0x0000881c01007387 */ /* 0x000fe20000100a00 */
[----:B------:R-:W-:-:S03]  /*a130*/  SEL R250, R248, RZ, !P5 ;  /* 0x000000fff8fa7207 */ /* 0x000fc60006800000 */
[----:B------:R-:W-:Y:S01]  /*a140*/  STL.64 [R1+0x80], R88 ;  /* 0x0000805801007387 */ /* 0x000fe20000100a00 */
[----:B------:R-:W-:-:S03]  /*a150*/  LOP3.LUT R0, R3, 0x6, RZ, 0xfc, !PT ;  /* 0x0000000603007812 */ /* 0x000fc600078efcff */
[----:B------:R-:W-:Y:S01]  /*a160*/  STL.64 [R1+0x78], R6 ;  /* 0x0000780601007387 */ /* 0x000fe20000100a00 */
[----:B------:R-:W-:-:S03]  /*a170*/  ISETP.NE.U32.AND P5, PT, R251, RZ, PT ;  /* 0x000000fffb00720c */ /* 0x000fc60003fa5070 */
[----:B------:R1:W-:Y:S01]  /*a180*/  LDGSTS.E [R2+0x26000], [R82.64], P0 ;  /* 0x2600000052027fae */ /* 0x0003e2000812184c */
[----:B------:R-:W-:Y:S02]  /*a190*/  ISETP.NE.U32.AND P0, PT, R249, RZ, PT ;  /* 0x000000fff900720c */ /* 0x000fe40003f05070 */
[----:B------:R-:W-:Y:S01]  /*a1a0*/  SEL R249, R248, RZ, !P4 ;  /* 0x000000fff8f97207 */ /* 0x000fe20006000000 */
[----:B------:R-:W-:Y:S01]  /*a1b0*/  STL.64 [R1+0x70], R86 ;  /* 0x0000705601007387 */ /* 0x000fe20000100a00 */
[----:B------:R-:W-:-:S03]  /*a1c0*/  LOP3.LUT R251, R3, 0xa, RZ, 0xfc, !PT ;  /* 0x0000000a03fb7812 */ /* 0x000fc600078efcff */
[----:B------:R1:W-:Y:S01]  /*a1d0*/  LDGSTS.E [R2+0x26400], [R80.64], P6 ;  /* 0x2640000050027fae */ /* 0x0003e2000b12184c */
[----:B------:R-:W-:-:S03]  /*a1e0*/  ISETP.NE.U32.AND P6, PT, R250, RZ, PT ;  /* 0x000000fffa00720c */ /* 0x000fc60003fc5070 */
[----:B------:R-:W-:Y:S04]  /*a1f0*/  STL.64 [R1+0x68], R26 ;  /* 0x0000681a01007387 */ /* 0x000fe80000100a00 */
[----:B------:R1:W-:Y:S01]  /*a200*/  LDGSTS.E [R2+0x26800], [R78.64], P1 ;  /* 0x268000004e027fae */ /* 0x0003e2000892184c */
[----:B------:R-:W-:-:S03]  /*a210*/  ISETP.GE.AND P1, PT, R252, c[0x0][0x180], PT ;  /* 0x00006000fc007a0c */ /* 0x000fc60003f26270 */
[----:B------:R-:W-:Y:S01]  /*a220*/  STL.64 [R1+0x60], R84 ;  /* 0x0000605401007387 */ /* 0x000fe20000100a00 */
[----:B------:R-:W-:-:S03]  /*a230*/  ISETP.NE.U32.AND P4, PT, R249, RZ, PT ;  /* 0x000000fff900720c */ /* 0x000fc60003f85070 */
[----:B------:R-:W-:Y:S01]  /*a240*/  STL.64 [R1+0x58], R24 ;  /* 0x0000581801007387 */ /* 0x000fe20000100a00 */
[----:B------:R-:W-:-:S03]  /*a250*/  SEL R249, R248, RZ, !P1 ;  /* 0x000000fff8f97207 */ /* 0x000fc60004800000 */
[----:B------:R1:W-:Y:S01]  /*a260*/  LDGSTS.E [R2+0x26c00], [R76.64], P3 ;  /* 0x26c000004c027fae */ /* 0x0003e2000992184c */
[----:B------:R-:W-:-:S03]  /*a270*/  ISETP.GE.AND P3, PT, R0, c[0x0][0x180], PT ;  /* 0x0000600000007a0c */ /* 0x000fc60003f66270 */
[----:B------:R-:W-:Y:S01]  /*a280*/  STL.64 [R1+0x50], R82 ;  /* 0x0000505201007387 */ /* 0x000fe20000100a00 */
[----:B------:R-:W-:-:S03]  /*a290*/  ISETP.GE.AND P1, PT, R251, c[0x0][0x180], PT ;  /* 0x00006000fb007a0c */ /* 0x000fc60003f26270 */
[----:B------:R-:W-:Y:S01]  /*a2a0*/  STL.64 [R1+0x48], R22 ;  /* 0x0000481601007387 */ /* 0x000fe20000100a00 */
[----:B------:R-:W-:-:S03]  /*a2b0*/  LOP3.LUT R0, R3, 0xe, RZ, 0xfc, !PT ;  /* 0x0000000e03007812 */ /* 0x000fc600078efcff */
[----:B------:R-:W-:Y:S01]  /*a2c0*/  STL.64 [R1+0x40], R80 ;  /* 0x0000405001007387 */ /* 0x000fe20000100a00 */
[----:B------:R-:W-:-:S03]  /*a2d0*/  SEL R251, R248, RZ, !P3 ;  /* 0x000000fff8fb7207 */ /* 0x000fc60005800000 */
[----:B------:R-:W-:Y:S01]  /*a2e0*/  STL.64 [R1+0x38], R20 ;  /* 0x0000381401007387 */ /* 0x000fe20000100a00 */
[----:B------:R-:W-:-:S03]  /*a2f0*/  SEL R250, R248, RZ, !P1 ;  /* 0x000000fff8fa7207 */ /* 0x000fc60004800000 */
[----:B------:R-:W-:Y:S01]  /*a300*/  STL.64 [R1+0x30], R78 ;  /* 0x0000304e01007387 */ /* 0x000fe20000100a00 */
[----:B------:R-:W-:-:S03]  /*a310*/  ISETP.GE.AND P3, PT, R0, c[0x0][0x180], PT ;  /* 0x0000600000007a0c */ /* 0x000fc60003f66270 */
[----:B------:R-:W-:Y:S01]  /*a320*/  STL.64 [R1+0x200], R4 ;  /* 0x0002000401007387 */ /* 0x000fe20000100a00 */
[----:B------:R-:W-:-:S03]  /*a330*/  ISETP.NE.U32.AND P1, PT, R251, RZ, PT ;  /* 0x000000fffb00720c */ /* 0x000fc60003f25070 */
[----:B------:R-:W-:Y:S01]  /*a340*/  STL.64 [R1+0x28], R76 ;  /* 0x0000284c01007387 */ /* 0x000fe20000100a00 */
[----:B------:R-:W-:-:S03]  /*a350*/  LOP3.LUT R251, R3, 0x12, RZ, 0xfc, !PT ;  /* 0x0000001203fb7812 */ /* 0x000fc600078efcff */
[----:B------:R-:W-:Y:S04]  /*a360*/  STL.64 [R1+0x208], R18 ;  /* 0x0002081201007387 */ /* 0x000fe80000100a00 */
[----:B------:R-:W-:Y:S04]  /*a370*/  STL.64 [R1+0x20], R74 ;  /* 0x0000204a01007387 */ /* 0x000fe80000100a00 */
[----:B------:R-:W-:Y:S04]  /*a380*/  STL.64 [R1+0x218], R16 ;  /* 0x0002181001007387 */ /* 0x000fe80000100a00 */
[----:B------:R1:W-:Y:S01]  /*a390*/  LDGSTS.E [R2+0x27000], [R74.64], P0 ;  /* 0x270000004a027fae */ /* 0x0003e2000812184c */
[----:B------:R-:W-:-:S03]  /*a3a0*/  ISETP.NE.U32.AND P0, PT, R249, RZ, PT ;  /* 0x000000fff900720c */ /* 0x000fc60003f05070 */
[----:B------:R1:W-:Y:S01]  /*a3b0*/  STL.64 [R1+0x18], R8 ;  /* 0x0000180801007387 */ /* 0x0003e20000100a00 */
[----:B------:R-:W-:-:S03]  /*a3c0*/  SEL R249, R248, RZ, !P3 ;  /* 0x000000fff8f97207 */ /* 0x000fc60005800000 */
[----:B------:R1:W-:Y:S01]  /*a3d0*/  LDGSTS.E [R2+0x27400], [R8.64], P5 ;  /* 0x2740000008027fae */ /* 0x0003e2000a92184c */
[----:B------:R-:W-:-:S03]  /*a3e0*/  ISETP.NE.U32.AND P5, PT, R250, RZ, PT ;  /* 0x000000fffa00720c */ /* 0x000fc60003fa5070 */
[----:B------:R2:W-:Y:S01]  /*a3f0*/  LDGSTS.E [R2+0x27800], [R72.64], P6 ;  /* 0x2780000048027fae */ /* 0x0005e2000b12184c */
[----:B------:R-:W-:-:S03]  /*a400*/  ISETP.GE.AND P6, PT, R251, c[0x0][0x180], PT ;  /* 0x00006000fb007a0c */ /* 0x000fc60003fc6270 */
[----:B------:R2:W-:Y:S01]  /*a410*/  LDGSTS.E [R2+0x27c00], [R70.64], P4 ;  /* 0x27c0000046027fae */ /* 0x0005e2000a12184c */
[C---:B-1----:R-:W-:Y:S02]  /*a420*/  LOP3.LUT R9, R3.reuse, 0x16, RZ, 0xfc, !PT ;  /* 0x0000001603097812 */ /* 0x042fe400078efcff */
[----:B------:R-:W-:Y:S02]  /*a430*/  LOP3.LUT R8, R3, 0x1a, RZ, 0xfc, !PT ;  /* 0x0000001a03087812 */ /* 0x000fe400078efcff */
[----:B------:R-:W-:Y:S02]  /*a440*/  ISETP.GE.AND P4, PT, R9, c[0x0][0x180], PT ;  /* 0x0000600009007a0c */ /* 0x000fe40003f86270 */
[----:B------:R-:W-:Y:S02]  /*a450*/  ISETP.NE.U32.AND P3, PT, R249, RZ, PT ;  /* 0x000000fff900720c */ /* 0x000fe40003f65070 */
[----:B------:R-:W-:Y:S02]  /*a460*/  SEL R249, R248, RZ, !P6 ;  /* 0x000000fff8f97207 */ /* 0x000fe40007000000 */
[----:B------:R-:W-:-:S02]  /*a470*/  ISETP.GE.AND P6, PT, R8, c[0x0][0x180], PT ;  /* 0x0000600008007a0c */ /* 0x000fc40003fc6270 */
[----:B------:R-:W-:Y:S02]  /*a480*/  LOP3.LUT R0, R3, 0x1e, RZ, 0xfc, !PT ;  /* 0x0000001e03007812 */ /* 0x000fe400078efcff */
[----:B------:R-:W-:Y:S02]  /*a490*/  SEL R251, R248, RZ, !P4 ;  /* 0x000000fff8fb7207 */ /* 0x000fe40006000000 */
[----:B------:R-:W-:Y:S02]  /*a4a0*/  LOP3.LUT R9, R2, 0x40, RZ, 0x3c, !PT ;  /* 0x0000004002097812 */ /* 0x000fe400078e3cff */
[----:B------:R-:W-:Y:S02]  /*a4b0*/  SEL R250, R248, RZ, !P6 ;  /* 0x000000fff8fa7207 */ /* 0x000fe40007000000 */
[----:B------:R-:W-:Y:S01]  /*a4c0*/  ISETP.GE.AND P4, PT, R0, c[0x0][0x180], PT ;  /* 0x0000600000007a0c */ /* 0x000fe20003f86270 */
[----:B------:R1:W-:Y:S01]  /*a4d0*/  LDGSTS.E [R9+0x20200], [R68.64], P0 ;  /* 0x2020000044097fae */ /* 0x0003e2000812184c */
[----:B------:R-:W-:-:S02]  /*a4e0*/  ISETP.NE.U32.AND P6, PT, R251, RZ, PT ;  /* 0x000000fffb00720c */ /* 0x000fc40003fc5070 */
[----:B------:R-:W-:Y:S01]  /*a4f0*/  LOP3.LUT R251, R3, 0x22, RZ, 0xfc, !PT ;  /* 0x0000002203fb7812 */ /* 0x000fe200078efcff */
[----:B------:R1:W-:Y:S01]  /*a500*/  LDGSTS.E [R9+0x20600], [R66.64], P1 ;  /* 0x2060000042097fae */ /* 0x0003e2000892184c */
[----:B------:R-:W-:Y:S02]  /*a510*/  ISETP.NE.U32.AND P0, PT, R249, RZ, PT ;  /* 0x000000fff900720c */ /* 0x000fe40003f05070 */
[----:B------:R-:W-:Y:S01]  /*a520*/  LOP3.LUT R0, R3, 0x26, RZ, 0xfc, !PT ;  /* 0x0000002603007812 */ /* 0x000fe200078efcff */
[----:B------:R1:W-:Y:S01]  /*a530*/  LDGSTS.E [R9+0x20a00], [R64.64], P5 ;  /* 0x20a0000040097fae */ /* 0x0003e2000a92184c */
[----:B------:R-:W-:Y:S02]  /*a540*/  SEL R249, R248, RZ, !P4 ;  /* 0x000000fff8f97207 */ /* 0x000fe40006000000 */
[----:B------:R-:W-:Y:S01]  /*a550*/  ISETP.GE.AND P5, PT, R251, c[0x0][0x180], PT ;  /* 0x00006000fb007a0c */ /* 0x000fe20003fa6270 */
[----:B------:R1:W-:Y:S01]  /*a560*/  LDGSTS.E [R9+0x20e00], [R62.64], P3 ;  /* 0x20e000003e097fae */ /* 0x0003e2000992184c */
[----:B------:R-:W-:-:S02]  /*a570*/  ISETP.NE.U32.AND P1, PT, R250, RZ, PT ;  /* 0x000000fffa00720c */ /* 0x000fc40003f25070 */
[----:B------:R-:W-:Y:S02]  /*a580*/  LOP3.LUT R8, R3, 0x2a, RZ, 0xfc, !PT ;  /* 0x0000002a03087812 */ /* 0x000fe400078efcff */
[----:B------:R-:W-:Y:S01]  /*a590*/  ISETP.GE.AND P3, PT, R0, c[0x0][0x180], PT ;  /* 0x0000600000007a0c */ /* 0x000fe20003f66270 */
[----:B------:R1:W-:Y:S01]  /*a5a0*/  LDGSTS.E [R9+0x21200], [R60.64], P0 ;  /* 0x212000003c097fae */ /* 0x0003e2000812184c */
[----:B------:R-:W-:Y:S02]  /*a5b0*/  ISETP.NE.U32.AND P4, PT, R249, RZ, PT ;  /* 0x000000fff900720c */ /* 0x000fe40003f85070 */
[----:B------:R-:W-:Y:S01]  /*a5c0*/  SEL R249, R248, RZ, !P5 ;  /* 0x000000fff8f97207 */ /* 0x000fe20006800000 */
[----:B------:R1:W-:Y:S01]  /*a5d0*/  LDGSTS.E [R9+0x21600], [R58.64], P6 ;  /* 0x216000003a097fae */ /* 0x0003e2000b12184c */
[----:B------:R-:W-:Y:S02]  /*a5e0*/  ISETP.GE.AND P5, PT, R8, c[0x0][0x180], PT ;  /* 0x0000600008007a0c */ /* 0x000fe40003fa6270 */
[----:B------:R-:W-:Y:S01]  /*a5f0*/  LOP3.LUT R0, R3, 0x2e, RZ, 0xfc, !PT ;  /* 0x0000002e03007812 */ /* 0x000fe200078efcff */
[----:B------:R1:W-:Y:S01]  /*a600*/  LDGSTS.E [R9+0x21a00], [R56.64], P1 ;  /* 0x21a0000038097fae */ /* 0x0003e2000892184c */
[----:B------:R-:W-:-:S02]  /*a610*/  SEL R251, R248, RZ, !P3 ;  /* 0x000000fff8fb7207 */ /* 0x000fc40005800000 */
[----:B------:R-:W-:Y:S02]  /*a620*/  SEL R250, R248, RZ, !P5 ;  /* 0x000000fff8fa7207 */ /* 0x000fe40006800000 */
[----:B------:R-:W-:Y:S01]  /*a630*/  ISETP.GE.AND P3, PT, R0, c[0x0][0x180], PT ;  /* 0x0000600000007a0c */ /* 0x000fe20003f66270 */
[----:B------:R1:W-:Y:S01]  /*a640*/  LDGSTS.E [R9+0x21e00], [R54.64], P4 ;  /* 0x21e0000036097fae */ /* 0x0003e2000a12184c */
[----:B------:R-:W-:Y:S02]  /*a650*/  ISETP.NE.U32.AND P5, PT, R251, RZ, PT ;  /* 0x000000fffb00720c */ /* 0x000fe40003fa5070 */
[----:B------:R-:W-:Y:S02]  /*a660*/  LOP3.LUT R251, R3, 0x32, RZ, 0xfc, !PT ;  /* 0x0000003203fb7812 */ /* 0x000fe400078efcff */
[----:B------:R-:W-:Y:S02]  /*a670*/  ISETP.NE.U32.AND P0, PT, R249, RZ, PT ;  /* 0x000000fff900720c */ /* 0x000fe40003f05070 */
[----:B------:R-:W-:-:S02]  /*a680*/  LOP3.LUT R0, R3, 0x36, RZ, 0xfc, !PT ;  /* 0x0000003603007812 */ /* 0x000fc400078efcff */
[----:B------:R-:W-:Y:S02]  /*a690*/  SEL R249, R248, RZ, !P3 ;  /* 0x000000fff8f97207 */ /* 0x000fe40005800000 */
[----:B------:R-:W-:Y:S02]  /*a6a0*/  ISETP.GE.AND P1, PT, R251, c[0x0][0x180], PT ;  /* 0x00006000fb007a0c */ /* 0x000fe40003f26270 */
[----:B------:R-:W-:Y:S02]  /*a6b0*/  ISETP.NE.U32.AND P6, PT, R250, RZ, PT ;  /* 0x000000fffa00720c */ /* 0x000fe40003fc5070 */
[----:B------:R-:W-:Y:S02]  /*a6c0*/  LOP3.LUT R8, R3, 0x3a, RZ, 0xfc, !PT ;  /* 0x0000003a03087812 */ /* 0x000fe400078efcff */
[----:B------:R-:W-:Y:S01]  /*a6d0*/  ISETP.GE.AND P4, PT, R0, c[0x0][0x180], PT ;  /* 0x0000600000007a0c */ /* 0x000fe20003f86270 */
[----:B------:R1:W-:Y:S01]  /*a6e0*/  LDGSTS.E [R9+0x22200], [R52.64], P0 ;  /* 0x2220000034097fae */ /* 0x0003e2000812184c */
[----:B------:R-:W-:-:S02]  /*a6f0*/  ISETP.NE.U32.AND P3, PT, R249, RZ, PT ;  /* 0x000000fff900720c */ /* 0x000fc40003f65070 */
[----:B------:R-:W-:Y:S01]  /*a700*/  SEL R249, R248, RZ, !P1 ;  /* 0x000000fff8f97207 */ /* 0x000fe20004800000 */
[----:B------:R1:W-:Y:S01]  /*a710*/  LDGSTS.E [R9+0x22600], [R50.64], P5 ;  /* 0x2260000032097fae */ /* 0x0003e2000a92184c */
[----:B------:R-:W-:Y:S02]  /*a720*/  ISETP.GE.AND P1, PT, R8, c[0x0][0x180], PT ;  /* 0x0000600008007a0c */ /* 0x000fe40003f26270 */
[----:B------:R-:W-:Y:S01]  /*a730*/  LOP3.LUT R0, R3, 0x3e, RZ, 0xfc, !PT ;  /* 0x0000003e03007812 */ /* 0x000fe200078efcff */
[----:B------:R1:W-:Y:S01]  /*a740*/  LDGSTS.E [R9+0x22a00], [R48.64], P6 ;  /* 0x22a0000030097fae */ /* 0x0003e2000b12184c */
[C---:B------:R-:W-:Y:S02]  /*a750*/  SEL R251, R248.reuse, RZ, !P4 ;  /* 0x000000fff8fb7207 */ /* 0x040fe40006000000 */
[----:B------:R-:W-:Y:S02]  /*a760*/  SEL R250, R248, RZ, !P1 ;  /* 0x000000fff8fa7207 */ /* 0x000fe40004800000 */
[----:B------:R-:W-:Y:S01]  /*a770*/  ISETP.GE.AND P4, PT, R0, c[0x0][0x180], PT ;  /* 0x0000600000007a0c */ /* 0x000fe20003f86270 */
[----:B------:R1:W-:Y:S01]  /*a780*/  LDGSTS.E [R9+0x22e00], [R46.64], P3 ;  /* 0x22e000002e097fae */ /* 0x0003e2000992184c */
[----:B------:R-:W-:-:S02]  /*a790*/  ISETP.NE.U32.AND P1, PT, R251, RZ, PT ;  /* 0x000000fffb00720c */ /* 0x000fc40003f25070 */
[----:B------:R-:W-:Y:S02]  /*a7a0*/  ISETP.NE.U32.AND P0, PT, R249, RZ, PT ;  /* 0x000000fff900720c */ /* 0x000fe40003f05070 */
[C---:B------:R-:W-:Y:S02]  /*a7b0*/  LOP3.LUT R251, R3.reuse, 0x42, RZ, 0xfc, !PT ;  /* 0x0000004203fb7812 */ /* 0x040fe400078efcff */
[----:B------:R-:W-:Y:S02]  /*a7c0*/  LOP3.LUT R0, R3, 0x46, RZ, 0xfc, !PT ;  /* 0x0000004603007812 */ /* 0x000fe400078efcff */
[----:B------:R-:W-:Y:S02]  /*a7d0*/  SEL R249, R248, RZ, !P4 ;  /* 0x000000fff8f97207 */ /* 0x000fe40006000000 */
[----:B------:R-:W-:Y:S02]  /*a7e0*/  ISETP.GE.AND P6, PT, R251, c[0x0][0x180], PT ;  /* 0x00006000fb007a0c */ /* 0x000fe40003fc6270 */
[----:B------:R-:W-:-:S02]  /*a7f0*/  ISETP.NE.U32.AND P5, PT, R250, RZ, PT ;  /* 0x000000fffa00720c */ /* 0x000fc40003fa5070 */
[----:B------:R-:W-:Y:S01]  /*a800*/  LOP3.LUT R8, R3, 0x4a, RZ, 0xfc, !PT ;  /* 0x0000004a03087812 */ /* 0x000fe200078efcff */
[----:B------:R1:W-:Y:S01]  /*a810*/  LDGSTS.E [R9+0x23200], [R44.64], P0 ;  /* 0x232000002c097fae */ /* 0x0003e2000812184c */
[----:B------:R-:W-:Y:S02]  /*a820*/  ISETP.GE.AND P3, PT, R0, c[0x0][0x180], PT ;  /* 0x0000600000007a0c */ /* 0x000fe40003f66270 */
[----:B------:R-:W-:Y:S01]  /*a830*/  ISETP.NE.U32.AND P4, PT, R249, RZ, PT ;  /* 0x000000fff900720c */ /* 0x000fe20003f85070 */
[----:B------:R1:W-:Y:S01]  /*a840*/  LDGSTS.E [R9+0x23600], [R42.64], P1 ;  /* 0x236000002a097fae */ /* 0x0003e2000892184c */
[----:B------:R-:W-:Y:S02]  /*a850*/  SEL R249, R248, RZ, !P6 ;  /* 0x000000fff8f97207 */ /* 0x000fe40007000000 */
        /* <DEDUP_REMOVED lines=8> */
[----:B------:R-:W-:Y:S02]  /*a8e0*/  ISETP.NE.U32.AND P6, PT, R251, RZ, PT ;  /* 0x000000fffb00720c */ /* 0x000fe40003fc5070 */
[C---:B------:R-:W-:Y:S02]  /*a8f0*/  LOP3.LUT R251, R3.reuse, 0x52, RZ, 0xfc, !PT ;  /* 0x0000005203fb7812 */ /* 0x040fe400078efcff */
[----:B------:R-:W-:-:S02]  /*a900*/  LOP3.LUT R0, R3, 0x56, RZ, 0xfc, !PT ;  /* 0x0000005603007812 */ /* 0x000fc400078efcff */
[----:B------:R-:W-:Y:S02]  /*a910*/  SEL R249, R248, RZ, !P3 ;  /* 0x000000fff8f97207 */ /* 0x000fe40005800000 */
[----:B------:R-:W-:Y:S02]  /*a920*/  ISETP.GE.AND P5, PT, R251, c[0x0][0x180], PT ;  /* 0x00006000fb007a0c */ /* 0x000fe40003fa6270 */
[----:B------:R-:W-:Y:S01]  /*a930*/  LOP3.LUT R8, R3, 0x5a, RZ, 0xfc, !PT ;  /* 0x0000005a03087812 */ /* 0x000fe200078efcff */
[----:B------:R1:W-:Y:S01]  /*a940*/  LDGSTS.E [R9+0x24200], [R36.64], P0 ;  /* 0x2420000024097fae */ /* 0x0003e2000812184c */
[----:B------:R-:W-:Y:S02]  /*a950*/  ISETP.GE.AND P4, PT, R0, c[0x0][0x180], PT ;  /* 0x0000600000007a0c */ /* 0x000fe40003f86270 */
[----:B------:R-:W-:Y:S01]  /*a960*/  ISETP.NE.U32.AND P3, PT, R249, RZ, PT ;  /* 0x000000fff900720c */ /* 0x000fe20003f65070 */
[----:B------:R1:W-:Y:S01]  /*a970*/  LDGSTS.E [R9+0x24600], [R34.64], P6 ;  /* 0x2460000022097fae */ /* 0x0003e2000b12184c */
[----:B------:R-:W-:-:S02]  /*a980*/  SEL R249, R248, RZ, !P5 ;  /* 0x000000fff8f97207 */ /* 0x000fc40006800000 */
[----:B------:R-:W-:Y:S02]  /*a990*/  ISETP.GE.AND P5, PT, R8, c[0x0][0x180], PT ;  /* 0x0000600008007a0c */ /* 0x000fe40003fa6270 */
[----:B------:R-:W-:Y:S02]  /*a9a0*/  SEL R251, R248, RZ, !P4 ;  /* 0x000000fff8fb7207 */ /* 0x000fe40006000000 */
[----:B------:R-:W-:Y:S02]  /*a9b0*/  ISETP.NE.U32.AND P1, PT, R250, RZ, PT ;  /* 0x000000fffa00720c */ /* 0x000fe40003f25070 */
[----:B------:R-:W-:Y:S02]  /*a9c0*/  ISETP.NE.U32.AND P0, PT, R249, RZ, PT ;  /* 0x000000fff900720c */ /* 0x000fe40003f05070 */
[----:B------:R-:W-:Y:S02]  /*a9d0*/  SEL R250, R248, RZ, !P5 ;  /* 0x000000fff8fa7207 */ /* 0x000fe40006800000 */
[----:B------:R-:W-:-:S02]  /*a9e0*/  ISETP.NE.U32.AND P5, PT, R251, RZ, PT ;  /* 0x000000fffb00720c */ /* 0x000fc40003fa5070 */
[C---:B------:R-:W-:Y:S02]  /*a9f0*/  LOP3.LUT R0, R3.reuse, 0x5e, RZ, 0xfc, !PT ;  /* 0x0000005e03007812 */ /* 0x040fe400078efcff */
[----:B------:R-:W-:Y:S02]  /*aa00*/  ISETP.NE.U32.AND P6, PT, R250, RZ, PT ;  /* 0x000000fffa00720c */ /* 0x000fe40003fc5070 */
[----:B------:R-:W-:Y:S01]  /*aa10*/  ISETP.GE.AND P4, PT, R0, c[0x0][0x180], PT ;  /* 0x0000600000007a0c */ /* 0x000fe20003f86270 */
[----:B------:R1:W-:Y:S01]  /*aa20*/  LDGSTS.E [R9+0x24a00], [R32.64], P1 ;  /* 0x24a0000020097fae */ /* 0x0003e2000892184c */
[C---:B------:R-:W-:Y:S02]  /*aa30*/  LOP3.LUT R8, R3.reuse, 0x62, RZ, 0xfc, !PT ;  /* 0x0000006203087812 */ /* 0x040fe400078efcff */
[----:B------:R-:W-:Y:S01]  /*aa40*/  LOP3.LUT R0, R3, 0x66, RZ, 0xfc, !PT ;  /* 0x0000006603007812 */ /* 0x000fe200078efcff */
[----:B------:R1:W-:Y:S01]  /*aa50*/  LDGSTS.E [R9+0x24e00], [R30.64], P3 ;  /* 0x24e000001e097fae */ /* 0x0003e2000992184c */
[----:B------:R-:W-:-:S03]  /*aa60*/  SEL R249, R248, RZ, !P4 ;  /* 0x000000fff8f97207 */ /* 0x000fc60006000000 */
[----:B------:R1:W-:Y:S01]  /*aa70*/  LDGSTS.E [R9+0x25200], [R28.64], P0 ;  /* 0x252000001c097fae */ /* 0x0003e2000812184c */
[----:B------:R-:W-:Y:S02]  /*aa80*/  ISETP.GE.AND P1, PT, R8, c[0x0][0x180], PT ;  /* 0x0000600008007a0c */ /* 0x000fe40003f26270 */
[----:B------:R-:W-:Y:S01]  /*aa90*/  ISETP.GE.AND P3, PT, R0, c[0x0][0x180], PT ;  /* 0x0000600000007a0c */ /* 0x000fe20003f66270 */
[----:B------:R1:W-:Y:S01]  /*aaa0*/  LDGSTS.E [R9+0x25600], [R6.64], P5 ;  /* 0x2560000006097fae */ /* 0x0003e2000a92184c */
[----:B------:R-:W-:Y:S02]  /*aab0*/  LOP3.LUT R0, R3, 0x6e, RZ, 0xfc, !PT ;  /* 0x0000006e03007812 */ /* 0x000fe400078efcff */
[----:B------:R-:W-:Y:S01]  /*aac0*/  ISETP.NE.U32.AND P4, PT, R249, RZ, PT ;  /* 0x000000fff900720c */ /* 0x000fe20003f85070 */
[----:B------:R2:W-:Y:S01]  /*aad0*/  LDGSTS.E [R9+0x25a00], [R26.64], P6 ;  /* 0x25a000001a097fae */ /* 0x0005e2000b12184c */
[C---:B------:R-:W-:Y:S02]  /*aae0*/  SEL R249, R248.reuse, RZ, !P1 ;  /* 0x000000fff8f97207 */ /* 0x040fe40004800000 */
[----:B------:R-:W-:Y:S01]  /*aaf0*/  SEL R251, R248, RZ, !P3 ;  /* 0x000000fff8fb7207 */ /* 0x000fe20005800000 */
[----:B-1----:R-:W1:Y:S01]  /*ab00*/  S2R R6, SR_TID.X ;  /* 0x0000000000067919 */ /* 0x002e620000002100 */
[----:B------:R-:W-:-:S02]  /*ab10*/  ISETP.GE.AND P3, PT, R0, c[0x0][0x180], PT ;  /* 0x0000600000007a0c */ /* 0x000fc40003f66270 */
[C---:B------:R-:W-:Y:S02]  /*ab20*/  LOP3.LUT R0, R3.reuse, 0x72, RZ, 0xfc, !PT ;  /* 0x0000007203007812 */ /* 0x040fe400078efcff */
[----:B------:R-:W-:Y:S01]  /*ab30*/  LOP3.LUT R252, R3, 0x6a, RZ, 0xfc, !PT ;  /* 0x0000006a03fc7812 */ /* 0x000fe200078efcff */
[----:B------:R-:W-:Y:S01]  /*ab40*/  STL.64 [R1+0x220], R14 ;  /* 0x0002200e01007387 */ /* 0x000fe20000100a00 */
[----:B------:R-:W-:Y:S02]  /*ab50*/  ISETP.NE.U32.AND P0, PT, R249, RZ, PT ;  /* 0x000000fff900720c */ /* 0x000fe40003f05070 */
[----:B------:R-:W-:Y:S01]  /*ab60*/  SEL R249, R248, RZ, !P3 ;  /* 0x000000fff8f97207 */ /* 0x000fe20005800000 */
[----:B------:R-:W-:Y:S01]  /*ab70*/  UIADD3 UR5, UR4, -0x80, URZ ;  /* 0xffffff8004057890 */ /* 0x000fe2000fffe03f */
[----:B------:R-:W-:Y:S01]  /*ab80*/  ISETP.GE.AND P6, PT, R0, c[0x0][0x180], PT ;  /* 0x0000600000007a0c */ /* 0x000fe20003fc6270 */
[----:B------:R1:W-:Y:S01]  /*ab90*/  LDGSTS.E [R9+0x25e00], [R24.64], P4 ;  /* 0x25e0000018097fae */ /* 0x0003e2000a12184c */
[----:B------:R-:W-:-:S02]  /*aba0*/  ISETP.GE.AND P1, PT, R252, c[0x0][0x180], PT ;  /* 0x00006000fc007a0c */ /* 0x000fc40003f26270 */
[----:B------:R-:W-:Y:S02]  /*abb0*/  LOP3.LUT R7, R3, 0x7a, RZ, 0xfc, !PT ;  /* 0x0000007a03077812 */ /* 0x000fe400078efcff */
[----:B------:R-:W-:Y:S02]  /*abc0*/  ISETP.NE.U32.AND P3, PT, R249, RZ, PT ;  /* 0x000000fff900720c */ /* 0x000fe40003f65070 */
[C---:B------:R-:W-:Y:S01]  /*abd0*/  SEL R249, R248.reuse, RZ, !P6 ;  /* 0x000000fff8f97207 */ /* 0x040fe20007000000 */
[----:B------:R1:W-:Y:S01]  /*abe0*/  STL.64 [R1+0x10], R72 ;  /* 0x0000104801007387 */ /* 0x0003e20000100a00 */
[----:B------:R-:W-:Y:S02]  /*abf0*/  SEL R250, R248, RZ, !P1 ;  /* 0x000000fff8fa7207 */ /* 0x000fe40004800000 */
[----:B------:R-:W-:Y:S01]  /*ac00*/  ISETP.GE.AND P6, PT, R7, c[0x0][0x180], PT ;  /* 0x0000600007007a0c */ /* 0x000fe20003fc6270 */
[----:B------:R-:W-:Y:S01]  /*ac10*/  IMAD.MOV.U32 R7, RZ, RZ, 0x7f ;  /* 0x0000007fff077424 */ /* 0x000fe200078e00ff */
[----:B------:R-:W-:Y:S01]  /*ac20*/  ISETP.NE.U32.AND P1, PT, R251, RZ, PT ;  /* 0x000000fffb00720c */ /* 0x000fe20003f25070 */
[----:B------:R-:W-:Y:S01]  /*ac30*/  STL.64 [R1+0x228], R12 ;  /* 0x0002280c01007387 */ /* 0x000fe20000100a00 */
[----:B------:R-:W-:-:S02]  /*ac40*/  LOP3.LUT R8, R3, 0x76, RZ, 0xfc, !PT ;  /* 0x0000007603087812 */ /* 0x000fc400078efcff */
[----:B------:R-:W-:Y:S01]  /*ac50*/  IADD3 R7, R7, c[0x0][0x180], RZ ;  /* 0x0000600007077a10 */ /* 0x000fe20007ffe0ff */
[----:B------:R2:W-:Y:S01]  /*ac60*/  STL.64 [R1+0x8], R70 ;  /* 0x0000084601007387 */ /* 0x0005e20000100a00 */
[----:B------:R-:W-:-:S03]  /*ac70*/  ISETP.GE.AND P4, PT, R8, c[0x0][0x180], PT ;  /* 0x0000600008007a0c */ /* 0x000fc60003f86270 */
[----:B------:R3:W-:Y:S01]  /*ac80*/  STL.64 [R1+0x210], R10 ;  /* 0x0002100a01007387 */ /* 0x0007e20000100a00 */
[----:B-1----:R-:W-:Y:S02]  /*ac90*/  LOP3.LUT R6, R6, 0x7f, RZ, 0xc0, !PT ;  /* 0x0000007f06067812 */ /* 0x002fe400078ec0ff */
[----:B------:R-:W-:Y:S01]  /*aca0*/  SEL R251, R248, RZ, !P6 ;  /* 0x000000fff8fb7207 */ /* 0x000fe20007000000 */
[----:B------:R-:W4:Y:S01]  /*acb0*/  LDL.LU.64 R130, [R1+0xb18] ;  /* 0x000b180001827983 */ /* 0x000f220000300a00 */
[----:B------:R-:W-:-:S03]  /*acc0*/  ISETP.GT.AND P6, PT, R7, 0xff, PT ;  /* 0x000000ff0700780c */ /* 0x000fc60003fc4270 */
[----:B--2---:R-:W2:Y:S01]  /*acd0*/  LDL.LU.64 R128, [R1+0xb10] ;  /* 0x000b100001807983 */ /* 0x004ea20000300a00 */
[----:B------:R-:W-:Y:S02]  /*ace0*/  ISETP.NE.U32.AND P5, PT, R250, RZ, PT ;  /* 0x000000fffa00720c */ /* 0x000fe40003fa5070 */
[----:B------:R-:W-:Y:S01]  /*acf0*/  LOP3.LUT R7, R3, 0x7e, RZ, 0xfc, !PT ;  /* 0x0000007e03077812 */ /* 0x000fe200078efcff */
[----:B---3--:R-:W3:Y:S01]  /*ad00*/  LDL.LU.64 R126, [R1+0xb08] ;  /* 0x000b0800017e7983 */ /* 0x008ee20000300a00 */
[----:B------:R-:W-:-:S03]  /*ad10*/  SEL R250, R248, RZ, !P4 ;  /* 0x000000fff8fa7207 */ /* 0x000fc60006000000 */
[----:B------:R-:W2:Y:S01]  /*ad20*/  LDL.LU.64 R124, [R1+0xb00] ;  /* 0x000b0000017c7983 */ /* 0x000ea20000300a00 */
[----:B------:R-:W-:-:S03]  /*ad30*/  ISETP.GE.AND P4, PT, R6, UR5, PT ;  /* 0x0000000506007c0c */ /* 0x000fc6000bf86270 */
[----:B------:R-:W2:Y:S04]  /*ad40*/  LDL.LU.64 R122, [R1+0xaf8] ;  /* 0x000af800017a7983 */ /* 0x000ea80000300a00 */
[----:B------:R-:W2:Y:S04]  /*ad50*/  LDL.LU.64 R120, [R1+0xaf0] ;  /* 0x000af00001787983 */ /* 0x000ea80000300a00 */
[----:B------:R1:W-:Y:S01]  /*ad60*/  LDGSTS.E [R9+0x26200], [R22.64], P0 ;  /* 0x2620000016097fae */ /* 0x0003e2000812184c */
[----:B------:R-:W-:-:S03]  /*ad70*/  ISETP.NE.U32.AND P0, PT, R249, RZ, PT ;  /* 0x000000fff900720c */ /* 0x000fc60003f05070 */
[----:B------:R-:W2:Y:S01]  /*ad80*/  LDL.LU.64 R118, [R1+0xae8] ;  /* 0x000ae80001767983 */ /* 0x000ea20000300a00 */
[----:B------:R-:W-:-:S03]  /*ad90*/  SEL R249, RZ, 0x4, P4 ;  /* 0x00000004fff97807 */ /* 0x000fc60002000000 */
[----:B------:R1:W-:Y:S01]  /*ada0*/  LDGSTS.E [R9+0x26600], [R20.64], P1 ;  /* 0x2660000014097fae */ /* 0x0003e2000892184c */
[----:B------:R-:W-:Y:S02]  /*adb0*/  ISETP.GE.AND P1, PT, R7, c[0x0][0x180], PT ;  /* 0x0000600007007a0c */ /* 0x000fe40003f26270 */
[----:B------:R-:W-:Y:S01]  /*adc0*/  LOP3.LUT R7, R3, 0x4, RZ, 0xfc, !PT ;  /* 0x0000000403077812 */ /* 0x000fe200078efcff */
[----:B------:R-:W2:Y:S01]  /*add0*/  LDL.LU.64 R116, [R1+0xae0] ;  /* 0x000ae00001747983 */ /* 0x000ea20000300a00 */
[----:B------:R-:W-:-:S03]  /*ade0*/  ISETP.NE.U32.AND P4, PT, R250, RZ, PT ;  /* 0x000000fffa00720c */ /* 0x000fc60003f85070 */
[----:B------:R-:W2:Y:S01]  /*adf0*/  LDL.LU.64 R114, [R1+0xad8] ;  /* 0x000ad80001727983 */ /* 0x000ea20000300a00 */
[----:B------:R-:W-:-:S03]  /*ae00*/  SEL R250, R248, RZ, !P1 ;  /* 0x000000fff8fa7207 */ /* 0x000fc60004800000 */
[----:B------:R-:W2:Y:S01]  /*ae10*/  LDL.LU.64 R112, [R1+0xad0] ;  /* 0x000ad00001707983 */ /* 0x000ea20000300a00 */
[----:B------:R-:W-:-:S03]  /*ae20*/  ISETP.GE.AND P1, PT, R7, UR5, PT ;  /* 0x0000000507007c0c */ /* 0x000fc6000bf26270 */
[----:B------:R-:W2:Y:S01]  /*ae30*/  LDL.LU.64 R110, [R1+0xac8] ;  /* 0x000ac800016e7983 */ /* 0x000ea20000300a00 */
[----:B------:R-:W-:-:S03]  /*ae40*/  IMAD.SHL.U32 R7, R6, 0x4, RZ ;  /* 0x0000000406077824 */ /* 0x000fc600078e00ff */
[----:B------:R-:W2:Y:S04]  /*ae50*/  LDL.LU.64 R108, [R1+0xac0] ;  /* 0x000ac000016c7983 */ /* 0x000ea80000300a00 */
[----:B------:R-:W2:Y:S04]  /*ae60*/  LDL.LU.64 R106, [R1+0xab8] ;  /* 0x000ab800016a7983 */ /* 0x000ea80000300a00 */
[----:B------:R-:W2:Y:S04]  /*ae70*/  LDL.LU.64 R104, [R1+0xab0] ;  /* 0x000ab00001687983 */ /* 0x000ea80000300a00 */
[----:B------:R-:W2:Y:S01]  /*ae80*/  LDL.LU.64 R102, [R1+0xaa8] ;  /* 0x000aa80001667983 */ /* 0x000ea20000300a00 */
[----:B------:R-:W-:-:S03]  /*ae90*/  LOP3.LUT R6, R7, 0x10, RZ, 0x3c, !PT ;  /* 0x0000001007067812 */ /* 0x000fc600078e3cff */
[----:B------:R-:W2:Y:S04]  /*aea0*/  LDL.LU.64 R100, [R1+0xaa0] ;  /* 0x000aa00001647983 */ /* 0x000ea80000300a00 */
        /* <DEDUP_REMOVED lines=9> */
[----:B------:R-:W1:Y:S04]  /*af40*/  S2R R6, SR_TID.X ;  /* 0x0000000000067919 */ /* 0x000e680000002100 */
[----:B------:R-:W2:Y:S04]  /*af50*/  LDL.LU.64 R80, [R1+0xa50] ;  /* 0x000a500001507983 */ /* 0x000ea80000300a00 */
[----:B------:R-:W2:Y:S04]  /*af60*/  LDL.LU.64 R78, [R1+0xa48] ;  /* 0x000a4800014e7983 */ /* 0x000ea80000300a00 */
[----:B------:R-:W2:Y:S04]  /*af70*/  LDL.LU.64 R76, [R1+0xa40] ;  /* 0x000a4000014c7983 */ /* 0x000ea80000300a00 */
[----:B------:R-:W2:Y:S04]  /*af80*/  LDL.LU.64 R74, [R1+0xa38] ;  /* 0x000a3800014a7983 */ /* 0x000ea80000300a00 */
[----:B------:R-:W2:Y:S04]  /*af90*/  LDL.LU.64 R72, [R1+0xa30] ;  /* 0x000a300001487983 */ /* 0x000ea80000300a00 */
[----:B------:R-:W2:Y:S04]  /*afa0*/  LDL.LU.64 R70, [R1+0xa28] ;  /* 0x000a280001467983 */ /* 0x000ea80000300a00 */
[----:B------:R1:W-:Y:S04]  /*afb0*/  STL [R1+0x3cc], R9 ;  /* 0x0003cc0901007387 */ /* 0x0003e80000100800 */
        /* <DEDUP_REMOVED lines=10> */
[----:B------:R1:W-:Y:S01]  /*b060*/  LDGSTS.E [R9+0x26a00], [R4.64], P5 ;  /* 0x26a0000004097fae */ /* 0x0003e2000a92184c */
[----:B------:R-:W-:-:S03]  /*b070*/  ISETP.GE.AND P5, PT, R3, UR5, PT ;  /* 0x0000000503007c0c */ /* 0x000fc6000bfa6270 */
[----:B------:R-:W2:Y:S01]  /*b080*/  LDL.LU.64 R48, [R1+0x9d0] ;  /* 0x0009d00001307983 */ /* 0x000ea20000300a00 */
[----:B------:R-:W-:-:S03]  /*b090*/  SEL R248, RZ, 0x4, P5 ;  /* 0x00000004fff87807 */ /* 0x000fc60002800000 */
[----:B------:R-:W2:Y:S01]  /*b0a0*/  LDL.LU.64 R46, [R1+0x9c8] ;  /* 0x0009c800012e7983 */ /* 0x000ea20000300a00 */
[----:B------:R-:W-:-:S03]  /*b0b0*/  ISETP.NE.U32.AND P5, PT, R251, RZ, PT ;  /* 0x000000fffb00720c */ /* 0x000fc60003fa5070 */
[----:B------:R-:W2:Y:S01]  /*b0c0*/  LDL.LU.64 R44, [R1+0x9c0] ;  /* 0x0009c000012c7983 */ /* 0x000ea20000300a00 */
[----:B-1----:R-:W-:-:S03]  /*b0d0*/  SHF.R.U32.HI R8, RZ, 0x6, R6 ;  /* 0x00000006ff087819 */ /* 0x002fc60000011606 */
[----:B------:R-:W2:Y:S04]  /*b0e0*/  LDL.LU.64 R42, [R1+0x9b8] ;  /* 0x0009b800012a7983 */ /* 0x000ea80000300a00 */
[----:B------:R-:W2:Y:S04]  /*b0f0*/  LDL.LU.64 R40, [R1+0x9b0] ;  /* 0x0009b00001287983 */ /* 0x000ea80000300a00 */
[----:B------:R-:W2:Y:S04]  /*b100*/  LDL.LU.64 R38, [R1+0x9a8] ;  /* 0x0009a80001267983 */ /* 0x000ea80000300a00 */
[----:B------:R1:W-:Y:S04]  /*b110*/  LDGSTS.E [R9+0x26e00], [R18.64], P3 ;  /* 0x26e0000012097fae */ /* 0x0003e8000992184c */
[----:B------:R-:W2:Y:S04]  /*b120*/  LDL.LU.64 R36, [R1+0x9a0] ;  /* 0x0009a00001247983 */ /* 0x000ea80000300a00 */
[----:B------:R1:W-:Y:S01]  /*b130*/  LDGSTS.E [R9+0x27200], [R16.64], P0 ;  /* 0x2720000010097fae */ /* 0x0003e2000812184c */
[----:B------:R-:W-:-:S03]  /*b140*/  ISETP.NE.U32.AND P0, PT, R250, RZ, PT ;  /* 0x000000fffa00720c */ /* 0x000fc60003f05070 */
[----:B------:R-:W2:Y:S01]  /*b150*/  LDL.LU.64 R34, [R1+0x998] ;  /* 0x0009980001227983 */ /* 0x000ea20000300a00 */
[----:B------:R-:W-:-:S03]  /*b160*/  SGXT.U32 R8, R8, 0x1 ;  /* 0x000000010808781a */ /* 0x000fc60000000000 */
        /* <DEDUP_REMOVED lines=8> */
[----:B------:R-:W2:Y:S04]  /*b1f0*/  LDL.64 R4, [R1+0x1f8] ;  /* 0x0001f80001047983 */ /* 0x000ea80000100a00 */
[----:B-1----:R-:W3:Y:S04]  /*b200*/  LDL.LU.64 R18, [R1+0x958] ;  /* 0x0009580001127983 */ /* 0x002ee80000300a00 */
[----:B------:R-:W3:Y:S04]  /*b210*/  LDL.LU.64 R16, [R1+0x950] ;  /* 0x0009500001107983 */ /* 0x000ee80000300a00 */
[----:B------:R1:W-:Y:S04]  /*b220*/  LDGSTS.E [R9+0x27600], [R14.64], P4 ;  /* 0x276000000e097fae */ /* 0x0003e8000a12184c */
[----:B------:R1:W-:Y:S01]  /*b230*/  LDGSTS.E [R9+0x27a00], [R12.64], P5 ;  /* 0x27a000000c097fae */ /* 0x0003e2000a92184c */
[----:B------:R-:W-:-:S03]  /*b240*/  ISETP.GE.AND P5, PT, R8, UR5, PT ;  /* 0x0000000508007c0c */ /* 0x000fc6000bfa6270 */
[----:B------:R1:W-:Y:S04]  /*b250*/  LDGSTS.E [R9+0x27e00], [R10.64], P0 ;  /* 0x27e000000a097fae */ /* 0x0003e8000812184c */
[----:B-1----:R-:W3:Y:S04]  /*b260*/  LDL.LU.64 R14, [R1+0x948] ;  /* 0x00094800010e7983 */ /* 0x002ee80000300a00 */
[----:B------:R-:W3:Y:S04]  /*b270*/  LDL.LU.64 R12, [R1+0x940] ;  /* 0x00094000010c7983 */ /* 0x000ee80000300a00 */
[----:B------:R-:W3:Y:S04]  /*b280*/  LDL.LU R8, [R1+0x938] ;  /* 0x0009380001087983 */ /* 0x000ee80000300800 */
[----:B------:R-:W3:Y:S01]  /*b290*/  LDL.LU.64 R10, [R1+0x930] ;  /* 0x00093000010a7983 */ /* 0x000ee20000300a00 */
[----:B------:R-:W-:-:S02]  /*b2a0*/  SEL R249, R249, RZ, P6 ;  /* 0x000000fff9f97207 */ /* 0x000fc40003000000 */
[----:B------:R-:W-:Y:S01]  /*b2b0*/  SHF.R.U32.HI R6, RZ, 0x6, R6 ;  /* 0x00000006ff067819 */ /* 0x000fe20000011606 */
[----:B------:R-:W4:Y:S01]  /*b2c0*/  LDL.LU R9, [R1+0x92c] ;  /* 0x00092c0001097983 */ /* 0x000f220000300800 */
[----:B------:R-:W-:Y:S02]  /*b2d0*/  ISETP.NE.U32.AND P3, PT, R249, RZ, PT ;  /* 0x000000fff900720c */ /* 0x000fe40003f65070 */
[----:B------:R-:W-:Y:S01]  /*b2e0*/  SGXT.U32 R6, R6, 0x1 ;  /* 0x000000010606781a */ /* 0x000fe20000000000 */
[----:B------:R-:W0:Y:S01]  /*b2f0*/  LDGDEPBAR ;  /* 0x00000000000079af */ /* 0x000e220000000000 */
[----:B------:R-:W-:Y:S02]  /*b300*/  SEL R249, R248, RZ, P6 ;  /* 0x000000fff8f97207 */ /* 0x000fe40003000000 */
[----:B------:R-:W-:Y:S02]  /*b310*/  SEL R248, RZ, 0x4, P1 ;  /* 0x00000004fff87807 */ /* 0x000fe40000800000 */
[----:B------:R-:W-:-:S02]  /*b320*/  LOP3.LUT R6, R6, 0xc, RZ, 0xfc, !PT ;  /* 0x0000000c06067812 */ /* 0x000fc400078efcff */
[----:B------:R-:W-:Y:S02]  /*b330*/  SEL R248, R248, RZ, P6 ;  /* 0x000000fff8f87207 */ /* 0x000fe40003000000 */
[----:B------:R-:W-:Y:S02]  /*b340*/  ISETP.GE.AND P0, PT, R6, UR5, PT ;  /* 0x0000000506007c0c */ /* 0x000fe4000bf06270 */
[----:B------:R-:W-:Y:S01]  /*b350*/  ISETP.NE.U32.AND P1, PT, R249, RZ, PT ;  /* 0x000000fff900720c */ /* 0x000fe20003f25070 */
[----:B------:R-:W4:Y:S01]  /*b360*/  LDL.LU R6, [R1+0x928] ;  /* 0x0009280001067983 */ /* 0x000f220000300800 */
[----:B------:R-:W-:Y:S02]  /*b370*/  ISETP.NE.U32.AND P4, PT, R248, RZ, PT ;  /* 0x000000fff800720c */ /* 0x000fe40003f85070 */
[C---:B------:R-:W-:Y:S02]  /*b380*/  LOP3.LUT R3, R7.reuse, 0x20, RZ, 0x3c, !PT ;  /* 0x0000002007037812 */ /* 0x040fe400078e3cff */
[----:B------:R-:W-:-:S02]  /*b390*/  LOP3.LUT R248, R7, 0x30, RZ, 0x3c, !PT ;  /* 0x0000003007f87812 */ /* 0x000fc400078e3cff */
[C---:B------:R-:W-:Y:S02]  /*b3a0*/  LOP3.LUT R251, R7.reuse, 0x40, RZ, 0x3c, !PT ;  /* 0x0000004007fb7812 */ /* 0x040fe400078e3cff */
[C---:B------:R-:W-:Y:S02]  /*b3b0*/  LOP3.LUT R250, R7.reuse, 0x50, RZ, 0x3c, !PT ;  /* 0x0000005007fa7812 */ /* 0x040fe400078e3cff */
[C---:B------:R-:W-:Y:S02]  /*b3c0*/  LOP3.LUT R3, R7.reuse, 0x60, RZ, 0x3c, !PT ;  /* 0x0000006007037812 */ /* 0x040fe400078e3cff */
[----:B------:R-:W-:Y:S01]  /*b3d0*/  LOP3.LUT R249, R7, 0x70, RZ, 0x3c, !PT ;  /* 0x0000007007f97812 */ /* 0x000fe200078e3cff */
[----:B--2---:R1:W-:Y:S04]  /*b3e0*/  LDGSTS.E [R7], [R4.64], P2 ;  /* 0x0000000004077fae */ /* 0x0043e8000912184c */
[----:B-1----:R-:W2:Y:S04]  /*b3f0*/  LDL.LU.64 R4, [R1+0x920] ;  /* 0x0009200001047983 */ /* 0x002ea80000300a00 */
[----:B---3--:R1:W-:Y:S04]  /*b400*/  LDGSTS.E [R7+0x1000], [R10.64], P2 ;  /* 0x010000000a077fae */ /* 0x0083e8000912184c */
[----:B-1----:R-:W3:Y:S04]  /*b410*/  LDL.LU R7, [R1+0x918] ;  /* 0x0009180001077983 */ /* 0x002ee80000300800 */
[----:B------:R1:W-:Y:S04]  /*b420*/  STL.64 [R1+0x7a8], R10 ;  /* 0x0007a80a01007387 */ /* 0x0003e80000100a00 */
[----:B-1----:R-:W1:Y:S04]  /*b430*/  S2R R11, SR_TID.X ;  /* 0x00000000000b7919 */ /* 0x002e680000002100 */
[----:B------:R1:W-:Y:S02]  /*b440*/  STL.64 [R1+0x7b0], R26 ;  /* 0x0007b01a01007387 */ /* 0x0003e40000100a00 */
[----:B-1----:R-:W-:-:S05]  /*b450*/  LOP3.LUT R10, R11, 0x7f, RZ, 0xc0, !PT ;  /* 0x0000007f0b0a7812 */ /* 0x002fca00078ec0ff */
[----:B------:R-:W-:-:S05]  /*b460*/  IMAD.SHL.U32 R11, R10, 0x4, RZ ;  /* 0x000000040a0b7824 */ /* 0x000fca00078e00ff */
[----:B------:R1:W-:Y:S04]  /*b470*/  LDGSTS.E [R11+0x2000], [R26.64], P2 ;  /* 0x020000001a0b7fae */ /* 0x0003e8000912184c */
[----:B------:R4:W-:Y:S04]  /*b480*/  LDGSTS.E [R11+0x3000], [R42.64], P2 ;  /* 0x030000002a0b7fae */ /* 0x0009e8000912184c */
[----:B------:R4:W-:Y:S04]  /*b490*/  LDGSTS.E [R11+0x4000], [R58.64], P2 ;  /* 0x040000003a0b7fae */ /* 0x0009e8000912184c */
[----:B-1----:R-:W2:Y:S04]  /*b4a0*/  LDL.64 R26, [R1+0x1e8] ;  /* 0x0001e800011a7983 */ /* 0x002ea80000100a00 */
[----:B------:R4:W-:Y:S04]  /*b4b0*/  STL.64 [R1+0x7b8], R42 ;  /* 0x0007b82a01007387 */ /* 0x0009e80000100a00 */
[----:B----4-:R-:W4:Y:S04]  /*b4c0*/  LDL.64 R42, [R1+0x1f0] ;  /* 0x0001f000012a7983 */ /* 0x010f280000100a00 */
[----:B------:R1:W-:Y:S04]  /*b4d0*/  STL.64 [R1+0x7c0], R58 ;  /* 0x0007c03a01007387 */ /* 0x0003e80000100a00 */
[----:B------:R1:W-:Y:S04]  /*b4e0*/  STL.64 [R1+0x7d0], R74 ;  /* 0x0007d04a01007387 */ /* 0x0003e80000100a00 */
[----:B------:R-:W-:Y:S01]  /*b4f0*/  STL [R1+0x7e8], R90 ;  /* 0x0007e85a01007387 */ /* 0x000fe20000100800 */
[----:B-1----:R-:W-:-:S03]  /*b500*/  IMAD.SHL.U32 R59, R10, 0x4, RZ ;  /* 0x000000040a3b7824 */ /* 0x002fc600078e00ff */
[----:B------:R-:W-:Y:S04]  /*b510*/  STL [R1+0x7d8], R91 ;  /* 0x0007d85b01007387 */ /* 0x000fe80000100800 */
[----:B------:R-:W-:Y:S04]  /*b520*/  STL.64 [R1+0x7e0], R106 ;  /* 0x0007e06a01007387 */ /* 0x000fe80000100a00 */
[----:B------:R-:W-:Y:S04]  /*b530*/  STL.64 [R1+0x7f0], R122 ;  /* 0x0007f07a01007387 */ /* 0x000fe80000100a00 */
[----:B------:R-:W-:Y:S04]  /*b540*/  STL.64 [R1+0x7f8], R138 ;  /* 0x0007f88a01007387 */ /* 0x000fe80000100a00 */
[----:B------:R-:W-:Y:S04]  /*b550*/  STL [R1+0x810], R154 ;  /* 0x0008109a01007387 */ /* 0x000fe80000100800 */
[----:B------:R1:W-:Y:S04]  /*b560*/  LDGSTS.E [R59+0x5000], [R74.64], P2 ;  /* 0x050000004a3b7fae */ /* 0x0003e8000912184c */
[----:B------:R-:W-:Y:S04]  /*b570*/  STL [R1+0x800], R155 ;  /* 0x0008009b01007387 */ /* 0x000fe80000100800 */
[----:B------:R1:W-:Y:S04]  /*b580*/  LDGSTS.E [R59+0x6000], [R90.64], P2 ;  /* 0x060000005a3b7fae */ /* 0x0003e8000912184c */
[----:B------:R1:W-:Y:S04]  /*b590*/  STL.64 [R1+0x808], R170 ;  /* 0x000808aa01007387 */ /* 0x0003e80000100a00 */
[----:B------:R1:W-:Y:S04]  /*b5a0*/  LDGSTS.E [R59+0x7000], [R106.64], P2 ;  /* 0x070000006a3b7fae */ /* 0x0003e8000912184c */
[----:B------:R-:W-:Y:S01]  /*b5b0*/  STL.64 [R1+0x818], R186 ;  /* 0x000818ba01007387 */ /* 0x000fe20000100a00 */
[----:B------:R-:W-:-:S03]  /*b5c0*/  LOP3.LUT R58, R11, 0x10, RZ, 0x3c, !PT ;  /* 0x000000100b3a7812 */ /* 0x000fc600078e3cff */
[----:B------:R1:W-:Y:S04]  /*b5d0*/  LDGSTS.E [R59+0x8000], [R122.64], P2 ;  /* 0x080000007a3b7fae */ /* 0x0003e8000912184c */
[----:B------:R-:W-:Y:S04]  /*b5e0*/  STL [R1+0x830], R202 ;  /* 0x000830ca01007387 */ /* 0x000fe80000100800 */
[----:B------:R1:W-:Y:S04]  /*b5f0*/  LDGSTS.E [R59+0x9000], [R138.64], P2 ;  /* 0x090000008a3b7fae */ /* 0x0003e8000912184c */
[----:B------:R-:W-:Y:S04]  /*b600*/  STL [R1+0x820], R203 ;  /* 0x000820cb01007387 */ /* 0x000fe80000100800 */
[----:B------:R1:W-:Y:S04]  /*b610*/  LDGSTS.E [R59+0xa000], [R154.64], P2 ;  /* 0x0a0000009a3b7fae */ /* 0x0003e8000912184c */
[----:B------:R-:W-:Y:S04]  /*b620*/  STL.64 [R1+0x828], R218 ;  /* 0x000828da01007387 */ /* 0x000fe80000100a00 */
[----:B------:R1:W-:Y:S04]  /*b630*/  LDGSTS.E [R59+0xb000], [R170.64], P2 ;  /* 0x0b000000aa3b7fae */ /* 0x0003e8000912184c */
[----:B------:R-:W-:Y:S04]  /*b640*/  STL.64 [R1+0x838], R234 ;  /* 0x000838ea01007387 */ /* 0x000fe80000100a00 */
[----:B------:R1:W-:Y:S04]  /*b650*/  LDGSTS.E [R59+0xc000], [R186.64], P2 ;  /* 0x0c000000ba3b7fae */ /* 0x0003e8000912184c */
[----:B------:R-:W2:Y:S04]  /*b660*/  LDL.LU.64 R10, [R1+0x1e0] ;  /* 0x0001e000010a7983 */ /* 0x000ea80000300a00 */
[----:B------:R2:W-:Y:S04]  /*b670*/  LDGSTS.E [R59+0xd000], [R202.64], P2 ;  /* 0x0d000000ca3b7fae */ /* 0x0005e8000912184c */
[----:B------:R2:W-:Y:S04]  /*b680*/  LDGSTS.E [R59+0xe000], [R218.64], P2 ;  /* 0x0e000000da3b7fae */ /* 0x0005e8000912184c */
[----:B------:R2:W-:Y:S01]  /*b690*/  LDGSTS.E [R59+0xf000], [R234.64], P2 ;  /* 0x0f000000ea3b7fae */ /* 0x0005e2000912184c */
[----:B-1----:R-:W-:-:S03]  /*b6a0*/  LOP3.LUT R75, R59, 0x20, RZ, 0x3c, !PT ;  /* 0x000000203b4b7812 */ /* 0x002fc600078e3cff */
[----:B----4-:R-:W-:Y:S04]  /*b6b0*/  STL [R1+0x858], R42 ;  /* 0x0008582a01007387 */ /* 0x010fe80000100800 */
[----:B------:R-:W-:Y:S04]  /*b6c0*/  STL [R1+0x840], R43 ;  /* 0x0008402b01007387 */ /* 0x000fe80000100800 */
[----:B------:R-:W-:Y:S04]  /*b6d0*/  STL.64 [R1+0x848], R12 ;  /* 0x0008480c01007387 */ /* 0x000fe80000100a00 */
[----:B------:R1:W-:Y:S04]  /*b6e0*/  LDGSTS.E [R58+0x200], [R42.64], P2 ;  /* 0x002000002a3a7fae */ /* 0x0003e8000912184c */
[----:B------:R-:W-:Y:S04]  /*b6f0*/  STL.64 [R1+0x850], R28 ;  /* 0x0008501c01007387 */ /* 0x000fe80000100a00 */
[----:B------:R1:W-:Y:S04]  /*b700*/  LDGSTS.E [R58+0x1200], [R12.64], P2 ;  /* 0x012000000c3a7fae */ /* 0x0003e8000912184c */
[----:B------:R-:W-:Y:S04]  /*b710*/  STL [R1+0x868], R44 ;  /* 0x0008682c01007387 */ /* 0x000fe80000100800 */
[----:B------:R1:W-:Y:S04]  /*b720*/  LDGSTS.E [R58+0x2200], [R28.64], P2 ;  /* 0x022000001c3a7fae */ /* 0x0003e8000912184c */
[----:B------:R-:W-:Y:S04]  /*b730*/  STL [R1+0x85c], R45 ;  /* 0x00085c2d01007387 */ /* 0x000fe80000100800 */
        /* <DEDUP_REMOVED lines=17> */
[----:B------:R4:W-:Y:S04]  /*b850*/  STL [R1+0x8b0], R172 ;  /* 0x0008b0ac01007387 */ /* 0x0009e80000100800 */
        /* <DEDUP_REMOVED lines=8> */
[----:B--2---:R2:W-:Y:S04]  /*b8e0*/  LDGSTS.E [R75+0x400], [R26.64], P2 ;  /* 0x004000001a4b7fae */ /* 0x0045e8000912184c */
[----:B------:R2:W-:Y:S04]  /*b8f0*/  LDGSTS.E [R75+0x1400], [R14.64], P2 ;  /* 0x014000000e4b7fae */ /* 0x0005e8000912184c */
[----:B-1----:R-:W2:Y:S04]  /*b900*/  LDL.64 R58, [R1+0x1d8] ;  /* 0x0001d800013a7983 */ /* 0x002ea80000100a00 */
[----:B------:R1:W-:Y:S04]  /*b910*/  LDGSTS.E [R75+0x2400], [R30.64], P2 ;  /* 0x024000001e4b7fae */ /* 0x0003e8000912184c */
        /* <DEDUP_REMOVED lines=29> */
[----:B------:R-:W-:Y:S04]  /*baf0*/  STL [R1+0x8cc], R236 ;  /* 0x0008ccec01007387 */ /* 0x000fe80000100800 */
[----:B------:R-:W-:Y:S04]  /*bb00*/  STL [R1+0x8c8], R237 ;  /* 0x0008c8ed01007387 */ /* 0x000fe80000100800 */
[----:B------:R-:W-:Y:S04]  /*bb10*/  STL.64 [R1+0x8d0], R26 ;  /* 0x0008d01a01007387 */ /* 0x000fe80000100a00 */
[----:B------:R-:W-:Y:S04]  /*bb20*/  STL [R1+0x8d8], R15 ;  /* 0x0008d80f01007387 */ /* 0x000fe80000100800 */
[----:B------:R1:W-:Y:S04]  /*bb30*/  STL.64 [R1+0x8e0], R30 ;  /* 0x0008e01e01007387 */ /* 0x0003e80000100a00 */
[----:B------:R-:W-:Y:S04]  /*bb40*/  STL.64 [R1+0x8e8], R46 ;  /* 0x0008e82e01007387 */ /* 0x000fe80000100a00 */
[----:B------:R-:W-:Y:S04]  /*bb50*/  STL.64 [R1+0x8f0], R62 ;  /* 0x0008f03e01007387 */ /* 0x000fe80000100a00 */
[----:B------:R-:W-:Y:S04]  /*bb60*/  STL.64 [R1+0x8f8], R78 ;  /* 0x0008f84e01007387 */ /* 0x000fe80000100a00 */
[----:B------:R1:W-:Y:S04]  /*bb70*/  STL.64 [R1+0x900], R94 ;  /* 0x0009005e01007387 */ /* 0x0003e80000100a00 */
[----:B------:R1:W-:Y:S04]  /*bb80*/  STL.64 [R1+0x908], R110 ;  /* 0x0009086e01007387 */ /* 0x0003e80000100a00 */
[----:B--2---:R2:W-:Y:S04]  /*bb90*/  LDGSTS.E [R251+0x800], [R58.64], P2 ;  /* 0x008000003afb7fae */ /* 0x0045e8000912184c */
        /* <DEDUP_REMOVED lines=18> */
[----:B-1----:R-:W4:Y:S04]  /*bcc0*/  LDL.LU.64 R4, [R1+0x910] ;  /* 0x0009100001047983 */ /* 0x002f280000300a00 */
        /* <DEDUP_REMOVED lines=13> */
[----:B---3--:R3:W-:Y:S04]  /*bda0*/  LDGSTS.E [R3+0xc00], [R6.64], P2 ;  /* 0x00c0000006037fae */ /* 0x0087e8000912184c */
        /* <DEDUP_REMOVED lines=17> */
[----:B---3--:R-:W2:Y:S04]  /*bec0*/  S2R R3, SR_TID.X ;  /* 0x0000000000037919 */ /* 0x008ea80000002100 */
[----:B------:R3:W-:Y:S04]  /*bed0*/  LDGSTS.E [R249+0x2e00], [R40.64], P2 ;  /* 0x02e0000028f97fae */ /* 0x0007e8000912184c */
[----:B------:R3:W-:Y:S04]  /*bee0*/  LDGSTS.E [R249+0x3e00], [R56.64], P2 ;  /* 0x03e0000038f97fae */ /* 0x0007e8000912184c */
[----:B------:R3:W-:Y:S04]  /*bef0*/  LDGSTS.E [R249+0x4e00], [R72.64], P2 ;  /* 0x04e0000048f97fae */ /* 0x0007e8000912184c */
[----:B------:R3:W-:Y:S04]  /*bf00*/  LDGSTS.E [R249+0x5e00], [R88.64], P2 ;  /* 0x05e0000058f97fae */ /* 0x0007e8000912184c */
[----:B------:R3:W-:Y:S01]  /*bf10*/  LDGSTS.E [R249+0x6e00], [R104.64], P2 ;  /* 0x06e0000068f97fae */ /* 0x0007e2000912184c */
[----:B--2---:R-:W-:-:S03]  /*bf20*/  SHF.R.U32.HI R251, RZ, 0x6, R3 ;  /* 0x00000006fffb7819 */ /* 0x004fc60000011603 */
[----:B------:R3:W-:Y:S01]  /*bf30*/  LDGSTS.E [R249+0x7e00], [R120.64], P2 ;  /* 0x07e0000078f97fae */ /* 0x0007e2000912184c */
[----:B------:R-:W-:-:S03]  /*bf40*/  SGXT.U32 R251, R251, 0x1 ;  /* 0x00000001fbfb781a */ /* 0x000fc60000000000 */
[----:B------:R3:W-:Y:S04]  /*bf50*/  LDGSTS.E [R249+0x8e00], [R136.64], P2 ;  /* 0x08e0000088f97fae */ /* 0x0007e8000912184c */
[----:B------:R3:W-:Y:S01]  /*bf60*/  LDGSTS.E [R249+0x9e00], [R152.64], P2 ;  /* 0x09e0000098f97fae */ /* 0x0007e2000912184c */
[----:B------:R-:W-:-:S03]  /*bf70*/  LOP3.LUT R251, R251, 0x10, RZ, 0xfc, !PT ;  /* 0x00000010fbfb7812 */ /* 0x000fc600078efcff */
[----:B------:R3:W-:Y:S04]  /*bf80*/  LDGSTS.E [R249+0xae00], [R168.64], P2 ;  /* 0x0ae00000a8f97fae */ /* 0x0007e8000912184c */
[----:B------:R3:W-:Y:S04]  /*bf90*/  LDGSTS.E [R249+0xbe00], [R184.64], P2 ;  /* 0x0be00000b8f97fae */ /* 0x0007e8000912184c */
[----:B------:R3:W-:Y:S04]  /*bfa0*/  LDGSTS.E [R249+0xce00], [R200.64], P2 ;  /* 0x0ce00000c8f97fae */ /* 0x0007e8000912184c */
[----:B------:R3:W-:Y:S04]  /*bfb0*/  LDGSTS.E [R249+0xde00], [R216.64], P2 ;  /* 0x0de00000d8f97fae */ /* 0x0007e8000912184c */
[----:B------:R3:W-:Y:S01]  /*bfc0*/  LDGSTS.E [R249+0xee00], [R232.64], P2 ;  /* 0x0ee00000e8f97fae */ /* 0x0007e2000912184c */
[----:B------:R-:W-:-:S04]  /*bfd0*/  SHF.R.U32.HI R3, RZ, 0x6, R3 ;  /* 0x00000006ff037819 */ /* 0x000fc80000011603 */
[----:B------:R-:W-:-:S04]  /*bfe0*/  SGXT.U32 R3, R3, 0x1 ;  /* 0x000000010303781a */ /* 0x000fc80000000000 */
[----:B------:R-:W-:Y:S02]  /*bff0*/  LOP3.LUT R3, R3, 0x14, RZ, 0xfc, !PT ;  /* 0x0000001403037812 */ /* 0x000fe400078efcff */
[----:B------:R-:W-:Y:S02]  /*c000*/  SEL R248, RZ, 0x4, P5 ;  /* 0x00000004fff87807 */ /* 0x000fe40002800000 */
[----:B------:R-:W-:-:S04]  /*c010*/  ISETP.GE.AND P5, PT, R3, UR5, PT ;  /* 0x0000000503007c0c */ /* 0x000fc8000bfa6270 */
[----:B------:R-:W-:Y:S01]  /*c020*/  SEL R171, RZ, 0x4, P5 ;  /* 0x00000004ffab7807 */ /* 0x000fe20002800000 */
[----:B----4-:R3:W-:Y:S01]  /*c030*/  LDGSTS.E [R249+0xfe00], [R4.64], P2 ;  /* 0x0fe0000004f97fae */ /* 0x0107e2000912184c */
[----:B------:R-:W-:-:S03]  /*c040*/  ISETP.GE.AND P2, PT, R251, UR5, PT ;  /* 0x00000005fb007c0c */ /* 0x000fc6000bf46270 */
[----:B------:R-:W2:Y:S04]  /*c050*/  S2R R251, SR_TID.X ;  /* 0x0000000000fb7919 */ /* 0x000ea80000002100 */
[----:B-1----:R-:W1:Y:S01]  /*c060*/  S2R R250, SR_TID.X ;  /* 0x0000000000fa7919 */ /* 0x002e620000002100 */
[----:B---3--:R-:W-:-:S03]  /*c070*/  SEL R249, RZ, 0x4, P0 ;  /* 0x00000004fff97807 */ /* 0x008fc60000000000 */
[----:B------:R-:W0:Y:S01]  /*c080*/  LDGDEPBAR ;  /* 0x00000000000079af */ /* 0x000e220000000000 */
[----:B--2---:R-:W-:-:S04]  /*c090*/  SHF.R.U32.HI R3, RZ, 0x6, R251 ;  /* 0x00000006ff037819 */ /* 0x004fc800000116fb */
[----:B------:R-:W-:-:S04]  /*c0a0*/  SGXT.U32 R3, R3, 0x1 ;  /* 0x000000010303781a */ /* 0x000fc80000000000 */
[----:B------:R-:W-:Y:S01]  /*c0b0*/  LOP3.LUT R3, R3, 0x18, RZ, 0xfc, !PT ;  /* 0x0000001803037812 */ /* 0x000fe200078efcff */
[----:B------:R-:W-:Y:S03]  /*c0c0*/  BAR.SYNC.DEFER_BLOCKING 0x0 ;  /* 0x0000000000007b1d */ /* 0x000fe60000010000 */
[----:B------:R-:W-:-:S03]  /*c0d0*/  ISETP.GE.AND P0, PT, R3, UR5, PT ;  /* 0x0000000503007c0c */ /* 0x000fc6000bf06270 */
[----:B------:R-:W2:Y:S01]  /*c0e0*/  S2R R3, SR_TID.X ;  /* 0x0000000000037919 */ /* 0x000ea20000002100 */
[----:B------:R-:W-:-:S04]  /*c0f0*/  SHF.R.U32.HI R251, RZ, 0x6, R251 ;  /* 0x00000006fffb7819 */ /* 0x000fc800000116fb */
[----:B------:R-:W-:-:S04]  /*c100*/  SGXT.U32 R251, R251, 0x1 ;  /* 0x00000001fbfb781a */ /* 0x000fc80000000000 */
[----:B------:R-:W-:Y:S02]  /*c110*/  LOP3.LUT R251, R251, 0x1c, RZ, 0xfc, !PT ;  /* 0x0000001cfbfb7812 */ /* 0x000fe400078efcff */
[----:B------:R-:W-:Y:S02]  /*c120*/  SEL R172, RZ, 0x4, P2 ;  /* 0x00000004ffac7807 */ /* 0x000fe40001000000 */
[----:B------:R-:W-:Y:S02]  /*c130*/  ISETP.GE.AND P2, PT, R251, UR5, PT ;  /* 0x00000005fb007c0c */ /* 0x000fe4000bf46270 */
[----:B--2---:R-:W-:-:S04]  /*c140*/  SHF.R.U32.HI R251, RZ, 0x6, R3 ;  /* 0x00000006fffb7819 */ /* 0x004fc80000011603 */
[----:B------:R-:W-:-:S04]  /*c150*/  SGXT.U32 R251, R251, 0x1 ;  /* 0x00000001fbfb781a */ /* 0x000fc80000000000 */
[----:B------:R-:W-:-:S04]  /*c160*/  LOP3.LUT R251, R251, 0x20, RZ, 0xfc, !PT ;  /* 0x00000020fbfb7812 */ /* 0x000fc800078efcff */
[----:B------:R-:W-:Y:S02]  /*c170*/  ISETP.GE.AND P5, PT, R251, UR5, PT ;  /* 0x00000005fb007c0c */ /* 0x000fe4000bfa6270 */
        /* <DEDUP_REMOVED lines=8> */
[----:B------:R-:W-:Y:S02]  /*c200*/  LOP3.LUT R3, R3, 0x28, RZ, 0xfc, !PT ;  /* 0x0000002803037812 */ /* 0x000fe400078efcff */
[----:B------:R-:W-:Y:S02]  /*c210*/  SEL R30, RZ, 0x4, P2 ;  /* 0x00000004ff1e7807 */ /* 0x000fe40001000000 */
        /* <DEDUP_REMOVED lines=128> */
[--C-:B--2---:R-:W-:Y:S02]  /*ca20*/  SHF.R.U32.HI R3, RZ, 0x6, R251.reuse ;  /* 0x00000006ff037819 */ /* 0x104fe400000116fb */
[----:B------:R-:W-:Y:S02]  /*ca30*/  SHF.R.U32.HI R251, RZ, 0x6, R251 ;  /* 0x00000006fffb7819 */ /* 0x000fe400000116fb */
[----:B------:R-:W-:-:S02]  /*ca40*/  SGXT.U32 R3, R3, 0x1 ;  /* 0x000000010303781a */ /* 0x000fc40000000000 */
[----:B------:R-:W-:Y:S02]  /*ca50*/  SGXT.U32 R251, R251, 0x1 ;  /* 0x00000001fbfb781a */ /* 0x000fe40000000000 */
[----:B------:R-:W-:Y:S02]  /*ca60*/  LOP3.LUT R3, R3, 0xa, RZ, 0xfc, !PT ;  /* 0x0000000a03037812 */ /* 0x000fe400078efcff */
[----:B------:R-:W-:Y:S02]  /*ca70*/  LOP3.LUT R251, R251, 0xe, RZ, 0xfc, !PT ;  /* 0x0000000efbfb7812 */ /* 0x000fe400078efcff */
[----:B------:R-:W-:Y:S02]  /*ca80*/  SEL R111, RZ, 0x4, P5 ;  /* 0x00000004ff6f7807 */ /* 0x000fe40002800000 */
[----:B------:R-:W-:Y:S02]  /*ca90*/  ISETP.GE.AND P5, PT, R3, UR5, PT ;  /* 0x0000000503007c0c */ /* 0x000fe4000bfa6270 */
[----:B------:R-:W-:-:S02]  /*caa0*/  SEL R3, RZ, 0x4, P0 ;  /* 0x00000004ff037807 */ /* 0x000fc40000000000 */
[----:B------:R-:W-:Y:S02]  /*cab0*/  ISETP.GE.AND P0, PT, R251, UR5, PT ;  /* 0x00000005fb007c0c */ /* 0x000fe4000bf06270 */
[----:B-1----:R-:W-:-:S04]  /*cac0*/  SHF.R.U32.HI R251, RZ, 0x6, R250 ;  /* 0x00000006fffb7819 */ /* 0x002fc800000116fa */
[----:B------:R-:W-:-:S04]  /*cad0*/  SGXT.U32 R251, R251, 0x1 ;  /* 0x00000001fbfb781a */ /* 0x000fc80000000000 */
[----:B------:R-:W-:Y:S02]  /*cae0*/  LOP3.LUT R251, R251, 0x12, RZ, 0xfc, !PT ;  /* 0x00000012fbfb7812 */ /* 0x000fe400078efcff */
[----:B------:R-:W-:Y:S02]  /*caf0*/  SEL R93, RZ, 0x4, P5 ;  /* 0x00000004ff5d7807 */ /* 0x000fe40002800000 */
[----:B------:R-:W-:Y:S02]  /*cb00*/  ISETP.GE.AND P5, PT, R251, UR5, PT ;  /* 0x00000005fb007c0c */ /* 0x000fe4000bfa6270 */
[----:B------:R-:W1:Y:S01]  /*cb10*/  S2R R251, SR_TID.X ;  /* 0x0000000000fb7919 */ /* 0x000e620000002100 */
[----:B------:R-:W-:-:S04]  /*cb20*/  SHF.R.U32.HI R250, RZ, 0x6, R250 ;  /* 0x00000006fffa7819 */ /* 0x000fc800000116fa */
[----:B------:R-:W-:-:S04]  /*cb30*/  SGXT.U32 R250, R250, 0x1 ;  /* 0x00000001fafa781a */ /* 0x000fc80000000000 */
[----:B------:R-:W-:Y:S02]  /*cb40*/  LOP3.LUT R250, R250, 0x16, RZ, 0xfc, !PT ;  /* 0x00000016fafa7812 */ /* 0x000fe400078efcff */
[----:B------:R-:W-:Y:S02]  /*cb50*/  SEL R61, RZ, 0x4, P0 ;  /* 0x00000004ff3d7807 */ /* 0x000fe40000000000 */
        /* <DEDUP_REMOVED lines=105> */
[----:B------:R-:W1:Y:S02]  /*d1f0*/  S2R R251, SR_TID.X ;  /* 0x0000000000fb7919 */ /* 0x000e640000002100 */
[----:B------:R-:W-:Y:S02]  /*d200*/  SEL R106, RZ, 0x4, P5 ;  /* 0x00000004ff6a7807 */ /* 0x000fe40002800000 */
[----:B------:R-:W-:-:S02]  /*d210*/  ISETP.GE.AND P5, PT, R252, UR5, PT ;  /* 0x00000005fc007c0c */ /* 0x000fc4000bfa6270 */
[----:B------:R-:W2:Y:S01]  /*d220*/  S2R R252, SR_TID.X ;  /* 0x0000000000fc7919 */ /* 0x000ea20000002100 */
[----:B------:R-:W-:-:S04]  /*d230*/  SHF.R.U32.HI R250, RZ, 0x6, R250 ;  /* 0x00000006fffa7819 */ /* 0x000fc800000116fa */
[----:B------:R-:W-:-:S04]  /*d240*/  SGXT.U32 R250, R250, 0x1 ;  /* 0x00000001fafa781a */ /* 0x000fc80000000000 */
[----:B------:R-:W-:Y:S02]  /*d250*/  LOP3.LUT R250, R250, 0x66, RZ, 0xfc, !PT ;  /* 0x00000066fafa7812 */ /* 0x000fe400078efcff */
[----:B------:R-:W-:Y:S02]  /*d260*/  SEL R43, RZ, 0x4, P0 ;  /* 0x00000004ff2b7807 */ /* 0x000fe40000000000 */
[----:B-1----:R-:W-:-:S04]  /*d270*/  SHF.R.U32.HI R251, RZ, 0x6, R251 ;  /* 0x00000006fffb7819 */ /* 0x002fc800000116fb */
[----:B------:R-:W-:Y:S02]  /*d280*/  SGXT.U32 R251, R251, 0x1 ;  /* 0x00000001fbfb781a */ /* 0x000fe40000000000 */
[----:B------:R-:W-:Y:S02]  /*d290*/  ISETP.GE.AND P0, PT, R250, UR5, PT ;  /* 0x00000005fa007c0c */ /* 0x000fe4000bf06270 */
[----:B------:R-:W-:Y:S02]  /*d2a0*/  LOP3.LUT R251, R251, 0x6e, RZ, 0xfc, !PT ;  /* 0x0000006efbfb7812 */ /* 0x000fe400078efcff */
[----:B------:R-:W-:Y:S02]  /*d2b0*/  SEL R91, RZ, 0x4, P0 ;  /* 0x00000004ff5b7807 */ /* 0x000fe40000000000 */
[----:B------:R-:W-:Y:S02]  /*d2c0*/  ISETP.GE.AND P0, PT, R251, UR5, PT ;  /* 0x00000005fb007c0c */ /* 0x000fe4000bf06270 */
[----:B--2---:R-:W-:-:S04]  /*d2d0*/  SHF.R.U32.HI R251, RZ, 0x6, R252 ;  /* 0x00000006fffb7819 */ /* 0x004fc800000116fc */
[----:B------:R-:W-:Y:S02]  /*d2e0*/  SGXT.U32 R251, R251, 0x1 ;  /* 0x00000001fbfb781a */ /* 0x000fe40000000000 */
[----:B------:R-:W-:Y:S02]  /*d2f0*/  SEL R90, RZ, 0x4, P5 ;  /* 0x00000004ff5a7807 */ /* 0x000fe40002800000 */
[----:B------:R-:W-:Y:S02]  /*d300*/  LOP3.LUT R251, R251, 0x76, RZ, 0xfc, !PT ;  /* 0x00000076fbfb7812 */ /* 0x000fe400078efcff */
[----:B------:R-:W-:Y:S02]  /*d310*/  ISETP.GE.AND P5, PT, R0, UR5, PT ;  /* 0x0000000500007c0c */ /* 0x000fe4000bfa6270 */
[----:B------:R-:W-:Y:S02]  /*d320*/  SEL R0, RZ, 0x4, P0 ;  /* 0x00000004ff007807 */ /* 0x000fe40000000000 */
[----:B------:R-:W-:-:S02]  /*d330*/  ISETP.GE.AND P0, PT, R251, UR5, PT ;  /* 0x00000005fb007c0c */ /* 0x000fc4000bf06270 */
[----:B------:R-:W1:Y:S01]  /*d340*/  S2R R251, SR_TID.X ;  /* 0x0000000000fb7919 */ /* 0x000e620000002100 */
[----:B------:R-:W-:-:S04]  /*d350*/  SHF.R.U32.HI R250, RZ, 0x6, R252 ;  /* 0x00000006fffa7819 */ /* 0x000fc800000116fc */
[----:B------:R-:W-:Y:S02]  /*d360*/  SGXT.U32 R250, R250, 0x1 ;  /* 0x00000001fafa781a */ /* 0x000fe40000000000 */
[----:B------:R-:W-:Y:S02]  /*d370*/  SEL R248, R248, RZ, P6 ;  /* 0x000000fff8f87207 */ /* 0x000fe40003000000 */
[----:B------:R-:W-:Y:S02]  /*d380*/  LOP3.LUT R250, R250, 0x7a, RZ, 0xfc, !PT ;  /* 0x0000007afafa7812 */ /* 0x000fe400078efcff */
[----:B------:R-:W-:Y:S02]  /*d390*/  SEL R124, RZ, 0x4, P2 ;  /* 0x00000004ff7c7807 */ /* 0x000fe40001000000 */
[----:B------:R-:W-:Y:S02]  /*d3a0*/  SEL R252, RZ, 0x4, P5 ;  /* 0x00000004fffc7807 */ /* 0x000fe40002800000 */
[----:B------:R-:W-:-:S02]  /*d3b0*/  ISETP.NE.U32.AND P2, PT, R248, RZ, PT ;  /* 0x000000fff800720c */ /* 0x000fc40003f45070 */
[----:B------:R-:W-:Y:S02]  /*d3c0*/  ISETP.GE.AND P5, PT, R250, UR5, PT ;  /* 0x00000005fa007c0c */ /* 0x000fe4000bfa6270 */
[----:B-1----:R-:W-:-:S04]  /*d3d0*/  SHF.R.U32.HI R187, RZ, 0x6, R251 ;  /* 0x00000006ffbb7819 */ /* 0x002fc800000116fb */
[----:B------:R-:W-:Y:S02]  /*d3e0*/  SGXT.U32 R187, R187, 0x1 ;  /* 0x00000001bbbb781a */ /* 0x000fe40000000000 */
[----:B------:R-:W-:Y:S02]  /*d3f0*/  SEL R248, R249, RZ, P6 ;  /* 0x000000fff9f87207 */ /* 0x000fe40003000000 */
[----:B------:R-:W-:Y:S02]  /*d400*/  LOP3.LUT R187, R187, 0x7e, RZ, 0xfc, !PT ;  /* 0x0000007ebbbb7812 */ /* 0x000fe400078efcff */
[----:B------:R-:W-:Y:S02]  /*d410*/  SEL R251, RZ, 0x4, P0 ;  /* 0x00000004fffb7807 */ /* 0x000fe40000000000 */
[----:B------:R-:W-:Y:S02]  /*d420*/  SEL R250, RZ, 0x4, P5 ;  /* 0x00000004fffa7807 */ /* 0x000fe40002800000 */
[----:B------:R-:W-:-:S02]  /*d430*/  ISETP.NE.U32.AND P0, PT, R248, RZ, PT ;  /* 0x000000fff800720c */ /* 0x000fc40003f05070 */
[----:B------:R-:W-:Y:S02]  /*d440*/  ISETP.GE.AND P5, PT, R187, UR5, PT ;  /* 0x00000005bb007c0c */ /* 0x000fe4000bfa6270 */
[----:B------:R-:W-:Y:S02]  /*d450*/  SEL R248, R172, RZ, P6 ;  /* 0x000000ffacf87207 */ /* 0x000fe40003000000 */
[----:B------:R-:W-:Y:S02]  /*d460*/  SEL R249, RZ, 0x4, P5 ;  /* 0x00000004fff97807 */ /* 0x000fe40002800000 */
[----:B------:R-:W-:Y:S02]  /*d470*/  ISETP.NE.U32.AND P5, PT, R248, RZ, PT ;  /* 0x000000fff800720c */ /* 0x000fe40003fa5070 */
[----:B------:R-:W-:Y:S02]  /*d480*/  SEL R235, R93, RZ, P6 ;  /* 0x000000ff5deb7207 */ /* 0x000fe40003000000 */
[----:B------:R-:W-:-:S02]  /*d490*/  SEL R248, R171, RZ, P6 ;  /* 0x000000ffabf87207 */ /* 0x000fc40003000000 */
[----:B------:R-:W-:Y:S02]  /*d4a0*/  SEL R234, R92, RZ, P6 ;  /* 0x000000ff5cea7207 */ /* 0x000fe40003000000 */
[----:B------:R-:W-:Y:S02]  /*d4b0*/  SEL R93, R76, RZ, P6 ;  /* 0x000000ff4c5d7207 */ /* 0x000fe40003000000 */
[----:B------:R-:W-:Y:S02]  /*d4c0*/  SEL R171, R170, RZ, P6 ;  /* 0x000000ffaaab7207 */ /* 0x000fe40003000000 */
[----:B------:R-:W-:Y:S02]  /*d4d0*/  SEL R92, R47, RZ, P6 ;  /* 0x000000ff2f5c7207 */ /* 0x000fe40003000000 */
[----:B------:R-:W-:Y:S02]  /*d4e0*/  SEL R76, R46, RZ, P6 ;  /* 0x000000ff2e4c7207 */ /* 0x000fe40003000000 */
[----:B------:R-:W-:Y:S01]  /*d4f0*/  SEL R170, R157, RZ, P6 ;  /* 0x000000ff9daa7207 */ /* 0x000fe20003000000 */
[----:B------:R-:W2:Y:S01]  /*d500*/  LDL.LU.64 R46, [R1+0x1d0] ;  /* 0x0001d000012e7983 */ /* 0x000ea20000300a00 */
[----:B------:R-:W-:-:S03]  /*d510*/  SEL R205, R156, RZ, P6 ;  /* 0x000000ff9ccd7207 */ /* 0x000fc60003000000 */
[----:B------:R-:W3:Y:S01]  /*d520*/  LDL.LU.64 R156, [R1+0x1c0] ;  /* 0x0001c000019c7983 */ /* 0x000ee20000300a00 */
[----:B------:R-:W-:Y:S02]  /*d530*/  SEL R218, R139, RZ, P6 ;  /* 0x000000ff8bda7207 */ /* 0x000fe40003000000 */
[----:B------:R-:W-:Y:S02]  /*d540*/  SEL R172, R138, RZ, P6 ;  /* 0x000000ff8aac7207 */ /* 0x000fe40003000000 */
[----:B------:R-:W4:Y:S01]  /*d550*/  LDL.LU.64 R138, [R1+0x1b0] ;  /* 0x0001b000018a7983 */ /* 0x000f220000300a00 */
[----:B------:R-:W-:-:S03]  /*d560*/  SEL R237, R141, RZ, P6 ;  /* 0x000000ff8ded7207 */ /* 0x000fc60003000000 */
[----:B------:R-:W4:Y:S01]  /*d570*/  LDL.LU.64 R220, [R1+0x1a0] ;  /* 0x0001a00001dc7983 */ /* 0x000f220000300a00 */
[----:B------:R-:W-:Y:S02]  /*d580*/  SEL R173, R125, RZ, P6 ;  /* 0x000000ff7dad7207 */ /* 0x000fe40003000000 */
[----:B------:R-:W-:Y:S02]  /*d590*/  SEL R141, R124, RZ, P6 ;  /* 0x000000ff7c8d7207 */ /* 0x000fe40003000000 */
[----:B------:R-:W-:Y:S01]  /*d5a0*/  SEL R236, R154, RZ, P6 ;  /* 0x000000ff9aec7207 */ /* 0x000fe20003000000 */
[----:B------:R-:W4:Y:S01]  /*d5b0*/  LDL.LU.64 R124, [R1+0x190] ;  /* 0x00019000017c7983 */ /* 0x000f220000300a00 */
[----:B------:R-:W-:Y:S02]  /*d5c0*/  SEL R186, R107, RZ, P6 ;  /* 0x000000ff6bba7207 */ /* 0x000fe40003000000 */
[----:B------:R-:W-:Y:S02]  /*d5d0*/  SEL R202, R106, RZ, P6 ;  /* 0x000000ff6aca7207 */ /* 0x000fe40003000000 */
[----:B------:R-:W-:Y:S01]  /*d5e0*/  SEL R203, R91, RZ, P6 ;  /* 0x000000ff5bcb7207 */ /* 0x000fe20003000000 */
[----:B------:R-:W4:Y:S01]  /*d5f0*/  LDL.LU.64 R106, [R1+0x170] ;  /* 0x00017000016a7983 */ /* 0x000f220000300a00 */
[----:B------:R-:W-:-:S02]  /*d600*/  SEL R154, R90, RZ, P6 ;  /* 0x000000ff5a9a7207 */ /* 0x000fc40003000000 */
[----:B------:R-:W-:Y:S01]  /*d610*/  SEL R90, R251, RZ, P6 ;  /* 0x000000fffb5a7207 */ /* 0x000fe20003000000 */
[----:B------:R-:W4:Y:S01]  /*d620*/  LDL.LU.64 R188, [R1+0x160] ;  /* 0x0001600001bc7983 */ /* 0x000f220000300a00 */
[----:B------:R-:W-:-:S03]  /*d630*/  SEL R91, R250, RZ, P6 ;  /* 0x000000fffa5b7207 */ /* 0x000fc60003000000 */
[----:B------:R-:W4:Y:S01]  /*d640*/  LDL.LU.64 R250, [R1+0x180] ;  /* 0x0001800001fa7983 */ /* 0x000f220000300a00 */
[----:B------:R-:W-:Y:S01]  /*d650*/  USHF.L.U32 UR5, UR6, 0x7, URZ ;  /* 0x0000000706057899 */ /* 0x000fe2000800063f */
[----:B------:R-:W-:Y:S02]  /*d660*/  SEL R204, R155, RZ, P6 ;  /* 0x000000ff9bcc7207 */ /* 0x000fe40003000000 */
[----:B------:R-:W-:Y:S02]  /*d670*/  SEL R219, R140, RZ, P6 ;  /* 0x000000ff8cdb7207 */ /* 0x000fe40003000000 */
[----:B------:R-:W-:Y:S02]  /*d680*/  SEL R155, R0, RZ, P6 ;  /* 0x000000ff009b7207 */ /* 0x000fe40003000000 */
[----:B------:R-:W-:Y:S02]  /*d690*/  SEL R31, R31, RZ, P6 ;  /* 0x000000ff1f1f7207 */ /* 0x000fe40003000000 */
[----:B------:R-:W-:-:S02]  /*d6a0*/  SEL R30, R30, RZ, P6 ;  /* 0x000000ff1e1e7207 */ /* 0x000fc40003000000 */
[----:B------:R-:W-:Y:S02]  /*d6b0*/  SEL R95, R95, RZ, P6 ;  /* 0x000000ff5f5f7207 */ /* 0x000fe40003000000 */
        /* <DEDUP_REMOVED lines=32> */
[----:B------:R-:W-:Y:S01]  /*d8c0*/  ISETP.NE.U32.AND P6, PT, R248, RZ, PT ;  /* 0x000000fff800720c */ /* 0x000fe20003fc5070 */
[----:B------:R-:W-:-:S04]  /*d8d0*/  IMAD.U32 R248, RZ, RZ, UR5 ;  /* 0x00000005fff87e24 */ /* 0x000fc8000f8e00ff */
[----:B--2---:R-:W-:-:S04]  /*d8e0*/  IMAD.WIDE R46, R248, 0x4, R46 ;  /* 0x00000004f82e7825 */ /* 0x004fc800078e022e */
[C---:B---3--:R-:W-:Y:S01]  /*d8f0*/  IMAD.WIDE R110, R248.reuse, 0x4, R156 ;  /* 0x00000004f86e7825 */ /* 0x048fe200078e029c */
[----:B------:R-:W-:Y:S01]  /*d900*/  @!PT LDS RZ, [RZ] ;  /* 0x00000000fffff984 */ /* 0x000fe20000000800 */
[----:B------:R-:W-:Y:S01]  /*d910*/  @!PT LDS RZ, [RZ] ;  /* 0x00000000fffff984 */ /* 0x000fe20000000800 */
[----:B------:R-:W-:Y:S01]  /*d920*/  @!PT LDS RZ, [RZ] ;  /* 0x00000000fffff984 */ /* 0x000fe20000000800 */
[----:B------:R1:W-:Y:S04]  /*d930*/  LDGSTS.E [R2+0x28000], [R46.64], P1 ;  /* 0x280000002e027fae */ /* 0x0003e8000892184c */
[----:B------:R-:W2:Y:S04]  /*d940*/  LDL.LU.64 R156, [R1+0x150] ;  /* 0x00015000019c7983 */ /* 0x000ea80000300a00 */
[----:B------:R1:W-:Y:S04]  /*d950*/  STL.64 [R1+0x1d0], R46 ;  /* 0x0001d02e01007387 */ /* 0x0003e80000100a00 */
[----:B------:R4:W-:Y:S04]  /*d960*/  STL.64 [R1+0x1c0], R110 ;  /* 0x0001c06e01007387 */ /* 0x0009e80000100a00 */
[----:B------:R4:W-:Y:S04]  /*d970*/  LDGSTS.E [R2+0x28400], [R110.64], P4 ;  /* 0x284000006e027fae */ /* 0x0009e8000a12184c */
[----:B-1----:R-:W3:Y:S01]  /*d980*/  LDL.LU.64 R46, [R1+0x140] ;  /* 0x00014000012e7983 */ /* 0x002ee20000300a00 */
[----:B----4-:R-:W-:-:S03]  /*d990*/  IMAD.WIDE R110, R248, 0x4, R138 ;  /* 0x00000004f86e7825 */ /* 0x010fc600078e028a */
[----:B------:R-:W4:Y:S01]  /*d9a0*/  LDL.LU.64 R138, [R1+0x130] ;  /* 0x00013000018a7983 */ /* 0x000f220000300a00 */
[----:B------:R-:W-:Y:S01]  /*d9b0*/  IMAD.WIDE R220, R248, 0x4, R220 ;  /* 0x00000004f8dc7825 */ /* 0x000fe200078e02dc */
[----:B------:R-:W-:Y:S02]  /*d9c0*/  ISETP.NE.U32.AND P1, PT, R31, RZ, PT ;  /* 0x000000ff1f00720c */ /* 0x000fe40003f25070 */
[----:B------:R1:W-:Y:S01]  /*d9d0*/  LDGSTS.E [R2+0x28800], [R110.64], P2 ;  /* 0x288000006e027fae */ /* 0x0003e2000912184c */
[----:B------:R-:W-:Y:S02]  /*d9e0*/  ISETP.NE.U32.AND P4, PT, R30, RZ, PT ;  /* 0x000000ff1e00720c */ /* 0x000fe40003f85070 */
[----:B------:R-:W-:Y:S01]  /*d9f0*/  ISETP.NE.U32.AND P2, PT, R95, RZ, PT ;  /* 0x000000ff5f00720c */ /* 0x000fe20003f45070 */
[----:B------:R-:W4:Y:S01]  /*da00*/  LDL.LU.64 R30, [R1+0x120] ;  /* 0x00012000011e7983 */ /* 0x000f220000300a00 */
[----:B------:R-:W-:-:S03]  /*da10*/  IMAD.WIDE R250, R248, 0x4, R250 ;  /* 0x00000004f8fa7825 */ /* 0x000fc600078e02fa */
[----:B------:R1:W-:Y:S01]  /*da20*/  LDGSTS.E [R2+0x28c00], [R220.64], P0 ;  /* 0x28c00000dc027fae */ /* 0x0003e2000812184c */
[----:B------:R-:W-:Y:S01]  /*da30*/  ISETP.NE.U32.AND P0, PT, R94, RZ, PT ;  /* 0x000000ff5e00720c */ /* 0x000fe20003f05070 */
[----:B------:R-:W-:Y:S02]  /*da40*/  IMAD.WIDE R94, R248, 0x4, R124 ;  /* 0x00000004f85e7825 */ /* 0x000fe400078e027c */
[----:B------:R1:W-:Y:S04]  /*da50*/  STL.64 [R1+0x1b0], R110 ;  /* 0x0001b06e01007387 */ /* 0x0003e80000100a00 */
[----:B------:R1:W-:Y:S01]  /*da60*/  LDGSTS.E [R2+0x29000], [R94.64], P5 ;  /* 0x290000005e027fae */ /* 0x0003e2000a92184c */
[----:B------:R-:W-:-:S03]  /*da70*/  ISETP.NE.U32.AND P5, PT, R79, RZ, PT ;  /* 0x000000ff4f00720c */ /* 0x000fc60003fa5070 */
[----:B------:R1:W-:Y:S04]  /*da80*/  LDGSTS.E [R2+0x29400], [R250.64], P6 ;  /* 0x29400000fa027fae */ /* 0x0003e8000b12184c */
[----:B-1----:R-:W4:Y:S04]  /*da90*/  LDL.LU.64 R110, [R1+0x908] ;  /* 0x00090800016e7983 */ /* 0x002f280000300a00 */
[----:B------:R1:W-:Y:S01]  /*daa0*/  STL.64 [R1+0x1a0], R220 ;  /* 0x0001a0dc01007387 */ /* 0x0003e20000100a00 */
[----:B------:R-:W-:Y:S01]  /*dab0*/  ISETP.NE.U32.AND P6, PT, R78, RZ, PT ;  /* 0x000000ff4e00720c */ /* 0x000fe20003fc5070 */
[----:B------:R-:W-:-:S04]  /*dac0*/  IMAD.WIDE R78, R248, 0x4, R106 ;  /* 0x00000004f84e7825 */ /* 0x000fc800078e026a */
[----:B------:R-:W-:Y:S01]  /*dad0*/  IMAD.WIDE R188, R248, 0x4, R188 ;  /* 0x00000004f8bc7825 */ /* 0x000fe200078e02bc */
[----:B------:R1:W-:Y:S04]  /*dae0*/  LDGSTS.E [R2+0x29800], [R78.64], P1 ;  /* 0x298000004e027fae */ /* 0x0003e8000892184c */
[----:B-1----:R-:W4:Y:S04]  /*daf0*/  LDL.LU.64 R220, [R1+0x110] ;  /* 0x0001100001dc7983 */ /* 0x002f280000300a00 */
[----:B------:R-:W4:Y:S04]  /*db00*/  LDL.LU.64 R124, [R1+0x100] ;  /* 0x00010000017c7983 */ /* 0x000f280000300a00 */
[----:B------:R1:W-:Y:S01]  /*db10*/  STL.64 [R1+0x190], R94 ;  /* 0x0001905e01007387 */ /* 0x0003e20000100a00 */
[----:B------:R-:W-:-:S03]  /*db20*/  ISETP.NE.U32.AND P1, PT, R63, RZ, PT ;  /* 0x000000ff3f00720c */ /* 0x000fc60003f25070 */
[----:B------:R2:W-:Y:S04]  /*db30*/  LDGSTS.E [R2+0x29c00], [R188.64], P4 ;  /* 0x29c00000bc027fae */ /* 0x0005e8000a12184c */
[----:B-1----:R-:W4:Y:S04]  /*db40*/  LDL.LU.64 R94, [R1+0x900] ;  /* 0x00090000015e7983 */ /* 0x002f280000300a00 */
[----:B------:R1:W-:Y:S04]  /*db50*/  STL.64 [R1+0x180], R250 ;  /* 0x000180fa01007387 */ /* 0x0003e80000100a00 */
[----:B------:R-:W4:Y:S01]  /*db60*/  LDL.LU.64 R106, [R1+0xf0] ;  /* 0x0000f000016a7983 */ /* 0x000f220000300a00 */
[----:B------:R-:W-:-:S03]  /*db70*/  ISETP.NE.U32.AND P4, PT, R62, RZ, PT ;  /* 0x000000ff3e00720c */ /* 0x000fc60003f85070 */
[----:B-1----:R-:W4:Y:S04]  /*db80*/  LDL.LU.64 R250, [R1+0xe0] ;  /* 0x0000e00001fa7983 */ /* 0x002f280000300a00 */
[----:B------:R1:W-:Y:S04]  /*db90*/  STL.64 [R1+0x170], R78 ;  /* 0x0001704e01007387 */ /* 0x0003e80000100a00 */
[----:B-1----:R-:W4:Y:S04]  /*dba0*/  LDL.LU.64 R78, [R1+0x8f8] ;  /* 0x0008f800014e7983 */ /* 0x002f280000300a00 */
[----:B------:R1:W-:Y:S01]  /*dbb0*/  STL.64 [R1+0x160], R188 ;  /* 0x000160bc01007387 */ /* 0x0003e20000100a00 */
[----:B--2---:R-:W-:-:S03]  /*dbc0*/  IMAD.WIDE R62, R248, 0x4, R156 ;  /* 0x00000004f83e7825 */ /* 0x004fc600078e029c */
[----:B------:R-:W2:Y:S04]  /*dbd0*/  LDL.LU.64 R156, [R1+0xd0] ;  /* 0x0000d000019c7983 */ /* 0x000ea80000300a00 */
[----:B-1----:R-:W2:Y:S04]  /*dbe0*/  LDL.LU.64 R188, [R1+0xc0] ;  /* 0x0000c00001bc7983 */ /* 0x002ea80000300a00 */
[----:B------:R1:W-:Y:S01]  /*dbf0*/  LDGSTS.E [R2+0x2a000], [R62.64], P2 ;  /* 0x2a0000003e027fae */ /* 0x0003e2000912184c */
[----:B---3--:R-:W-:-:S03]  /*dc00*/  IMAD.WIDE R46, R248, 0x4, R46 ;  /* 0x00000004f82e7825 */ /* 0x008fc600078e022e */
[----:B------:R1:W-:Y:S01]  /*dc10*/  STL.64 [R1+0x150], R62 ;  /* 0x0001503e01007387 */ /* 0x0003e20000100a00 */
[----:B------:R-:W-:-:S03]  /*dc20*/  ISETP.NE.U32.AND P2, PT, R171, RZ, PT ;  /* 0x000000ffab00720c */ /* 0x000fc60003f45070 */
[----:B------:R3:W-:Y:S01]  /*dc30*/  LDGSTS.E [R2+0x2a400], [R46.64], P0 ;  /* 0x2a4000002e027fae */ /* 0x0007e2000812184c */
[----:B------:R-:W-:Y:S01]  /*dc40*/  ISETP.NE.U32.AND P0, PT, R170, RZ, PT ;  /* 0x000000ffaa00720c */ /* 0x000fe20003f05070 */
[C---:B----4-:R-:W-:Y:S02]  /*dc50*/  IMAD.WIDE R170, R248.reuse, 0x4, R138 ;  /* 0x00000004f8aa7825 */ /* 0x050fe400078e028a */
[----:B-1----:R-:W4:Y:S04]  /*dc60*/  LDL.LU.64 R62, [R1+0x8f0] ;  /* 0x0008f000013e7983 */ /* 0x002f280000300a00 */
[----:B------:R3:W-:Y:S04]  /*dc70*/  STL.64 [R1+0x140], R46 ;  /* 0x0001402e01007387 */ /* 0x0007e80000100a00 */
[----:B------:R1:W-:Y:S04]  /*dc80*/  LDGSTS.E [R2+0x2a800], [R170.64], P5 ;  /* 0x2a800000aa027fae */ /* 0x0003e8000a92184c */
[----:B---3--:R-:W3:Y:S04]  /*dc90*/  LDL.LU.64 R46, [R1+0x8e8] ;  /* 0x0008e800012e7983 */ /* 0x008ee80000300a00 */
[----:B------:R-:W3:Y:S04]  /*dca0*/  LDL.LU.64 R138, [R1+0xb0] ;  /* 0x0000b000018a7983 */ /* 0x000ee80000300a00 */
[----:B------:R1:W-:Y:S04]  /*dcb0*/  STL.64 [R1+0x130], R170 ;  /* 0x000130aa01007387 */ /* 0x0003e80000100a00 */
[----:B-1----:R-:W4:Y:S01]  /*dcc0*/  LDL.LU.64 R170, [R1+0xa0] ;  /* 0x0000a00001aa7983 */ /* 0x002f220000300a00 */
[----:B------:R-:W-:Y:S01]  /*dcd0*/  IMAD.WIDE R30, R248, 0x4, R30 ;  /* 0x00000004f81e7825 */ /* 0x000fe200078e021e */
[----:B------:R-:W-:-:S04]  /*dce0*/  ISETP.NE.U32.AND P5, PT, R27, RZ, PT ;  /* 0x000000ff1b00720c */ /* 0x000fc80003fa5070 */
[----:B------:R1:W-:Y:S04]  /*dcf0*/  STL.64 [R1+0x120], R30 ;  /* 0x0001201e01007387 */ /* 0x0003e80000100a00 */
[----:B------:R1:W-:Y:S01]  /*dd00*/  LDGSTS.E [R2+0x2ac00], [R30.64], P6 ;  /* 0x2ac000001e027fae */ /* 0x0003e2000b12184c */
[----:B------:R-:W-:Y:S01]  /*dd10*/  ISETP.NE.U32.AND P6, PT, R26, RZ, PT ;  /* 0x000000ff1a00720c */ /* 0x000fe20003fc5070 */
[----:B------:R-:W-:-:S04]  /*dd20*/  IMAD.WIDE R26, R248, 0x4, R124 ;  /* 0x00000004f81a7825 */ /* 0x000fc800078e027c */
[C---:B-1----:R-:W-:Y:S02]  /*dd30*/  IMAD.WIDE R30, R248.reuse, 0x4, R220 ;  /* 0x00000004f81e7825 */ /* 0x042fe400078e02dc */
[----:B------:R-:W4:Y:S04]  /*dd40*/  LDL.LU.64 R220, [R1+0x90] ;  /* 0x0000900001dc7983 */ /* 0x000f280000300a00 */
[----:B------:R-:W4:Y:S04]  /*dd50*/  LDL.LU.64 R124, [R1+0x80] ;  /* 0x00008000017c7983 */ /* 0x000f280000300a00 */
[----:B------:R1:W-:Y:S01]  /*dd60*/  STL.64 [R1+0x110], R30 ;  /* 0x0001101e01007387 */ /* 0x0003e20000100a00 */
[----:B------:R-:W-:-:S03]  /*dd70*/  IMAD.WIDE R106, R248, 0x4, R106 ;  /* 0x00000004f86a7825 */ /* 0x000fc600078e026a */
[----:B------:R1:W-:Y:S01]  /*dd80*/  LDGSTS.E [R2+0x2b000], [R30.64], P1 ;  /* 0x2b0000001e027fae */ /* 0x0003e2000892184c */
[----:B------:R-:W-:-:S03]  /*dd90*/  ISETP.NE.U32.AND P1, PT, R15, RZ, PT ;  /* 0x000000ff0f00720c */ /* 0x000fc60003f25070 */
[----:B------:R1:W-:Y:S04]  /*dda0*/  LDGSTS.E [R2+0x2b400], [R26.64], P4 ;  /* 0x2b4000001a027fae */ /* 0x0003e8000a12184c */
[----:B------:R1:W-:Y:S04]  /*ddb0*/  LDGSTS.E [R2+0x2b800], [R106.64], P2 ;  /* 0x2b8000006a027fae */ /* 0x0003e8000912184c */
[----:B-1----:R-:W4:Y:S04]  /*ddc0*/  LDL.LU.64 R30, [R1+0x8e0] ;  /* 0x0008e000011e7983 */ /* 0x002f280000300a00 */
[----:B------:R1:W-:Y:S04]  /*ddd0*/  STL.64 [R1+0x100], R26 ;  /* 0x0001001a01007387 */ /* 0x0003e80000100a00 */
[----:B------:R-:W4:Y:S04]  /*dde0*/  LDL.LU R15, [R1+0x8d8] ;  /* 0x0008d800010f7983 */ /* 0x000f280000300800 */
[----:B-1----:R-:W4:Y:S04]  /*ddf0*/  LDL.LU.64 R26, [R1+0x8d0] ;  /* 0x0008d000011a7983 */ /* 0x002f280000300a00 */
[----:B------:R1:W-:Y:S01]  /*de00*/  STL.64 [R1+0xf0], R106 ;  /* 0x0000f06a01007387 */ /* 0x0003e20000100a00 */
[----:B------:R-:W-:Y:S01]  /*de10*/  IMAD.WIDE R250, R248, 0x4, R250 ;  /* 0x00000004f8fa7825 */ /* 0x000fe200078e02fa */
[----:B------:R-:W-:-:S02]  /*de20*/  ISETP.NE.U32.AND P4, PT, R205, RZ, PT ;  /* 0x000000ffcd00720c */ /* 0x000fc40003f85070 */
[----:B------:R-:W-:Y:S02]  /*de30*/  ISETP.NE.U32.AND P2, PT, R204, RZ, PT ;  /* 0x000000ffcc00720c */ /* 0x000fe40003f45070 */
[----:B------:R2:W-:Y:S04]  /*de40*/  LDGSTS.E [R2+0x2bc00], [R250.64], P0 ;  /* 0x2bc00000fa027fae */ /* 0x0005e8000812184c */
[----:B-1----:R-:W4:Y:S01]  /*de50*/  LDL.LU.64 R106, [R1+0x70] ;  /* 0x00007000016a7983 */ /* 0x002f220000300a00 */
[----:B------:R-:W-:-:S03]  /*de60*/  ISETP.NE.U32.AND P0, PT, R236, RZ, PT ;  /* 0x000000ffec00720c */ /* 0x000fc60003f05070 */
[----:B------:R1:W-:Y:S04]  /*de70*/  STL.64 [R1+0xe0], R250 ;  /* 0x0000e0fa01007387 */ /* 0x0003e80000100a00 */
[----:B------:R-:W4:Y:S04]  /*de80*/  LDL.LU.64 R204, [R1+0x60] ;  /* 0x0000600001cc7983 */ /* 0x000f280000300a00 */
[----:B------:R-:W4:Y:S01]  /*de90*/  LDL.LU R236, [R1+0x8cc] ;  /* 0x0008cc0001ec7983 */ /* 0x000f220000300800 */
[----:B--2---:R-:W-:-:S04]  /*dea0*/  IMAD.WIDE R156, R248, 0x4, R156 ;  /* 0x00000004f89c7825 */ /* 0x004fc800078e029c */
[----:B-1----:R-:W-:Y:S01]  /*deb0*/  IMAD.WIDE R250, R248, 0x4, R188 ;  /* 0x00000004f8fa7825 */ /* 0x002fe200078e02bc */
[----:B------:R1:W-:Y:S04]  /*dec0*/  STL.64 [R1+0xd0], R156 ;  /* 0x0000d09c01007387 */ /* 0x0003e80000100a00 */
[----:B------:R-:W2:Y:S04]  /*ded0*/  LDL.LU.64 R188, [R1+0x50] ;  /* 0x0000500001bc7983 */ /* 0x000ea80000300a00 */
[----:B------:R1:W-:Y:S01]  /*dee0*/  LDGSTS.E [R2+0x2c000], [R156.64], P5 ;  /* 0x2c0000009c027fae */ /* 0x0003e2000a92184c */
[----:B------:R-:W-:-:S03]  /*def0*/  ISETP.NE.U32.AND P5, PT, R109, RZ, PT ;  /* 0x000000ff6d00720c */ /* 0x000fc60003fa5070 */
[----:B------:R3:W-:Y:S01]  /*df00*/  LDGSTS.E [R2+0x2c400], [R250.64], P6 ;  /* 0x2c400000fa027fae */ /* 0x0007e2000b12184c */
[----:B------:R-:W-:-:S03]  /*df10*/  ISETP.NE.U32.AND P6, PT, R108, RZ, PT ;  /* 0x000000ff6c00720c */ /* 0x000fc60003fc5070 */
[----:B-1----:R-:W2:Y:S04]  /*df20*/  LDL.LU.64 R156, [R1+0x40] ;  /* 0x00004000019c7983 */ /* 0x002ea80000300a00 */
[----:B------:R3:W-:Y:S04]  /*df30*/  STL.64 [R1+0x230], R250 ;  /* 0x000230fa01007387 */ /* 0x0007e80000100a00 */
[----:B------:R-:W2:Y:S01]  /*df40*/  LDL.LU.64 R108, [R1+0x30] ;  /* 0x00003000016c7983 */ /* 0x000ea20000300a00 */
[----:B---3--:R-:W-:-:S03]  /*df50*/  IMAD.WIDE R250, R248, 0x4, R138 ;  /* 0x00000004f8fa7825 */ /* 0x008fc600078e028a */
[----:B------:R-:W3:Y:S04]  /*df60*/  LDL.LU.64 R138, [R1+0x28] ;  /* 0x00002800018a7983 */ /* 0x000ee80000300a00 */
[----:B------:R1:W-:Y:S01]  /*df70*/  LDGSTS.E [R2+0x2c800], [R250.64], P1 ;  /* 0x2c800000fa027fae */ /* 0x0003e2000892184c */
[----:B------:R-:W-:-:S03]  /*df80*/  ISETP.NE.U32.AND P1, PT, R237, RZ, PT ;  /* 0x000000ffed00720c */ /* 0x000fc60003f25070 */
[----:B------:R-:W-:Y:S04]  /*df90*/  STL.64 [R1+0x238], R250 ;  /* 0x000238fa01007387 */ /* 0x000fe80000100a00 */
[----:B------:R-:W3:Y:S01]  /*dfa0*/  LDL.LU R237, [R1+0x8c8] ;  /* 0x0008c80001ed7983 */ /* 0x000ee20000300800 */
[----:B----4-:R-:W-:-:S05]  /*dfb0*/  IMAD.WIDE R170, R248, 0x4, R170 ;  /* 0x00000004f8aa7825 */ /* 0x010fca00078e02aa */
[----:B------:R4:W-:Y:S04]  /*dfc0*/  STL.64 [R1+0x240], R170 ;  /* 0x000240aa01007387 */ /* 0x0009e80000100a00 */
[----:B------:R4:W-:Y:S04]  /*dfd0*/  LDGSTS.E [R2+0x2cc00], [R170.64], P4 ;  /* 0x2cc00000aa027fae */ /* 0x0009e8000a12184c */
[----:B----4-:R-:W4:Y:S01]  /*dfe0*/  LDL.LU.64 R170, [R1+0x20] ;  /* 0x0000200001aa7983 */ /* 0x010f220000300a00 */
[----:B------:R-:W-:-:S04]  /*dff0*/  IMAD.WIDE R220, R248, 0x4, R220 ;  /* 0x00000004f8dc7825 */ /* 0x000fc800078e02dc */
[----:B------:R-:W-:Y:S01]  /*e000*/  IMAD.WIDE R124, R248, 0x4, R124 ;  /* 0x00000004f87c7825 */ /* 0x000fe200078e027c */
[----:B------:R-:W-:Y:S01]  /*e010*/  STL.64 [R1+0x248], R220 ;  /* 0x000248dc01007387 */ /* 0x000fe20000100a00 */
[----:B------:R-:W-:-:S03]  /*e020*/  ISETP.NE.U32.AND P4, PT, R219, RZ, PT ;  /* 0x000000ffdb00720c */ /* 0x000fc60003f85070 */
[----:B------:R1:W-:Y:S01]  /*e030*/  LDGSTS.E [R2+0x2d000], [R220.64], P2 ;  /* 0x2d000000dc027fae */ /* 0x0003e2000912184c */
[----:B------:R-:W-:-:S03]  /*e040*/  ISETP.NE.U32.AND P2, PT, R218, RZ, PT ;  /* 0x000000ffda00720c */ /* 0x000fc60003f45070 */
[----:B-1----:R-:W4:Y:S04]  /*e050*/  LDL.LU.64 R250, [R1+0x18] ;  /* 0x0000180001fa7983 */ /* 0x002f280000300a00 */
[----:B------:R1:W-:Y:S04]  /*e060*/  STL.64 [R1+0x250], R124 ;  /* 0x0002507c01007387 */ /* 0x0003e80000100a00 */
[----:B------:R-:W4:Y:S04]  /*e070*/  LDL.LU.64 R218, [R1+0x10] ;  /* 0x0000100001da7983 */ /* 0x000f280000300a00 */
[----:B------:R1:W-:Y:S01]  /*e080*/  LDGSTS.E [R2+0x2d400], [R124.64], P0 ;  /* 0x2d4000007c027fae */ /* 0x0003e2000812184c */
[----:B------:R-:W-:-:S03]  /*e090*/  ISETP.NE.U32.AND P0, PT, R123, RZ, PT ;  /* 0x000000ff7b00720c */ /* 0x000fc60003f05070 */
[----:B-1----:R-:W4:Y:S01]  /*e0a0*/  LDL.LU.64 R124, [R1+0x8] ;  /* 0x00000800017c7983 */ /* 0x002f220000300a00 */
[----:B------:R-:W-:-:S03]  /*e0b0*/  IMAD.WIDE R220, R248, 0x4, R106 ;  /* 0x00000004f8dc7825 */ /* 0x000fc600078e026a */
[----:B------:R-:W4:Y:S04]  /*e0c0*/  LDL.LU.64 R106, [R1+0x1c8] ;  /* 0x0001c800016a7983 */ /* 0x000f280000300a00 */
[----:B------:R1:W-:Y:S04]  /*e0d0*/  STL.64 [R1+0x258], R220 ;  /* 0x000258dc01007387 */ /* 0x0003e80000100a00 */
[----:B------:R1:W-:Y:S01]  /*e0e0*/  LDGSTS.E [R2+0x2d800], [R220.64], P5 ;  /* 0x2d800000dc027fae */ /* 0x0003e2000a92184c */
[----:B------:R-:W-:Y:S01]  /*e0f0*/  ISETP.NE.U32.AND P5, PT, R122, RZ, PT ;  /* 0x000000ff7a00720c */ /* 0x000fe20003fa5070 */
[----:B------:R-:W-:-:S05]  /*e100*/  IMAD.WIDE R204, R248, 0x4, R204 ;  /* 0x00000004f8cc7825 */ /* 0x000fca00078e02cc */
[----:B------:R1:W-:Y:S04]  /*e110*/  LDGSTS.E [R2+0x2dc00], [R204.64], P6 ;  /* 0x2dc00000cc027fae */ /* 0x0003e8000b12184c */
[----:B-1----:R-:W4:Y:S04]  /*e120*/  LDL.LU.64 R220, [R1+0x8c0] ;  /* 0x0008c00001dc7983 */ /* 0x002f280000300a00 */
[----:B------:R-:W4:Y:S01]  /*e130*/  LDL.LU.64 R122, [R1+0x1b8] ;  /* 0x0001b800017a7983 */ /* 0x000f220000300a00 */
[----:B------:R-:W-:-:S03]  /*e140*/  ISETP.NE.U32.AND P6, PT, R172, RZ, PT ;  /* 0x000000ffac00720c */ /* 0x000fc60003fc5070 */
[----:B------:R1:W-:Y:S04]  /*e150*/  STL.64 [R1+0x260], R204 ;  /* 0x000260cc01007387 */ /* 0x0003e80000100a00 */
[----:B-1----:R-:W4:Y:S04]  /*e160*/  LDL.LU.64 R204, [R1+0x8b8] ;  /* 0x0008b80001cc7983 */ /* 0x002f280000300a00 */
[----:B------:R-:W4:Y:S01]  /*e170*/  LDL.LU R172, [R1+0x8b0] ;  /* 0x0008b00001ac7983 */ /* 0x000f220000300800 */
[----:B--2---:R-:W-:-:S05]  /*e180*/  IMAD.WIDE R188, R248, 0x4, R188 ;  /* 0x00000004f8bc7825 */ /* 0x004fca00078e02bc */
[----:B------:R1:W-:Y:S04]  /*e190*/  STL.64 [R1+0x268], R188 ;  /* 0x000268bc01007387 */ /* 0x0003e80000100a00 */
[----:B------:R1:W-:Y:S01]  /*e1a0*/  LDGSTS.E [R2+0x2e000], [R188.64], P1 ;  /* 0x2e000000bc027fae */ /* 0x0003e2000892184c */
[----:B------:R-:W-:Y:S01]  /*e1b0*/  ISETP.NE.U32.AND P1, PT, R173, RZ, PT ;  /* 0x000000ffad00720c */ /* 0x000fe20003f25070 */
[C---:B------:R-:W-:Y:S02]  /*e1c0*/  IMAD.WIDE R156, R248.reuse, 0x4, R156 ;  /* 0x00000004f89c7825 */ /* 0x040fe400078e029c */
[----:B-1----:R-:W2:Y:S02]  /*e1d0*/  LDL.LU.64 R188, [R1+0x8a8] ;  /* 0x0008a80001bc7983 */ /* 0x002ea40000300a00 */
[----:B------:R-:W-:-:S02]  /*e1e0*/  IMAD.WIDE R108, R248, 0x4, R108 ;  /* 0x00000004f86c7825 */ /* 0x000fc400078e026c */
[----:B------:R-:W2:Y:S04]  /*e1f0*/  LDL.LU R173, [R1+0x8a0] ;  /* 0x0008a00001ad7983 */ /* 0x000ea80000300800 */
[----:B------:R1:W-:Y:S04]  /*e200*/  STL.64 [R1+0x270], R156 ;  /* 0x0002709c01007387 */ /* 0x0003e80000100a00 */
[----:B------:R1:W-:Y:S04]  /*e210*/  LDGSTS.E [R2+0x2e400], [R156.64], P4 ;  /* 0x2e4000009c027fae */ /* 0x0003e8000a12184c */
[----:B------:R3:W-:Y:S02]  /*e220*/  LDGSTS.E [R2+0x2e800], [R108.64], P2 ;  /* 0x2e8000006c027fae */ /* 0x0007e4000912184c */
[----:B---3--:R-:W-:-:S02]  /*e230*/  IMAD.WIDE R138, R248, 0x4, R138 ;  /* 0x00000004f88a7825 */ /* 0x008fc400078e028a */
[----:B-1----:R-:W3:Y:S04]  /*e240*/  LDL.LU.64 R156, [R1+0x898] ;  /* 0x00089800019c7983 */ /* 0x002ee80000300a00 */
[----:B------:R1:W-:Y:S01]  /*e250*/  STL.64 [R1+0x278], R108 ;  /* 0x0002786c01007387 */ /* 0x0003e20000100a00 */
[----:B------:R-:W-:Y:S02]  /*e260*/  ISETP.NE.U32.AND P4, PT, R141, RZ, PT ;  /* 0x000000ff8d00720c */ /* 0x000fe40003f85070 */
[----:B------:R-:W-:Y:S01]  /*e270*/  ISETP.NE.U32.AND P2, PT, R140, RZ, PT ;  /* 0x000000ff8c00720c */ /* 0x000fe20003f45070 */
[----:B------:R4:W-:Y:S04]  /*e280*/  LDGSTS.E [R2+0x2ec00], [R138.64], P0 ;  /* 0x2ec000008a027fae */ /* 0x0009e8000812184c */
[----:B-1----:R-:W2:Y:S04]  /*e290*/  LDL.64 R108, [R1+0x1a8] ;  /* 0x0001a800016c7983 */ /* 0x002ea80000100a00 */
[----:B------:R1:W-:Y:S01]  /*e2a0*/  STL.64 [R1+0x280], R138 ;  /* 0x0002808a01007387 */ /* 0x0003e20000100a00 */
[----:B----4-:R-:W-:-:S03]  /*e2b0*/  IMAD.WIDE R140, R248, 0x4, R170 ;  /* 0x00000004f88c7825 */ /* 0x010fc600078e02aa */
[----:B------:R-:W4:Y:S04]  /*e2c0*/  LDL.64 R170, [R1+0x198] ;  /* 0x0001980001aa7983 */ /* 0x000f280000100a00 */
[----:B-1----:R-:W3:Y:S01]  /*e2d0*/  LDL.64 R138, [R1+0x188] ;  /* 0x00018800018a7983 */ /* 0x002ee20000100a00 */
[----:B------:R-:W-:-:S03]  /*e2e0*/  ISETP.NE.U32.AND P0, PT, R3, RZ, PT ;  /* 0x000000ff0300720c */ /* 0x000fc60003f05070 */
[----:B------:R-:W1:Y:S01]  /*e2f0*/  S2R R3, SR_TID.X ;  /* 0x0000000000037919 */ /* 0x000e620000002100 */
[----:B------:R-:W-:-:S03]  /*e300*/  IMAD.WIDE R250, R248, 0x4, R250 ;  /* 0x00000004f8fa7825 */ /* 0x000fc600078e02fa */
[----:B------:R1:W-:Y:S04]  /*e310*/  STL.64 [R1+0x288], R140 ;  /* 0x0002888c01007387 */ /* 0x0003e80000100a00 */
[----:B------:R1:W-:Y:S01]  /*e320*/  LDGSTS.E [R2+0x2f000], [R140.64], P5 ;  /* 0x2f0000008c027fae */ /* 0x0003e2000a92184c */
[----:B------:R-:W-:-:S03]  /*e330*/  IMAD.WIDE R218, R248, 0x4, R218 ;  /* 0x00000004f8da7825 */ /* 0x000fc600078e02da */
[----:B------:R1:W-:Y:S01]  /*e340*/  LDGSTS.E [R2+0x2f400], [R250.64], P6 ;  /* 0x2f400000fa027fae */ /* 0x0003e2000b12184c */
[----:B------:R-:W-:-:S03]  /*e350*/  ISETP.NE.U32.AND P6, PT, R61, RZ, PT ;  /* 0x000000ff3d00720c */ /* 0x000fc60003fc5070 */
[----:B------:R1:W-:Y:S04]  /*e360*/  LDGSTS.E [R2+0x2f800], [R218.64], P1 ;  /* 0x2f800000da027fae */ /* 0x0003e8000892184c */
[----:B-1----:R-:W3:Y:S01]  /*e370*/  LDL.LU.64 R140, [R1+0x890] ;  /* 0x00089000018c7983 */ /* 0x002ee20000300a00 */
[----:B------:R-:W-:-:S03]  /*e380*/  SHF.R.U32.HI R3, RZ, 0x6, R3 ;  /* 0x00000006ff037819 */ /* 0x000fc60000011603 */
[----:B------:R1:W-:Y:S01]  /*e390*/  STL.64 [R1+0x290], R250 ;  /* 0x000290fa01007387 */ /* 0x0003e20000100a00 */
[----:B------:R-:W-:-:S03]  /*e3a0*/  IMAD.WIDE R124, R248, 0x4, R124 ;  /* 0x00000004f87c7825 */ /* 0x000fc600078e027c */
[----:B------:R1:W-:Y:S01]  /*e3b0*/  STL.64 [R1+0x298], R218 ;  /* 0x000298da01007387 */ /* 0x0003e20000100a00 */
[----:B------:R-:W-:Y:S02]  /*e3c0*/  SGXT.U32 R3, R3, 0x1 ;  /* 0x000000010303781a */ /* 0x000fe40000000000 */
[----:B------:R-:W-:Y:S01]  /*e3d0*/  ISETP.NE.U32.AND P1, PT, R60, RZ, PT ;  /* 0x000000ff3c00720c */ /* 0x000fe20003f25070 */
[----:B------:R1:W-:Y:S01]  /*e3e0*/  LDGSTS.E [R2+0x2fc00], [R124.64], P4 ;  /* 0x2fc000007c027fae */ /* 0x0003e2000a12184c */
[----:B------:R-:W-:Y:S01]  /*e3f0*/  LOP3.LUT R249, R2, 0x40, RZ, 0x3c, !PT ;  /* 0x0000004002f97812 */ /* 0x000fe200078e3cff */
[C---:B-1----:R-:W-:Y:S02]  /*e400*/  IMAD.WIDE R250, R248.reuse, 0x4, R106 ;  /* 0x00000004f8fa7825 */ /* 0x042fe400078e026a */
[----:B------:R-:W3:Y:S04]  /*e410*/  LDL.LU.64 R106, [R1+0x168] ;  /* 0x00016800016a7983 */ /* 0x000ee80000300a00 */
[----:B------:R1:W-:Y:S04]  /*e420*/  STL.64 [R1+0x2b0], R124 ;  /* 0x0002b07c01007387 */ /* 0x0003e80000100a00 */
[----:B------:R-:W3:Y:S01]  /*e430*/  LDL.LU.64 R60, [R1+0x158] ;  /* 0x00015800013c7983 */ /* 0x000ee20000300a00 */
[----:B------:R-:W-:Y:S01]  /*e440*/  IMAD.WIDE R218, R248, 0x4, R122 ;  /* 0x00000004f8da7825 */ /* 0x000fe200078e027a */
[----:B------:R-:W-:-:S02]  /*e450*/  ISETP.NE.U32.AND P5, PT, R235, RZ, PT ;  /* 0x000000ffeb00720c */ /* 0x000fc40003fa5070 */
[----:B------:R-:W3:Y:S04]  /*e460*/  LDL.LU.64 R122, [R1+0x148] ;  /* 0x00014800017a7983 */ /* 0x000ee80000300a00 */
[----:B------:R-:W-:Y:S04]  /*e470*/  STL.64 [R1+0x8], R218 ;  /* 0x000008da01007387 */ /* 0x000fe80000100a00 */
[----:B-1----:R-:W3:Y:S04]  /*e480*/  LDL.LU.64 R124, [R1+0x888] ;  /* 0x00088800017c7983 */ /* 0x002ee80000300a00 */
[----:B------:R1:W-:Y:S01]  /*e490*/  STL.64 [R1+0x700], R2 ;  /* 0x0007000201007387 */ /* 0x0003e20000100a00 */
[----:B------:R-:W-:-:S03]  /*e4a0*/  ISETP.NE.U32.AND P4, PT, R234, RZ, PT ;  /* 0x000000ffea00720c */ /* 0x000fc60003f85070 */
[----:B------:R3:W-:Y:S04]  /*e4b0*/  LDGSTS.E [R249+0x28200], [R250.64], P2 ;  /* 0x28200000faf97fae */ /* 0x0007e8000912184c */
[----:B-1----:R-:W3:Y:S04]  /*e4c0*/  LDL.LU.64 R2, [R1+0x178] ;  /* 0x0001780001027983 */ /* 0x002ee80000300a00 */
[----:B------:R-:W3:Y:S01]  /*e4d0*/  LDL.64 R234, [R1+0x138] ;  /* 0x0001380001ea7983 */ /* 0x000ee20000100a00 */
[----:B------:R-:W-:-:S03]  /*e4e0*/  ISETP.NE.U32.AND P2, PT, R93, RZ, PT ;  /* 0x000000ff5d00720c */ /* 0x000fc60003f45070 */
[----:B------:R3:W-:Y:S04]  /*e4f0*/  STL.64 [R1+0x708], R250 ;  /* 0x000708fa01007387 */ /* 0x0007e80000100a00 */
[----:B------:R1:W-:Y:S01]  /*e500*/  LDGSTS.E [R249+0x28600], [R218.64], P0 ;  /* 0x28600000daf97fae */ /* 0x0003e2000812184c */
[----:B------:R-:W-:-:S03]  /*e510*/  ISETP.NE.U32.AND P0, PT, R92, RZ, PT ;  /* 0x000000ff5c00720c */ /* 0x000fc60003f05070 */
[----:B-1----:R-:W3:Y:S01]  /*e520*/  LDL.LU.64 R218, [R1+0x128] ;  /* 0x0001280001da7983 */ /* 0x002ee20000300a00 */
[----:B--2---:R-:W-:-:S05]  /*e530*/  IMAD.WIDE R108, R248, 0x4, R108 ;  /* 0x00000004f86c7825 */ /* 0x004fca00078e026c */
[----:B------:R1:W-:Y:S04]  /*e540*/  STL.64 [R1+0x10], R108 ;  /* 0x0000106c01007387 */ /* 0x0003e80000100a00 */
[----:B------:R1:W-:Y:S01]  /*e550*/  LDGSTS.E [R249+0x28a00], [R108.64], P5 ;  /* 0x28a000006cf97fae */ /* 0x0003e2000a92184c */
[----:B----4-:R-:W-:-:S03]  /*e560*/  IMAD.WIDE R92, R248, 0x4, R170 ;  /* 0x00000004f85c7825 */ /* 0x010fc600078e02aa */
[----:B------:R-:W2:Y:S01]  /*e570*/  LDL.LU.64 R170, [R1+0x118] ;  /* 0x0001180001aa7983 */ /* 0x000ea20000300a00 */
[----:B---3--:R-:W-:-:S03]  /*e580*/  IMAD.WIDE R250, R248, 0x4, R138 ;  /* 0x00000004f8fa7825 */ /* 0x008fc600078e028a */
[----:B------:R-:W3:Y:S01]  /*e590*/  LDL.LU.64 R138, [R1+0x108] ;  /* 0x00010800018a7983 */ /* 0x000ee20000300a00 */
[----:B------:R-:W-:-:S03]  /*e5a0*/  ISETP.NE.U32.AND P5, PT, R29, RZ, PT ;  /* 0x000000ff1d00720c */ /* 0x000fc60003fa5070 */
[----:B------:R4:W-:Y:S04]  /*e5b0*/  STL.64 [R1+0x18], R92 ;  /* 0x0000185c01007387 */ /* 0x0009e80000100a00 */
[----:B-1----:R-:W3:Y:S04]  /*e5c0*/  LDL.LU.64 R108, [R1+0x880] ;  /* 0x00088000016c7983 */ /* 0x002ee80000300a00 */
[----:B------:R1:W-:Y:S04]  /*e5d0*/  STL.64 [R1+0x20], R250 ;  /* 0x000020fa01007387 */ /* 0x0003e80000100a00 */
[----:B------:R4:W-:Y:S01]  /*e5e0*/  LDGSTS.E [R249+0x28e00], [R92.64], P6 ;  /* 0x28e000005cf97fae */ /* 0x0009e2000b12184c */
[----:B------:R-:W-:-:S03]  /*e5f0*/  ISETP.NE.U32.AND P6, PT, R28, RZ, PT ;  /* 0x000000ff1c00720c */ /* 0x000fc60003fc5070 */
[----:B------:R1:W-:Y:S04]  /*e600*/  LDGSTS.E [R249+0x29200], [R250.64], P1 ;  /* 0x29200000faf97fae */ /* 0x0003e8000892184c */
[----:B----4-:R-:W4:Y:S04]  /*e610*/  LDL.LU.64 R92, [R1+0x878] ;  /* 0x00087800015c7983 */ /* 0x010f280000300a00 */
[----:B------:R-:W4:Y:S01]  /*e620*/  LDL.LU.64 R28, [R1+0xf8] ;  /* 0x0000f800011c7983 */ /* 0x000f220000300a00 */
[----:B------:R-:W-:Y:S01]  /*e630*/  ISETP.NE.U32.AND P1, PT, R76, RZ, PT ;  /* 0x000000ff4c00720c */ /* 0x000fe20003f25070 */
[----:B-1----:R-:W-:-:S04]  /*e640*/  IMAD.WIDE R250, R248, 0x4, R106 ;  /* 0x00000004f8fa7825 */ /* 0x002fc800078e026a */
[----:B------:R-:W-:-:S04]  /*e650*/  IMAD.WIDE R60, R248, 0x4, R60 ;  /* 0x00000004f83c7825 */ /* 0x000fc800078e023c */
[----:B------:R-:W-:-:S05]  /*e660*/  IMAD.WIDE R2, R248, 0x4, R2 ;  /* 0x00000004f8027825 */ /* 0x000fca00078e0202 */
[----:B------:R1:W-:Y:S04]  /*e670*/  STL.64 [R1+0x28], R2 ;  /* 0x0000280201007387 */ /* 0x0003e80000100a00 */
[----:B------:R-:W4:Y:S04]  /*e680*/  LDL.LU R76, [R1+0x870] ;  /* 0x00087000014c7983 */ /* 0x000f280000300800 */
[----:B------:R1:W-:Y:S01]  /*e690*/  LDGSTS.E [R249+0x29600], [R2.64], P4 ;  /* 0x2960000002f97fae */ /* 0x0003e2000a12184c */
[----:B------:R-:W-:-:S03]  /*e6a0*/  ISETP.NE.U32.AND P4, PT, R77, RZ, PT ;  /* 0x000000ff4d00720c */ /* 0x000fc60003f85070 */
[----:B------:R-:W4:Y:S04]  /*e6b0*/  LDL.LU.64 R106, [R1+0xe8] ;  /* 0x0000e800016a7983 */ /* 0x000f280000300a00 */
[----:B------:R-:W4:Y:S01]  /*e6c0*/  LDL.LU R77, [R1+0x86c] ;  /* 0x00086c00014d7983 */ /* 0x000f220000300800 */
[----:B-1----:R-:W-:-:S03]  /*e6d0*/  IMAD.WIDE R2, R248, 0x4, R122 ;  /* 0x00000004f8027825 */ /* 0x002fc600078e027a */
[----:B------:R1:W-:Y:S04]  /*e6e0*/  STL.64 [R1+0x30], R250 ;  /* 0x000030fa01007387 */ /* 0x0003e80000100a00 */
[----:B------:R-:W4:Y:S01]  /*e6f0*/  LDL.LU.64 R122, [R1+0xd8] ;  /* 0x0000d800017a7983 */ /* 0x000f220000300a00 */
[----:B------:R-:W-:-:S03]  /*e700*/  IMAD.WIDE R234, R248, 0x4, R234 ;  /* 0x00000004f8ea7825 */ /* 0x000fc600078e02ea */
[----:B------:R1:W-:Y:S01]  /*e710*/  LDGSTS.E [R249+0x29a00], [R250.64], P2 ;  /* 0x29a00000faf97fae */ /* 0x0003e2000912184c */
[----:B------:R-:W-:-:S03]  /*e720*/  ISETP.NE.U32.AND P2, PT, R44, RZ, PT ;  /* 0x000000ff2c00720c */ /* 0x000fc60003f45070 */
[----:B------:R1:W-:Y:S04]  /*e730*/  STL.64 [R1+0x40], R60 ;  /* 0x0000403c01007387 */ /* 0x0003e80000100a00 */
[----:B------:R1:W-:Y:S01]  /*e740*/  LDGSTS.E [R249+0x29e00], [R60.64], P0 ;  /* 0x29e000003cf97fae */ /* 0x0003e2000812184c */
[----:B------:R-:W-:-:S03]  /*e750*/  ISETP.NE.U32.AND P0, PT, R45, RZ, PT ;  /* 0x000000ff2d00720c */ /* 0x000fc60003f05070 */
[----:B-1----:R-:W4:Y:S04]  /*e760*/  LDL.LU.64 R250, [R1+0xc8] ;  /* 0x0000c80001fa7983 */ /* 0x002f280000300a00 */
[----:B------:R1:W-:Y:S04]  /*e770*/  STL.64 [R1+0x50], R2 ;  /* 0x0000500201007387 */ /* 0x0003e80000100a00 */
[----:B------:R-:W4:Y:S01]  /*e780*/  LDL.LU R44, [R1+0x868] ;  /* 0x00086800012c7983 */ /* 0x000f220000300800 */
[----:B------:R-:W-:-:S03]  /*e790*/  IMAD.WIDE R218, R248, 0x4, R218 ;  /* 0x00000004f8da7825 */ /* 0x000fc600078e02da */
[----:B------:R-:W4:Y:S04]  /*e7a0*/  LDL.LU.64 R60, [R1+0x860] ;  /* 0x00086000013c7983 */ /* 0x000f280000300a00 */
[----:B------:R-:W4:Y:S04]  /*e7b0*/  LDL.LU R45, [R1+0x85c] ;  /* 0x00085c00012d7983 */ /* 0x000f280000300800 */
[----:B------:R1:W-:Y:S01]  /*e7c0*/  LDGSTS.E [R249+0x2a200], [R2.64], P5 ;  /* 0x2a20000002f97fae */ /* 0x0003e2000a92184c */
[----:B------:R-:W-:-:S03]  /*e7d0*/  ISETP.NE.U32.AND P5, PT, R42, RZ, PT ;  /* 0x000000ff2a00720c */ /* 0x000fc60003fa5070 */
[----:B------:R1:W-:Y:S04]  /*e7e0*/  STL.64 [R1+0x60], R234 ;  /* 0x000060ea01007387 */ /* 0x0003e80000100a00 */
[----:B------:R1:W-:Y:S04]  /*e7f0*/  LDGSTS.E [R249+0x2a600], [R234.64], P6 ;  /* 0x2a600000eaf97fae */ /* 0x0003e8000b12184c */
[----:B-1----:R-:W4:Y:S04]  /*e800*/  LDL.LU.64 R2, [R1+0xb8] ;  /* 0x0000b80001027983 */ /* 0x002f280000300a00 */
[----:B------:R-:W4:Y:S04]  /*e810*/  LDL.LU R42, [R1+0x858] ;  /* 0x00085800012a7983 */ /* 0x000f280000300800 */
[----:B------:R-:W4:Y:S01]  /*e820*/  LDL.LU.64 R234, [R1+0xa8] ;  /* 0x0000a80001ea7983 */ /* 0x000f220000300a00 */
[----:B------:R-:W-:-:S03]  /*e830*/  ISETP.NE.U32.AND P6, PT, R187, RZ, PT ;  /* 0x000000ffbb00720c */ /* 0x000fc60003fc5070 */
[----:B------:R1:W-:Y:S04]  /*e840*/  STL.64 [R1+0x70], R218 ;  /* 0x000070da01007387 */ /* 0x0003e80000100a00 */
[----:B------:R1:W-:Y:S01]  /*e850*/  LDGSTS.E [R249+0x2aa00], [R218.64], P1 ;  /* 0x2aa00000daf97fae */ /* 0x0003e2000892184c */
[----:B------:R-:W-:Y:S01]  /*e860*/  ISETP.NE.U32.AND P1, PT, R186, RZ, PT ;  /* 0x000000ffba00720c */ /* 0x000fe20003f25070 */
[----:B--2---:R-:W-:-:S04]  /*e870*/  IMAD.WIDE R170, R248, 0x4, R170 ;  /* 0x00000004f8aa7825 */ /* 0x004fc800078e02aa */
[C---:B---3--:R-:W-:Y:S01]  /*e880*/  IMAD.WIDE R138, R248.reuse, 0x4, R138 ;  /* 0x00000004f88a7825 */ /* 0x048fe200078e028a */
[----:B------:R2:W-:Y:S04]  /*e890*/  STL.64 [R1+0x80], R170 ;  /* 0x000080aa01007387 */ /* 0x0005e80000100a00 */
[----:B-1----:R-:W3:Y:S04]  /*e8a0*/  LDL.LU.64 R218, [R1+0x98] ;  /* 0x0000980001da7983 */ /* 0x002ee80000300a00 */
[----:B------:R1:W-:Y:S04]  /*e8b0*/  STL.64 [R1+0x90], R138 ;  /* 0x0000908a01007387 */ /* 0x0003e80000100a00 */
[----:B------:R-:W3:Y:S04]  /*e8c0*/  LDL.LU.64 R186, [R1+0x88] ;  /* 0x0000880001ba7983 */ /* 0x000ee80000300a00 */
[----:B------:R2:W-:Y:S04]  /*e8d0*/  LDGSTS.E [R249+0x2ae00], [R170.64], P4 ;  /* 0x2ae00000aaf97fae */ /* 0x0005e8000a12184c */
[----:B------:R1:W-:Y:S04]  /*e8e0*/  LDGSTS.E [R249+0x2b200], [R138.64], P2 ;  /* 0x2b2000008af97fae */ /* 0x0003e8000912184c */
[----:B--2---:R-:W2:Y:S01]  /*e8f0*/  LDL.LU.64 R170, [R1+0x78] ;  /* 0x0000780001aa7983 */ /* 0x004ea20000300a00 */
[----:B----4-:R-:W-:-:S05]  /*e900*/  IMAD.WIDE R28, R248, 0x4, R28 ;  /* 0x00000004f81c7825 */ /* 0x010fca00078e021c */
[----:B------:R4:W-:Y:S04]  /*e910*/  STL.64 [R1+0xa0], R28 ;  /* 0x0000a01c01007387 */ /* 0x0009e80000100a00 */
[----:B-1----:R-:W2:Y:S01]  /*e920*/  LDL.LU.64 R138, [R1+0x68] ;  /* 0x00006800018a7983 */ /* 0x002ea20000300a00 */
[----:B------:R-:W-:Y:S02]  /*e930*/  ISETP.NE.U32.AND P4, PT, R75, RZ, PT ;  /* 0x000000ff4b00720c */ /* 0x000fe40003f85070 */
[----:B------:R-:W-:Y:S01]  /*e940*/  ISETP.NE.U32.AND P2, PT, R13, RZ, PT ;  /* 0x000000ff0d00720c */ /* 0x000fe20003f45070 */
[----:B------:R4:W-:Y:S01]  /*e950*/  LDGSTS.E [R249+0x2b600], [R28.64], P0 ;  /* 0x2b6000001cf97fae */ /* 0x0009e2000812184c */
[----:B------:R-:W-:-:S03]  /*e960*/  ISETP.NE.U32.AND P0, PT, R12, RZ, PT ;  /* 0x000000ff0c00720c */ /* 0x000fc60003f05070 */
[----:B----4-:R-:W4:Y:S01]  /*e970*/  LDL.LU.64 R28, [R1+0x850] ;  /* 0x00085000011c7983 */ /* 0x010f220000300a00 */
[----:B------:R-:W-:-:S05]  /*e980*/  IMAD.WIDE R106, R248, 0x4, R106 ;  /* 0x00000004f86a7825 */ /* 0x000fca00078e026a */
[----:B------:R1:W-:Y:S04]  /*e990*/  STL.64 [R1+0xb0], R106 ;  /* 0x0000b06a01007387 */ /* 0x0003e80000100a00 */
[----:B------:R1:W-:Y:S01]  /*e9a0*/  LDGSTS.E [R249+0x2ba00], [R106.64], P5 ;  /* 0x2ba000006af97fae */ /* 0x0003e2000a92184c */
[----:B------:R-:W-:-:S03]  /*e9b0*/  IMAD.WIDE R12, R248, 0x4, R122 ;  /* 0x00000004f80c7825 */ /* 0x000fc600078e027a */
[----:B------:R-:W4:Y:S01]  /*e9c0*/  LDL.LU.64 R122, [R1+0x58] ;  /* 0x00005800017a7983 */ /* 0x000f220000300a00 */
[----:B------:R-:W-:-:S03]  /*e9d0*/  ISETP.NE.U32.AND P5, PT, R74, RZ, PT ;  /* 0x000000ff4a00720c */ /* 0x000fc60003fa5070 */
[----:B------:R1:W-:Y:S04]  /*e9e0*/  STL.64 [R1+0xc0], R12 ;  /* 0x0000c00c01007387 */ /* 0x0003e80000100a00 */
[----:B-1----:R-:W4:Y:S04]  /*e9f0*/  LDL.LU.64 R106, [R1+0x48] ;  /* 0x00004800016a7983 */ /* 0x002f280000300a00 */
[----:B------:R1:W-:Y:S01]  /*ea00*/  LDGSTS.E [R249+0x2be00], [R12.64], P6 ;  /* 0x2be000000cf97fae */ /* 0x0003e2000b12184c */
[----:B------:R-:W-:Y:S01]  /*ea10*/  IMAD.WIDE R250, R248, 0x4, R250 ;  /* 0x00000004f8fa7825 */ /* 0x000fe200078e02fa */
[----:B------:R-:W-:-:S04]  /*ea20*/  ISETP.NE.U32.AND P6, PT, R59, RZ, PT ;  /* 0x000000ff3b00720c */ /* 0x000fc80003fc5070 */
[----:B------:R1:W-:Y:S04]  /*ea30*/  STL.64 [R1+0xc8], R250 ;  /* 0x0000c8fa01007387 */ /* 0x0003e80000100a00 */
[----:B------:R-:W4:Y:S04]  /*ea40*/  LDL.LU.64 R74, [R1+0x38] ;  /* 0x00003800014a7983 */ /* 0x000f280000300a00 */
[----:B-1----:R-:W4:Y:S04]  /*ea50*/  LDL.LU.64 R12, [R1+0x848] ;  /* 0x00084800010c7983 */ /* 0x002f280000300a00 */
[----:B------:R1:W-:Y:S01]  /*ea60*/  LDGSTS.E [R249+0x2c200], [R250.64], P1 ;  /* 0x2c200000faf97fae */ /* 0x0003e2000892184c */
[----:B------:R-:W-:Y:S01]  /*ea70*/  ISETP.NE.U32.AND P1, PT, R58, RZ, PT ;  /* 0x000000ff3a00720c */ /* 0x000fe20003f25070 */
[----:B------:R-:W-:-:S05]  /*ea80*/  IMAD.WIDE R2, R248, 0x4, R2 ;  /* 0x00000004f8027825 */ /* 0x000fca00078e0202 */
[----:B------:R1:W-:Y:S01]  /*ea90*/  STL.64 [R1+0xb8], R2 ;  /* 0x0000b80201007387 */ /* 0x0003e20000100a00 */
[----:B------:R-:W-:-:S03]  /*eaa0*/  IMAD.WIDE R234, R248, 0x4, R234 ;  /* 0x00000004f8ea7825 */ /* 0x000fc600078e02ea */
[----:B------:R1:W-:Y:S01]  /*eab0*/  LDGSTS.E [R249+0x2c600], [R2.64], P4 ;  /* 0x2c60000002f97fae */ /* 0x0003e2000a12184c */
[----:B------:R-:W-:-:S03]  /*eac0*/  ISETP.NE.U32.AND P4, PT, R43, RZ, PT ;  /* 0x000000ff2b00720c */ /* 0x000fc60003f85070 */
[----:B------:R-:W4:Y:S04]  /*ead0*/  LDL.LU.64 R58, [R1+0x1f8] ;  /* 0x0001f800013a7983 */ /* 0x000f280000300a00 */
[----:B------:R-:W4:Y:S04]  /*eae0*/  LDL.LU R43, [R1+0x840] ;  /* 0x00084000012b7983 */ /* 0x000f280000300800 */
[----:B-1----:R-:W4:Y:S04]  /*eaf0*/  LDL.LU.64 R250, [R1+0x1d8] ;  /* 0x0001d80001fa7983 */ /* 0x002f280000300a00 */
[----:B------:R1:W-:Y:S04]  /*eb00*/  STL.64 [R1+0xa8], R234 ;  /* 0x0000a8ea01007387 */ /* 0x0003e80000100a00 */
[----:B------:R-:W4:Y:S04]  /*eb10*/  LDL.LU.64 R2, [R1] ;  /* 0x0000000001027983 */ /* 0x000f280000300a00 */
[----:B------:R1:W-:Y:S01]  /*eb20*/  LDGSTS.E [R249+0x2ca00], [R234.64], P2 ;  /* 0x2ca00000eaf97fae */ /* 0x0003e2000912184c */
[----:B------:R-:W-:-:S03]  /*eb30*/  ISETP.NE.U32.AND P2, PT, R202, RZ, PT ;  /* 0x000000ffca00720c */ /* 0x000fc60003f45070 */
[----:B-1----:R-:W4:Y:S04]  /*eb40*/  LDL.LU.64 R234, [R1+0x838] ;  /* 0x0008380001ea7983 */ /* 0x002f280000300a00 */
[----:B------:R-:W4:Y:S01]  /*eb50*/  LDL.LU R202, [R1+0x830] ;  /* 0x0008300001ca7983 */ /* 0x000f220000300800 */
[----:B---3--:R-:W-:-:S04]  /*eb60*/  IMAD.WIDE R218, R248, 0x4, R218 ;  /* 0x00000004f8da7825 */ /* 0x008fc800078e02da */
[----:B------:R-:W-:Y:S01]  /*eb70*/  IMAD.WIDE R186, R248, 0x4, R186 ;  /* 0x00000004f8ba7825 */ /* 0x000fe200078e02ba */
[----:B------:R1:W-:Y:S04]  /*eb80*/  STL.64 [R1+0x98], R218 ;  /* 0x000098da01007387 */ /* 0x0003e80000100a00 */
[----:B------:R3:W-:Y:S04]  /*eb90*/  STL.64 [R1+0x88], R186 ;  /* 0x000088ba01007387 */ /* 0x0007e80000100a00 */
[----:B------:R1:W-:Y:S01]  /*eba0*/  LDGSTS.E [R249+0x2ce00], [R218.64], P0 ;  /* 0x2ce00000daf97fae */ /* 0x0003e2000812184c */
[----:B------:R-:W-:-:S03]  /*ebb0*/  ISETP.NE.U32.AND P0, PT, R203, RZ, PT ;  /* 0x000000ffcb00720c */ /* 0x000fc60003f05070 */
[----:B------:R3:W-:Y:S01]  /*ebc0*/  LDGSTS.E [R249+0x2d200], [R186.64], P5 ;  /* 0x2d200000baf97fae */ /* 0x0007e2000a92184c */
[----:B--2---:R-:W-:Y:S01]  /*ebd0*/  IMAD.WIDE R170, R248, 0x4, R170 ;  /* 0x00000004f8aa7825 */ /* 0x004fe200078e02aa */
[----:B------:R-:W-:Y:S02]  /*ebe0*/  ISETP.NE.U32.AND P5, PT, R154, RZ, PT ;  /* 0x000000ff9a00720c */ /* 0x000fe40003fa5070 */
[----:B-1----:R-:W2:Y:S04]  /*ebf0*/  LDL.LU.64 R218, [R1+0x828] ;  /* 0x0008280001da7983 */ /* 0x002ea80000300a00 */
[----:B------:R-:W2:Y:S01]  /*ec00*/  LDL.LU R203, [R1+0x820] ;  /* 0x0008200001cb7983 */ /* 0x000ea20000300800 */
[----:B------:R-:W-:-:S03]  /*ec10*/  IMAD.WIDE R138, R248, 0x4, R138 ;  /* 0x00000004f88a7825 */ /* 0x000fc600078e028a */
[----:B---3--:R-:W3:Y:S04]  /*ec20*/  LDL.LU.64 R186, [R1+0x818] ;  /* 0x0008180001ba7983 */ /* 0x008ee80000300a00 */
[----:B------:R1:W-:Y:S04]  /*ec30*/  STL.64 [R1+0x78], R170 ;  /* 0x000078aa01007387 */ /* 0x0003e80000100a00 */
[----:B------:R-:W2:Y:S04]  /*ec40*/  LDL.LU R154, [R1+0x810] ;  /* 0x00081000019a7983 */ /* 0x000ea80000300800 */
[----:B------:R1:W-:Y:S01]  /*ec50*/  LDGSTS.E [R249+0x2d600], [R170.64], P6 ;  /* 0x2d600000aaf97fae */ /* 0x0003e2000b12184c */
[----:B------:R-:W-:-:S03]  /*ec60*/  ISETP.NE.U32.AND P6, PT, R155, RZ, PT ;  /* 0x000000ff9b00720c */ /* 0x000fc60003fc5070 */
[----:B------:R1:W-:Y:S01]  /*ec70*/  LDGSTS.E [R249+0x2da00], [R138.64], P1 ;  /* 0x2da000008af97fae */ /* 0x0003e2000892184c */
[----:B------:R-:W-:-:S03]  /*ec80*/  ISETP.NE.U32.AND P1, PT, R252, RZ, PT ;  /* 0x000000fffc00720c */ /* 0x000fc60003f25070 */
[----:B-1----:R-:W2:Y:S04]  /*ec90*/  LDL.LU.64 R170, [R1+0x808] ;  /* 0x0008080001aa7983 */ /* 0x002ea80000300a00 */
[----:B------:R-:W2:Y:S04]  /*eca0*/  LDL.LU R155, [R1+0x800] ;  /* 0x00080000019b7983 */ /* 0x000ea80000300800 */
[----:B------:R1:W-:Y:S04]  /*ecb0*/  STL.64 [R1+0x68], R138 ;  /* 0x0000688a01007387 */ /* 0x0003e80000100a00 */
[----:B-1----:R-:W2:Y:S04]  /*ecc0*/  LDL.LU.64 R138, [R1+0x7f8] ;  /* 0x0007f800018a7983 */ /* 0x002ea80000300a00 */
[----:B------:R-:W2:Y:S01]  /*ecd0*/  LDL R252, [R1+0x3cc] ;  /* 0x0003cc0001fc7983 */ /* 0x000ea20000100800 */
[----:B------:R-:W-:-:S06]  /*ece0*/  USHF.L.U32 UR6, UR7, 0x7, URZ ;  /* 0x0000000707067899 */ /* 0x000fcc000800063f */
[----:B------:R-:W-:-:S04]  /*ecf0*/  IMAD.U32 R249, RZ, RZ, UR6 ;  /* 0x00000006fff97e24 */ /* 0x000fc8000f8e00ff */
[----:B------:R-:W-:-:S04]  /*ed00*/  IMAD.WIDE R26, R249, 0x4, R26 ;  /* 0x00000004f91a7825 */ /* 0x000fc800078e021a */
[----:B------:R-:W-:-:S04]  /*ed10*/  IMAD.WIDE R10, R249, 0x4, R10 ;  /* 0x00000004f90a7825 */ /* 0x000fc800078e020a */
[----:B----4-:R-:W-:-:S05]  /*ed20*/  IMAD.WIDE R122, R248, 0x4, R122 ;  /* 0x00000004f87a7825 */ /* 0x010fca00078e027a */
[----:B------:R1:W-:Y:S01]  /*ed30*/  STL.64 [R1+0x58], R122 ;  /* 0x0000587a01007387 */ /* 0x0003e20000100a00 */
[----:B------:R-:W-:-:S04]  /*ed40*/  IMAD.WIDE R106, R248, 0x4, R106 ;  /* 0x00000004f86a7825 */ /* 0x000fc800078e026a */
[----:B------:R-:W-:-:S04]  /*ed50*/  IMAD.WIDE R74, R248, 0x4, R74 ;  /* 0x00000004f84a7825 */ /* 0x000fc800078e024a */
[----:B------:R-:W-:-:S04]  /*ed60*/  IMAD.WIDE R58, R249, 0x4, R58 ;  /* 0x00000004f93a7825 */ /* 0x000fc800078e023a */
[----:B------:R-:W-:Y:S01]  /*ed70*/  IMAD.WIDE R42, R249, 0x4, R42 ;  /* 0x00000004f92a7825 */ /* 0x000fe200078e022a */
[----:B--2---:R1:W-:Y:S01]  /*ed80*/  LDGSTS.E [R252+0x2de00], [R122.64], P4 ;  /* 0x2de000007afc7fae */ /* 0x0043e2000a12184c */
[----:B------:R-:W-:-:S03]  /*ed90*/  ISETP.NE.U32.AND P4, PT, R90, RZ, PT ;  /* 0x000000ff5a00720c */ /* 0x000fc60003f85070 */
[----:B------:R2:W-:Y:S01]  /*eda0*/  LDGSTS.E [R252+0x2e200], [R106.64], P2 ;  /* 0x2e2000006afc7fae */ /* 0x0005e2000912184c */
[----:B------:R-:W-:-:S03]  /*edb0*/  ISETP.NE.U32.AND P2, PT, R91, RZ, PT ;  /* 0x000000ff5b00720c */ /* 0x000fc60003f45070 */
[----:B------:R4:W-:Y:S04]  /*edc0*/  LDGSTS.E [R252+0x2e600], [R74.64], P0 ;  /* 0x2e6000004afc7fae */ /* 0x0009e8000812184c */
[----:B-1----:R-:W3:Y:S04]  /*edd0*/  LDL.LU.64 R122, [R1+0x7f0] ;  /* 0x0007f000017a7983 */ /* 0x002ee80000300a00 */
[----:B------:R-:W3:Y:S04]  /*ede0*/  LDL.LU R90, [R1+0x7e8] ;  /* 0x0007e800015a7983 */ /* 0x000ee80000300800 */
[----:B------:R2:W-:Y:S01]  /*edf0*/  STL.64 [R1+0x48], R106 ;  /* 0x0000486a01007387 */ /* 0x0005e20000100a00 */
[----:B------:R-:W-:-:S03]  /*ee00*/  ISETP.NE.U32.AND P0, PT, R0, RZ, PT ;  /* 0x000000ff0000720c */ /* 0x000fc60003f05070 */
[----:B------:R4:W-:Y:S04]  /*ee10*/  STL.64 [R1+0x38], R74 ;  /* 0x0000384a01007387 */ /* 0x0009e80000100a00 */
[----:B--2---:R-:W2:Y:S04]  /*ee20*/  LDL.LU.64 R106, [R1+0x7e0] ;  /* 0x0007e000016a7983 */ /* 0x004ea80000300a00 */
[----:B------:R-:W2:Y:S04]  /*ee30*/  LDL.LU R91, [R1+0x7d8] ;  /* 0x0007d800015b7983 */ /* 0x000ea80000300800 */
[----:B----4-:R-:W4:Y:S04]  /*ee40*/  LDL.LU.64 R74, [R1+0x7d0] ;  /* 0x0007d000014a7983 */ /* 0x010f280000300a00 */
[----:B------:R1:W5:Y:S04]  /*ee50*/  LDL.LU R0, [R1+0x7c8] ;  /* 0x0007c80001007983 */ /* 0x0003680000300800 */
[----:B------:R1:W-:Y:S04]  /*ee60*/  STL.64 [R1+0xd8], R58 ;  /* 0x0000d83a01007387 */ /* 0x0003e80000100a00 */
[----:B-1----:R-:W2:Y:S04]  /*ee70*/  LDL.LU.64 R58, [R1+0x7c0] ;  /* 0x0007c000013a7983 */ /* 0x002ea80000300a00 */
[----:B------:R1:W-:Y:S04]  /*ee80*/  STL.64 [R1+0xe8], R42 ;  /* 0x0000e82a01007387 */ /* 0x0003e80000100a00 */
[----:B-1----:R-:W2:Y:S04]  /*ee90*/  LDL.LU.64 R42, [R1+0x7b8] ;  /* 0x0007b800012a7983 */ /* 0x002ea80000300a00 */
[----:B------:R1:W-:Y:S04]  /*eea0*/  STL.64 [R1+0xf8], R26 ;  /* 0x0000f81a01007387 */ /* 0x0003e80000100a00 */
[----:B-1----:R-:W3:Y:S04]  /*eeb0*/  LDL.LU.64 R26, [R1+0x7b0] ;  /* 0x0007b000011a7983 */ /* 0x002ee80000300a00 */
[----:B------:R1:W-:Y:S04]  /*eec0*/  STL.64 [R1+0x108], R10 ;  /* 0x0001080a01007387 */ /* 0x0003e80000100a00 */
[----:B-1----:R-:W3:Y:S01]  /*eed0*/  LDL.LU.64 R10, [R1+0x7a8] ;  /* 0x0007a800010a7983 */ /* 0x002ee20000300a00 */
[----:B------:R-:W-:-:S05]  /*eee0*/  IMAD.WIDE R250, R249, 0x4, R250 ;  /* 0x00000004f9fa7825 */ /* 0x000fca00078e02fa */
[----:B------:R1:W-:Y:S02]  /*eef0*/  STL.64 [R1+0x118], R250 ;  /* 0x000118fa01007387 */ /* 0x0003e40000100a00 */
[----:B-1----:R-:W-:-:S04]  /*ef00*/  IMAD.WIDE R250, R249, 0x4, R2 ;  /* 0x00000004f9fa7825 */ /* 0x002fc800078e0202 */
[C---:B------:R-:W-:Y:S01]  /*ef10*/  IMAD.WIDE R2, R249.reuse, 0x4, R6 ;  /* 0x00000004f9027825 */ /* 0x040fe200078e0206 */
[----:B------:R-:W-:Y:S04]  /*ef20*/  STL.64 [R1], R250 ;  /* 0x000000fa01007387 */ /* 0x000fe80000100a00 */
[----:B------:R1:W-:Y:S01]  /*ef30*/  STL.64 [R1+0x128], R2 ;  /* 0x0001280201007387 */ /* 0x0003e20000100a00 */
[----:B------:R-:W-:-:S04]  /*ef40*/  IMAD.WIDE R6, R249, 0x4, R14 ;  /* 0x00000004f9067825 */ /* 0x000fc800078e020e */
[----:B-1----:R-:W-:-:S04]  /*ef50*/  IMAD.WIDE R2, R249, 0x4, R12 ;  /* 0x00000004f9027825 */ /* 0x002fc800078e020c */
[----:B------:R-:W-:-:S04]  /*ef60*/  IMAD.WIDE R24, R249, 0x4, R24 ;  /* 0x00000004f9187825 */ /* 0x000fc800078e0218 */
        /* <DEDUP_REMOVED lines=36> */
[----:B--2---:R-:W-:-:S04]  /*f1b0*/  IMAD.WIDE R18, R249, 0x4, R42 ;  /* 0x00000004f9127825 */ /* 0x004fc800078e022a */
[----:B---3--:R-:W-:-:S05]  /*f1c0*/  IMAD.WIDE R10, R249, 0x4, R10 ;  /* 0x00000004f90a7825 */ /* 0x008fca00078e020a */
[----:B------:R-:W-:Y:S04]  /*f1d0*/  STL.64 [R1+0x148], R10 ;  /* 0x0001480a01007387 */ /* 0x000fe80000100a00 */
[----:B------:R1:W-:Y:S04]  /*f1e0*/  STL.64 [R1+0x158], R2 ;  /* 0x0001580201007387 */ /* 0x0003e80000100a00 */
[----:B------:R-:W-:Y:S01]  /*f1f0*/  STL.64 [R1+0x168], R6 ;  /* 0x0001680601007387 */ /* 0x000fe20000100a00 */
[----:B-1----:R-:W-:-:S05]  /*f200*/  IMAD.WIDE R2, R249, 0x4, R16 ;  /* 0x00000004f9027825 */ /* 0x002fca00078e0210 */
[----:B------:R1:W-:Y:S01]  /*f210*/  STL.64 [R1+0x178], R2 ;  /* 0x0001780201007387 */ /* 0x0003e20000100a00 */
[----:B------:R-:W-:-:S04]  /*f220*/  IMAD.WIDE R10, R249, 0x4, R28 ;  /* 0x00000004f90a7825 */ /* 0x000fc800078e021c */
[----:B-1----:R-:W-:-:S05]  /*f230*/  IMAD.WIDE R2, R249, 0x4, R26 ;  /* 0x00000004f9027825 */ /* 0x002fca00078e021a */
[----:B------:R1:W-:Y:S04]  /*f240*/  STL.64 [R1+0x1c8], R2 ;  /* 0x0001c80201007387 */ /* 0x0003e80000100a00 */
[----:B------:R-:W-:Y:S04]  /*f250*/  STL.64 [R1+0x1d8], R10 ;  /* 0x0001d80a01007387 */ /* 0x000fe80000100a00 */
[----:B------:R-:W-:Y:S01]  /*f260*/  STL.64 [R1+0x1b8], R24 ;  /* 0x0001b81801007387 */ /* 0x000fe20000100a00 */
[----:B-1----:R-:W-:-:S03]  /*f270*/  IMAD.WIDE R2, R249, 0x4, R30 ;  /* 0x00000004f9027825 */ /* 0x002fc600078e021e */
[----:B------:R-:W-:Y:S04]  /*f280*/  STL.64 [R1+0x710], R24 ;  /* 0x0007101801007387 */ /* 0x000fe80000100a00 */
[----:B------:R1:W-:Y:S01]  /*f290*/  STL.64 [R1+0x1e0], R2 ;  /* 0x0001e00201007387 */ /* 0x0003e20000100a00 */
[----:B------:R-:W-:-:S04]  /*f2a0*/  IMAD.WIDE R6, R249, 0x4, R22 ;  /* 0x00000004f9067825 */ /* 0x000fc800078e0216 */
[----:B------:R-:W-:-:S04]  /*f2b0*/  IMAD.WIDE R22, R249, 0x4, R44 ;  /* 0x00000004f9167825 */ /* 0x000fc800078e022c */
[----:B-1----:R-:W-:-:S05]  /*f2c0*/  IMAD.WIDE R2, R249, 0x4, R36 ;  /* 0x00000004f9027825 */ /* 0x002fca00078e0224 */
[----:B------:R-:W-:Y:S04]  /*f2d0*/  STL.64 [R1+0x1f8], R2 ;  /* 0x0001f80201007387 */ /* 0x000fe80000100a00 */
[----:B------:R1:W-:Y:S04]  /*f2e0*/  STL.64 [R1+0x718], R2 ;  /* 0x0007180201007387 */ /* 0x0003e80000100a00 */
[----:B------:R-:W-:Y:S04]  /*f2f0*/  STL.64 [R1+0x2b8], R18 ;  /* 0x0002b81201007387 */ /* 0x000fe80000100a00 */
[----:B------:R2:W-:Y:S01]  /*f300*/  STL.64 [R1+0x2c0], R22 ;  /* 0x0002c01601007387 */ /* 0x0005e20000100a00 */
[----:B-1----:R-:W-:-:S03]  /*f310*/  IMAD.WIDE R2, R249, 0x4, R46 ;  /* 0x00000004f9027825 */ /* 0x002fc600078e022e */
[----:B------:R-:W-:Y:S04]  /*f320*/  STL.64 [R1+0x2a8], R40 ;  /* 0x0002a82801007387 */ /* 0x000fe80000100a00 */
[----:B------:R1:W-:Y:S01]  /*f330*/  STL.64 [R1+0x2c8], R2 ;  /* 0x0002c80201007387 */ /* 0x0003e20000100a00 */
[----:B--2---:R-:W-:-:S03]  /*f340*/  IMAD.WIDE R22, R249, 0x4, R58 ;  /* 0x00000004f9167825 */ /* 0x004fc600078e023a */
[----:B------:R-:W-:Y:S04]  /*f350*/  STL.64 [R1+0x720], R40 ;  /* 0x0007202801007387 */ /* 0x000fe80000100a00 */
[----:B------:R-:W-:Y:S01]  /*f360*/  STL.64 [R1+0x728], R52 ;  /* 0x0007283401007387 */ /* 0x000fe20000100a00 */
[----:B-1----:R-:W-:-:S03]  /*f370*/  IMAD.WIDE R2, R249, 0x4, R60 ;  /* 0x00000004f9027825 */ /* 0x002fc600078e023c */
[----:B------:R-:W-:Y:S04]  /*f380*/  STL.64 [R1+0x730], R54 ;  /* 0x0007303601007387 */ /* 0x000fe80000100a00 */
[----:B------:R-:W-:Y:S04]  /*f390*/  STL.64 [R1+0x2d8], R250 ;  /* 0x0002d8fa01007387 */ /* 0x000fe80000100a00 */
[----:B------:R1:W-:Y:S04]  /*f3a0*/  STL.64 [R1+0x738], R250 ;  /* 0x000738fa01007387 */ /* 0x0003e80000100a00 */
[----:B------:R-:W-:Y:S04]  /*f3b0*/  STL.64 [R1+0x2e8], R22 ;  /* 0x0002e81601007387 */ /* 0x000fe80000100a00 */
[----:B------:R2:W-:Y:S01]  /*f3c0*/  STL.64 [R1+0x2f0], R2 ;  /* 0x0002f00201007387 */ /* 0x0005e20000100a00 */
[----:B-1----:R-:W-:-:S03]  /*f3d0*/  IMAD.WIDE R250, R249, 0x4, R62 ;  /* 0x00000004f9fa7825 */ /* 0x002fc600078e023e */
[----:B------:R-:W-:Y:S01]  /*f3e0*/  STL.64 [R1+0x740], R56 ;  /* 0x0007403801007387 */ /* 0x000fe20000100a00 */
[----:B------:R-:W-:-:S03]  /*f3f0*/  IMAD.WIDE R58, R249, 0x4, R66 ;  /* 0x00000004f93a7825 */ /* 0x000fc600078e0242 */
[----:B------:R-:W-:Y:S01]  /*f400*/  STL.64 [R1+0x2f8], R250 ;  /* 0x0002f8fa01007387 */ /* 0x000fe20000100a00 */
[----:B--2---:R-:W-:-:S03]  /*f410*/  IMAD.WIDE R2, R249, 0x4, R64 ;  /* 0x00000004f9027825 */ /* 0x004fc600078e0240 */
[----:B------:R-:W-:Y:S04]  /*f420*/  STL.64 [R1+0x748], R250 ;  /* 0x000748fa01007387 */ /* 0x000fe80000100a00 */
[----:B------:R-:W-:Y:S04]  /*f430*/  STL.64 [R1+0x300], R2 ;  /* 0x0003000201007387 */ /* 0x000fe80000100a00 */
[----:B------:R1:W-:Y:S04]  /*f440*/  STL.64 [R1+0x750], R2 ;  /* 0x0007500201007387 */ /* 0x0003e80000100a00 */
[----:B------:R-:W-:Y:S04]  /*f450*/  STL.64 [R1+0x758], R72 ;  /* 0x0007584801007387 */ /* 0x000fe80000100a00 */
[----:B------:R-:W-:Y:S01]  /*f460*/  STL.64 [R1+0x308], R58 ;  /* 0x0003083a01007387 */ /* 0x000fe20000100a00 */
[----:B-1----:R-:W-:-:S03]  /*f470*/  IMAD.WIDE R2, R249, 0x4, R76 ;  /* 0x00000004f9027825 */ /* 0x002fc600078e024c */
[----:B------:R1:W-:Y:S04]  /*f480*/  STL.64 [R1+0x760], R58 ;  /* 0x0007603a01007387 */ /* 0x0003e80000100a00 */
[----:B------:R-:W-:Y:S04]  /*f490*/  STL.64 [R1+0x310], R68 ;  /* 0x0003104401007387 */ /* 0x000fe80000100a00 */
[----:B------:R-:W-:Y:S01]  /*f4a0*/  STL.64 [R1+0x768], R68 ;  /* 0x0007684401007387 */ /* 0x000fe20000100a00 */
[----:B------:R-:W-:-:S03]  /*f4b0*/  IMAD.WIDE R54, R249, 0x4, R78 ;  /* 0x00000004f9367825 */ /* 0x000fc600078e024e */
[----:B------:R-:W-:Y:S04]  /*f4c0*/  STL.64 [R1+0x320], R2 ;  /* 0x0003200201007387 */ /* 0x000fe80000100a00 */
[----:B------:R-:W-:Y:S01]  /*f4d0*/  STL.64 [R1+0x318], R70 ;  /* 0x0003184601007387 */ /* 0x000fe20000100a00 */
[----:B------:R-:W-:-:S03]  /*f4e0*/  IMAD.WIDE R10, R249, 0x4, R34 ;  /* 0x00000004f90a7825 */ /* 0x000fc600078e0222 */
[----:B------:R-:W-:Y:S01]  /*f4f0*/  STL.64 [R1+0x770], R70 ;  /* 0x0007704601007387 */ /* 0x000fe20000100a00 */
[----:B------:R-:W-:-:S03]  /*f500*/  IMAD.WIDE R24, R249, 0x4, R80 ;  /* 0x00000004f9187825 */ /* 0x000fc600078e0250 */
[----:B------:R-:W2:Y:S04]  /*f510*/  LDL.LU.64 R28, [R1+0x200] ;  /* 0x00020000011c7983 */ /* 0x000ea80000300a00 */
[----:B------:R-:W2:Y:S04]  /*f520*/  LDL.LU.64 R30, [R1+0x218] ;  /* 0x00021800011e7983 */ /* 0x000ea80000300a00 */
[----:B------:R-:W2:Y:S04]  /*f530*/  LDL.LU.64 R32, [R1+0x220] ;  /* 0x0002200001207983 */ /* 0x000ea80000300a00 */
[----:B------:R-:W2:Y:S04]  /*f540*/  LDL.LU.64 R34, [R1+0x228] ;  /* 0x0002280001227983 */ /* 0x000ea80000300a00 */
[----:B------:R-:W2:Y:S04]  /*f550*/  LDL.LU.64 R80, [R1+0x210] ;  /* 0x0002100001507983 */ /* 0x000ea80000300a00 */
[----:B------:R-:W-:Y:S04]  /*f560*/  STL.64 [R1+0x328], R54 ;  /* 0x0003283601007387 */ /* 0x000fe80000100a00 */
[----:B------:R-:W-:Y:S04]  /*f570*/  STL.64 [R1+0x778], R54 ;  /* 0x0007783601007387 */ /* 0x000fe80000100a00 */
[----:B------:R-:W-:Y:S04]  /*f580*/  STL.64 [R1+0x330], R24 ;  /* 0x0003301801007387 */ /* 0x000fe80000100a00 */
[----:B------:R-:W-:Y:S04]  /*f590*/  STL.64 [R1+0x780], R24 ;  /* 0x0007801801007387 */ /* 0x000fe80000100a00 */
[----:B------:R-:W-:Y:S04]  /*f5a0*/  STL.64 [R1+0x788], R88 ;  /* 0x0007885801007387 */ /* 0x000fe80000100a00 */
[----:B------:R-:W-:Y:S04]  /*f5b0*/  STL.64 [R1+0x340], R84 ;  /* 0x0003405401007387 */ /* 0x000fe80000100a00 */
[----:B------:R-:W-:Y:S04]  /*f5c0*/  STL.64 [R1+0x790], R84 ;  /* 0x0007905401007387 */ /* 0x000fe80000100a00 */
[----:B------:R-:W-:Y:S01]  /*f5d0*/  STL.64 [R1+0x798], R92 ;  /* 0x0007985c01007387 */ /* 0x000fe20000100a00 */
[----:B------:R-:W-:-:S03]  /*f5e0*/  IMAD.MOV.U32 R18, RZ, RZ, R8 ;  /* 0x000000ffff127224 */ /* 0x000fc600078e0008 */
[----:B------:R-:W-:Y:S01]  /*f5f0*/  STL.64 [R1+0x348], R86 ;  /* 0x0003485601007387 */ /* 0x000fe20000100a00 */
[----:B------:R-:W-:-:S03]  /*f600*/  IMAD.MOV.U32 R19, RZ, RZ, R9 ;  /* 0x000000ffff137224 */ /* 0x000fc600078e0009 */
[----:B------:R4:W-:Y:S01]  /*f610*/  STL.64 [R1+0x7a0], R86 ;  /* 0x0007a05601007387 */ /* 0x0009e20000100a00 */
[----:B------:R-:W-:Y:S02]  /*f620*/  IMAD.MOV.U32 R62, RZ, RZ, R12 ;  /* 0x000000ffff3e7224 */ /* 0x000fe400078e000c */
[----:B------:R-:W-:Y:S02]  /*f630*/  IMAD.MOV.U32 R63, RZ, RZ, R13 ;  /* 0x000000ffff3f7224 */ /* 0x000fe400078e000d */
[----:B-1----:R-:W-:-:S04]  /*f640*/  IMAD.WIDE R58, R249, 0x4, R108 ;  /* 0x00000004f93a7825 */ /* 0x002fc800078e026c */
[----:B------:R-:W-:-:S04]  /*f650*/  IMAD.WIDE R16, R249, 0x4, R38 ;  /* 0x00000004f9107825 */ /* 0x000fc800078e0226 */
[----:B----4-:R-:W-:-:S04]  /*f660*/  IMAD.WIDE R86, R249, 0x4, R106 ;  /* 0x00000004f9567825 */ /* 0x010fc800078e026a */
[----:B------:R-:W-:-:S04]  /*f670*/  IMAD.WIDE R8, R249, 0x4, R48 ;  /* 0x00000004f9087825 */ /* 0x000fc800078e0230 */
[C---:B------:R-:W-:Y:S02]  /*f680*/  IMAD.WIDE R12, R249.reuse, 0x4, R96 ;  /* 0x00000004f90c7825 */ /* 0x040fe400078e0260 */
[----:B------:R-:W4:Y:S02]  /*f690*/  LDL.LU.64 R96, [R1+0x208] ;  /* 0x0002080001607983 */ /* 0x000f240000300a00 */
[----:B------:R-:W-:Y:S02]  /*f6a0*/  IMAD.WIDE R52, R249, 0x4, R110 ;  /* 0x00000004f9347825 */ /* 0x000fe400078e026e */
[----:B------:R-:W-:Y:S02]  /*f6b0*/  STL.64 [R1+0x360], R104 ;  /* 0x0003606801007387 */ /* 0x000fe40000100a00 */
[----:B------:R-:W-:Y:S02]  /*f6c0*/  IMAD.MOV.U32 R48, RZ, RZ, R20 ;  /* 0x000000ffff307224 */ /* 0x000fe400078e0014 */
[----:B------:R-:W-:-:S02]  /*f6d0*/  IMAD.MOV.U32 R49, RZ, RZ, R21 ;  /* 0x000000ffff317224 */ /* 0x000fc400078e0015 */
[C---:B------:R-:W-:Y:S01]  /*f6e0*/  IMAD.WIDE R38, R249.reuse, 0x4, R116 ;  /* 0x00000004f9267825 */ /* 0x040fe200078e0274 */
[----:B------:R1:W-:Y:S03]  /*f6f0*/  STL.64 [R1+0x3d0], R86 ;  /* 0x0003d05601007387 */ /* 0x0003e60000100a00 */
[----:B------:R-:W-:Y:S01]  /*f700*/  IMAD.WIDE R20, R249, 0x4, R118 ;  /* 0x00000004f9147825 */ /* 0x000fe200078e0276 */
[----:B------:R-:W-:Y:S03]  /*f710*/  STL.64 [R1+0x3d8], R58 ;  /* 0x0003d83a01007387 */ /* 0x000fe60000100a00 */
[----:B------:R-:W-:Y:S02]  /*f720*/  IMAD.MOV.U32 R66, RZ, RZ, R10 ;  /* 0x000000ffff427224 */ /* 0x000fe400078e000a */
[----:B------:R-:W-:-:S02]  /*f730*/  IMAD.MOV.U32 R67, RZ, RZ, R11 ;  /* 0x000000ffff437224 */ /* 0x000fc400078e000b */
[C---:B------:R-:W-:Y:S01]  /*f740*/  IMAD.WIDE R92, R249.reuse, 0x4, R122 ;  /* 0x00000004f95c7825 */ /* 0x040fe200078e027a */
[----:B------:R-:W-:Y:S03]  /*f750*/  STL.64 [R1+0x3e0], R52 ;  /* 0x0003e03401007387 */ /* 0x000fe60000100a00 */
[C---:B------:R-:W-:Y:S01]  /*f760*/  IMAD.WIDE R10, R249.reuse, 0x4, R120 ;  /* 0x00000004f90a7825 */ /* 0x040fe200078e0278 */
[----:B------:R-:W-:Y:S03]  /*f770*/  STL.64 [R1+0x3e8], R38 ;  /* 0x0003e82601007387 */ /* 0x000fe60000100a00 */
[C---:B------:R-:W-:Y:S01]  /*f780*/  IMAD.WIDE R84, R249.reuse, 0x4, R138 ;  /* 0x00000004f9547825 */ /* 0x040fe200078e028a */
[----:B------:R-:W-:Y:S03]  /*f790*/  STL.64 [R1+0x3f0], R20 ;  /* 0x0003f01401007387 */ /* 0x000fe60000100a00 */
[C---:B------:R-:W-:Y:S01]  /*f7a0*/  IMAD.WIDE R72, R249.reuse, 0x4, R140 ;  /* 0x00000004f9487825 */ /* 0x040fe200078e028c */
[----:B------:R1:W-:Y:S03]  /*f7b0*/  STL.64 [R1+0x400], R92 ;  /* 0x0004005c01007387 */ /* 0x0003e60000100a00 */
[C---:B------:R-:W-:Y:S01]  /*f7c0*/  IMAD.WIDE R40, R249.reuse, 0x4, R142 ;  /* 0x00000004f9287825 */ /* 0x040fe200078e028e */
[----:B------:R-:W-:Y:S04]  /*f7d0*/  STL.64 [R1+0x3f8], R10 ;  /* 0x0003f80a01007387 */ /* 0x000fe80000100a00 */
[----:B------:R-:W-:Y:S04]  /*f7e0*/  STL.64 [R1+0x408], R132 ;  /* 0x0004088401007387 */ /* 0x000fe80000100a00 */
[----:B------:R-:W-:Y:S01]  /*f7f0*/  STL.64 [R1+0x410], R134 ;  /* 0x0004108601007387 */ /* 0x000fe20000100a00 */
[----:B------:R-:W-:-:S03]  /*f800*/  IMAD.WIDE R88, R249, 0x4, R154 ;  /* 0x00000004f9587825 */ /* 0x000fc600078e029a */
[----:B------:R1:W-:Y:S04]  /*f810*/  STL.64 [R1+0x420], R84 ;  /* 0x0004205401007387 */ /* 0x0003e80000100a00 */
[----:B------:R-:W-:Y:S01]  /*f820*/  STL.64 [R1+0x418], R136 ;  /* 0x0004188801007387 */ /* 0x000fe20000100a00 */
[----:B------:R-:W-:-:S03]  /*f830*/  IMAD.WIDE R2, R249, 0x4, R156 ;  /* 0x00000004f9027825 */ /* 0x000fc600078e029c */
[----:B------:R-:W-:Y:S04]  /*f840*/  STL.64 [R1+0x428], R72 ;  /* 0x0004284801007387 */ /* 0x000fe80000100a00 */
[----:B------:R-:W-:Y:S04]  /*f850*/  STL.64 [R1+0x430], R40 ;  /* 0x0004302801007387 */ /* 0x000fe80000100a00 */
[----:B------:R-:W-:Y:S04]  /*f860*/  STL.64 [R1+0x438], R144 ;  /* 0x0004389001007387 */ /* 0x000fe80000100a00 */
        /* <DEDUP_REMOVED lines=14> */
[----:B------:R1:W-:Y:S01]  /*f950*/  STL.64 [R1+0x4c0], R24 ;  /* 0x0004c01801007387 */ /* 0x0003e20000100a00 */
[----:B------:R-:W-:-:S03]  /*f960*/  IMAD.WIDE R184, R249, 0x4, R184 ;  /* 0x00000004f9b87825 */ /* 0x000fc600078e02b8 */
[----:B------:R-:W-:Y:S01]  /*f970*/  STL.64 [R1+0x4b8], R168 ;  /* 0x0004b8a801007387 */ /* 0x000fe20000100a00 */
        /* <DEDUP_REMOVED lines=24> */
[----:B------:R-:W-:-:S03]  /*fb00*/  IMAD.MOV.U32 R42, RZ, RZ, R18 ;  /* 0x000000ffff2a7224 */ /* 0x000fc600078e0012 */
[----:B------:R-:W-:Y:S01]  /*fb10*/  STL.64 [R1+0x528], R196 ;  /* 0x000528c401007387 */ /* 0x000fe20000100a00 */
[----:B------:R-:W-:-:S03]  /*fb20*/  IMAD.MOV.U32 R43, RZ, RZ, R19 ;  /* 0x000000ffff2b7224 */ /* 0x000fc600078e0013 */
        /* <DEDUP_REMOVED lines=17> */
[----:B------:R-:W-:Y:S02]  /*fc40*/  IMAD.MOV.U32 R50, RZ, RZ, R16 ;  /* 0x000000ffff327224 */ /* 0x000fe400078e0010 */
[----:B------:R-:W-:Y:S01]  /*fc50*/  IMAD.MOV.U32 R51, RZ, RZ, R17 ;  /* 0x000000ffff337224 */ /* 0x000fe200078e0011 */
[----:B------:R1:W-:Y:S01]  /*fc60*/  STL.64 [R1+0x580], R68 ;  /* 0x0005804401007387 */ /* 0x0003e20000100a00 */
[----:B------:R-:W-:-:S03]  /*fc70*/  IMAD.WIDE R26, R249, 0x4, R228 ;  /* 0x00000004f91a7825 */ /* 0x000fc600078e02e4 */
[----:B------:R-:W-:Y:S01]  /*fc80*/  STL.64 [R1+0x578], R216 ;  /* 0x000578d801007387 */ /* 0x000fe20000100a00 */
[----:B------:R-:W-:-:S03]  /*fc90*/  IMAD.WIDE R16, R249, 0x4, R230 ;  /* 0x00000004f9107825 */ /* 0x000fc600078e02e6 */
[----:B------:R-:W-:Y:S01]  /*fca0*/  STL.64 [R1+0x588], R214 ;  /* 0x000588d601007387 */ /* 0x000fe20000100a00 */
[----:B------:R-:W-:Y:S02]  /*fcb0*/  IMAD.MOV.U32 R76, RZ, RZ, R8 ;  /* 0x000000ffff4c7224 */ /* 0x000fe400078e0008 */
[----:B------:R-:W-:Y:S01]  /*fcc0*/  IMAD.MOV.U32 R77, RZ, RZ, R9 ;  /* 0x000000ffff4d7224 */ /* 0x000fe200078e0009 */
        /* <DEDUP_REMOVED lines=18> */
[----:B------:R-:W-:Y:S02]  /*fdf0*/  IMAD.MOV.U32 R78, RZ, RZ, R6 ;  /* 0x000000ffff4e7224 */ /* 0x000fe400078e0006 */
[----:B------:R-:W-:Y:S02]  /*fe00*/  IMAD.MOV.U32 R79, RZ, RZ, R7 ;  /* 0x000000ffff4f7224 */ /* 0x000fe400078e0007 */
[C---:B------:R-:W-:Y:S01]  /*fe10*/  IMAD.WIDE R14, R249.reuse, 0x4, R246 ;  /* 0x00000004f90e7825 */ /* 0x040fe200078e02f6 */
[----:B------:R1:W-:Y:S03]  /*fe20*/  STL.64 [R1+0x5d8], R240 ;  /* 0x0005d8f001007387 */ /* 0x0003e60000100a00 */
[----:B------:R-:W-:Y:S01]  /*fe30*/  IMAD.WIDE R6, R249, 0x4, R4 ;  /* 0x00000004f9067825 */ /* 0x000fe200078e0204 */
[----:B------:R1:W-:Y:S04]  /*fe40*/  STL.64 [R1+0x5e0], R44 ;  /* 0x0005e02c01007387 */ /* 0x0003e80000100a00 */
[----:B------:R1:W-:Y:S04]  /*fe50*/  STL.64 [R1+0x5e8], R22 ;  /* 0x0005e81601007387 */ /* 0x0003e80000100a00 */
[----:B------:R1:W-:Y:S04]  /*fe60*/  STL.64 [R1+0x5f8], R14 ;  /* 0x0005f80e01007387 */ /* 0x0003e80000100a00 */
[----:B------:R1:W-:Y:S04]  /*fe70*/  STL.64 [R1+0x5f0], R6 ;  /* 0x0005f00601007387 */ /* 0x0003e80000100a00 */
[----:B------:R-:W3:Y:S04]  /*fe80*/  LDL R111, [R1+0x3cc] ;  /* 0x0003cc00016f7983 */ /* 0x000ee80000100800 */
[----:B------:R-:W3:Y:S04]  /*fe90*/  LDL.64 R218, [R1+0xd8] ;  /* 0x0000d80001da7983 */ /* 0x000ee80000100a00 */
[----:B------:R-:W3:Y:S04]  /*fea0*/  LDL.64 R206, [R1+0x148] ;  /* 0x0001480001ce7983 */ /* 0x000ee80000100a00 */
[----:B------:R-:W3:Y:S04]  /*feb0*/  LDL.64 R204, [R1+0x1c8] ;  /* 0x0001c80001cc7983 */ /* 0x000ee80000100a00 */
[----:B------:R-:W3:Y:S04]  /*fec0*/  LDL.64 R202, [R1+0x2b8] ;  /* 0x0002b80001ca7983 */ /* 0x000ee80000100a00 */
[----:B------:R-:W3:Y:S01]  /*fed0*/  LDL.64 R224, [R1+0x2e8] ;  /* 0x0002e80001e07983 */ /* 0x000ee20000100a00 */
[----:B------:R-:W-:-:S03]  /*fee0*/  IMAD.MOV.U32 R227, RZ, RZ, R13 ;  /* 0x000000ffffe37224 */ /* 0x000fc600078e000d */
[----:B------:R-:W1:Y:S01]  /*fef0*/  S2R R13, SR_TID.X ;  /* 0x00000000000d7919 */ /* 0x000e620000002100 */
[----:B------:R-:W-:Y:S02]  /*ff00*/  IMAD.MOV.U32 R252, RZ, RZ, 0x7f ;  /* 0x0000007ffffc7424 */ /* 0x000fe400078e00ff */
[----:B--2---:R-:W-:Y:S01]  /*ff10*/  IMAD.WIDE R28, R248, 0x4, R28 ;  /* 0x00000004f81c7825 */ /* 0x004fe200078e021c */
[----:B------:R-:W2:Y:S02]  /*ff20*/  LDL.64 R220, [R1+0xe8] ;  /* 0x0000e80001dc7983 */ /* 0x000ea40000100a00 */
[----:B------:R-:W-:Y:S01]  /*ff30*/  IADD3 R252, R252, c[0x0][0x180], RZ ;  /* 0x00006000fcfc7a10 */ /* 0x000fe20007ffe0ff */
[----:B----4-:R-:W-:Y:S01]  /*ff40*/  IMAD.WIDE R4, R248, 0x4, R96 ;  /* 0x00000004f8047825 */ /* 0x010fe200078e0260 */
[----:B------:R-:W4:Y:S03]  /*ff50*/  LDL.64 R232, [R1+0x2f0] ;  /* 0x0002f00001e87983 */ /* 0x000f260000100a00 */
[----:B------:R-:W-:-:S02]  /*ff60*/  IMAD.MOV.U32 R226, RZ, RZ, R12 ;  /* 0x000000ffffe27224 */ /* 0x000fc400078e000c */
[----:B------:R-:W-:-:S04]  /*ff70*/  IMAD.WIDE R30, R248, 0x4, R30 ;  /* 0x00000004f81e7825 */ /* 0x000fc800078e021e */
[----:B------:R-:W-:-:S04]  /*ff80*/  IMAD.WIDE R32, R248, 0x4, R32 ;  /* 0x00000004f8207825 */ /* 0x000fc800078e0220 */
[----:B------:R-:W-:Y:S01]  /*ff90*/  IMAD.WIDE R74, R249, 0x4, R74 ;  /* 0x00000004f94a7825 */ /* 0x000fe200078e024a */
[----:B-1----:R-:W-:-:S03]  /*ffa0*/  LOP3.LUT R12, R13, 0x7f, RZ, 0xc0, !PT ;  /* 0x0000007f0d0c7812 */ /* 0x002fc600078ec0ff */
        /* <DEDUP_REMOVED lines=14> */
[----:B------:R-:W-:Y:S02]  /*10090*/  IMAD.MOV.U32 R222, RZ, RZ, R62 ;  /* 0x000000ffffde7224 */ /* 0x000fe400078e003e */
[----:B------:R-:W-:Y:S02]  /*100a0*/  IMAD.MOV.U32 R223, RZ, RZ, R63 ;  /* 0x000000ffffdf7224 */ /* 0x000fe400078e003f */
[----:B------:R-:W-:Y:S02]  /*100b0*/  IMAD.MOV.U32 R230, RZ, RZ, R222 ;  /* 0x000000ffffe67224 */ /* 0x000fe400078e00de */
[----:B------:R-:W-:Y:S02]  /*100c0*/  IMAD.MOV.U32 R231, RZ, RZ, R223 ;  /* 0x000000ffffe77224 */ /* 0x000fe400078e00df */
[----:B------:R-:W2:Y:S04]  /*100d0*/  LDL.64 R222, [R1+0xf8] ;  /* 0x0000f80001de7983 */ /* 0x000ea80000100a00 */
[----:B---3--:R1:W-:Y:S01]  /*100e0*/  LDGSTS.E [R111+0x2ea00], [R28.64], P5 ;  /* 0x2ea000001c6f7fae */ /* 0x0083e2000a92184c */
[----:B------:R-:W-:Y:S01]  /*100f0*/  ISETP.GE.AND P5, PT, R252, 0x80, PT ;  /* 0x00000080fc00780c */ /* 0x000fe20003fa6270 */
[----:B------:R-:W-:-:S02]  /*10100*/  IMAD.SHL.U32 R252, R12, 0x4, RZ ;  /* 0x000000040cfc7824 */ /* 0x000fc400078e00ff */
[----:B------:R1:W-:Y:S04]  /*10110*/  LDGSTS.E [R111+0x2ee00], [R4.64], P6 ;  /* 0x2ee00000046f7fae */ /* 0x0003e8000b12184c */
[----:B------:R1:W-:Y:S04]  /*10120*/  LDGSTS.E [R111+0x2f200], [R30.64], P1 ;  /* 0x2f2000001e6f7fae */ /* 0x0003e8000892184c */
[----:B------:R1:W-:Y:S04]  /*10130*/  LDGSTS.E [R111+0x2f600], [R32.64], P4 ;  /* 0x2f600000206f7fae */ /* 0x0003e8000a12184c */
[----:B------:R1:W-:Y:S04]  /*10140*/  LDGSTS.E [R111+0x2fa00], [R34.64], P2 ;  /* 0x2fa00000226f7fae */ /* 0x0003e8000912184c */
[----:B------:R1:W-:Y:S04]  /*10150*/  LDGSTS.E [R111+0x2fe00], [R248.64], P0 ;  /* 0x2fe00000f86f7fae */ /* 0x0003e8000812184c */
[----:B------:R-:W0:Y:S04]  /*10160*/  LDGDEPBAR ;  /* 0x00000000000079af */ /* 0x000e280000000000 */
[----:B------:R3:W-:Y:S04]  /*10170*/  LDGSTS.E [R252+0x10000], [R218.64], P3 ;  /* 0x10000000dafc7fae */ /* 0x0007e8000992184c */
[----:B------:R1:W-:Y:S04]  /*10180*/  LDGSTS.E [R252+0x11000], [R206.64], P3 ;  /* 0x11000000cefc7fae */ /* 0x0003e8000992184c */
[----:B------:R3:W-:Y:S04]  /*10190*/  LDGSTS.E [R252+0x12000], [R204.64], P3 ;  /* 0x12000000ccfc7fae */ /* 0x0007e8000992184c */
[----:B------:R3:W-:Y:S04]  /*101a0*/  LDGSTS.E [R252+0x13000], [R202.64], P3 ;  /* 0x13000000cafc7fae */ /* 0x0007e8000992184c */
[----:B-1----:R-:W4:Y:S04]  /*101b0*/  LDL.64 R206, [R1+0x158] ;  /* 0x0001580001ce7983 */ /* 0x002f280000100a00 */
[----:B------:R1:W-:Y:S04]  /*101c0*/  LDGSTS.E [R252+0x14000], [R224.64], P3 ;  /* 0x14000000e0fc7fae */ /* 0x0003e8000992184c */
[----:B---3--:R-:W3:Y:S04]  /*101d0*/  LDL.64 R204, [R1+0x1d8] ;  /* 0x0001d80001cc7983 */ /* 0x008ee80000100a00 */
[----:B------:R1:W-:Y:S04]  /*101e0*/  LDGSTS.E [R252+0x15000], [R74.64], P3 ;  /* 0x150000004afc7fae */ /* 0x0003e8000992184c */
[----:B------:R-:W3:Y:S04]  /*101f0*/  LDL.64 R202, [R1+0x2c0] ;  /* 0x0002c00001ca7983 */ /* 0x000ee80000100a00 */
[----:B------:R2:W-:Y:S04]  /*10200*/  LDGSTS.E [R252+0x16000], [R90.64], P3 ;  /* 0x160000005afc7fae */ /* 0x0005e8000992184c */
[----:B-1----:R-:W3:Y:S04]  /*10210*/  LDL.64 R224, [R1+0x320] ;  /* 0x0003200001e07983 */ /* 0x002ee80000100a00 */
[----:B------:R1:W-:Y:S04]  /*10220*/  LDGSTS.E [R252+0x17000], [R86.64], P3 ;  /* 0x1700000056fc7fae */ /* 0x0003e8000992184c */
[----:B------:R1:W-:Y:S04]  /*10230*/  LDGSTS.E [R252+0x18000], [R92.64], P3 ;  /* 0x180000005cfc7fae */ /* 0x0003e8000992184c */
[----:B------:R-:W2:Y:S04]  /*10240*/  S2R R111, SR_TID.X ;  /* 0x00000000006f7919 */ /* 0x000ea80000002100 */
[----:B-1----:R-:W3:Y:S04]  /*10250*/  LDL.LU.64 R86, [R1+0x7a0] ;  /* 0x0007a00001567983 */ /* 0x002ee80000300a00 */
[----:B------:R-:W3:Y:S01]  /*10260*/  LDL.LU.64 R92, [R1+0x798] ;  /* 0x00079800015c7983 */ /* 0x000ee20000300a00 */
[----:B------:R-:W-:-:S03]  /*10270*/  IMAD.MOV.U32 R213, RZ, RZ, R77 ;  /* 0x000000ffffd57224 */ /* 0x000fc600078e004d */
[----:B------:R1:W-:Y:S01]  /*10280*/  LDGSTS.E [R252+0x19000], [R84.64], P3 ;  /* 0x1900000054fc7fae */ /* 0x0003e2000992184c */
[----:B------:R-:W-:-:S03]  /*10290*/  IMAD.MOV.U32 R229, RZ, RZ, R213 ;  /* 0x000000ffffe57224 */ /* 0x000fc600078e00d5 */
[----:B------:R1:W-:Y:S04]  /*102a0*/  LDGSTS.E [R252+0x1a000], [R88.64], P3 ;  /* 0x1a00000058fc7fae */ /* 0x0003e8000992184c */
[----:B------:R1:W-:Y:S01]  /*102b0*/  LDGSTS.E [R252+0x1b000], [R24.64], P3 ;  /* 0x1b00000018fc7fae */ /* 0x0003e2000992184c */
[----:B--2---:R-:W-:-:S03]  /*102c0*/  LOP3.LUT R111, R111, 0x7f, RZ, 0xc0, !PT ;  /* 0x0000007f6f6f7812 */ /* 0x004fc600078ec0ff */
[----:B------:R2:W-:Y:S02]  /*102d0*/  LDGSTS.E [R252+0x1c000], [R54.64], P3 ;  /* 0x1c00000036fc7fae */ /* 0x0005e4000992184c */
[----:B------:R-:W-:Y:S02]  /*102e0*/  IMAD.SHL.U32 R111, R111, 0x4, RZ ;  /* 0x000000046f6f7824 */ /* 0x000fe400078e00ff */
[----:B------:R1:W-:Y:S03]  /*102f0*/  LDGSTS.E [R252+0x1d000], [R70.64], P3 ;  /* 0x1d00000046fc7fae */ /* 0x0003e6000992184c */
[----:B------:R-:W-:Y:S01]  /*10300*/  LOP3.LUT R213, R111, 0x10, RZ, 0x3c, !PT ;  /* 0x000000106fd57812 */ /* 0x000fe200078e3cff */
[----:B------:R1:W-:Y:S04]  /*10310*/  LDGSTS.E [R252+0x1e000], [R68.64], P3 ;  /* 0x1e00000044fc7fae */ /* 0x0003e8000992184c */
[----:B------:R2:W-:Y:S04]  /*10320*/  LDGSTS.E [R252+0x1f000], [R234.64], P3 ;  /* 0x1f000000eafc7fae */ /* 0x0005e8000992184c */
[----:B------:R2:W-:Y:S04]  /*10330*/  LDGSTS.E [R213+0x10200], [R220.64], P3 ;  /* 0x10200000dcd57fae */ /* 0x0005e8000992184c */
[----:B-1----:R-:W3:Y:S04]  /*10340*/  LDL.LU.64 R84, [R1+0x790] ;  /* 0x0007900001547983 */ /* 0x002ee80000300a00 */
[----:B------:R-:W3:Y:S04]  /*10350*/  LDL.LU.64 R88, [R1+0x788] ;  /* 0x0007880001587983 */ /* 0x000ee80000300a00 */
[----:B------:R-:W3:Y:S04]  /*10360*/  LDL.LU.64 R24, [R1+0x780] ;  /* 0x0007800001187983 */ /* 0x000ee80000300a00 */
[----:B--2---:R-:W2:Y:S04]  /*10370*/  LDL.LU.64 R54, [R1+0x778] ;  /* 0x0007780001367983 */ /* 0x004ea80000300a00 */
[----:B------:R-:W2:Y:S04]  /*10380*/  LDL.LU.64 R70, [R1+0x770] ;  /* 0x0007700001467983 */ /* 0x000ea80000300a00 */
[----:B------:R-:W2:Y:S04]  /*10390*/  LDL.LU.64 R68, [R1+0x768] ;  /* 0x0007680001447983 */ /* 0x000ea80000300a00 */
[----:B----4-:R1:W-:Y:S04]  /*103a0*/  LDGSTS.E [R213+0x11200], [R206.64], P3 ;  /* 0x11200000ced57fae */ /* 0x0103e8000992184c */
[----:B---3--:R3:W-:Y:S04]  /*103b0*/  LDGSTS.E [R213+0x12200], [R204.64], P3 ;  /* 0x12200000ccd57fae */ /* 0x0087e8000992184c */
[----:B-1----:R-:W4:Y:S04]  /*103c0*/  LDL.64 R206, [R1+0x168] ;  /* 0x0001680001ce7983 */ /* 0x002f280000100a00 */
[----:B------:R1:W-:Y:S04]  /*103d0*/  LDGSTS.E [R213+0x13200], [R202.64], P3 ;  /* 0x13200000cad57fae */ /* 0x0003e8000992184c */
[----:B------:R1:W-:Y:S04]  /*103e0*/  LDGSTS.E [R213+0x14200], [R232.64], P3 ;  /* 0x14200000e8d57fae */ /* 0x0003e8000992184c */
[----:B------:R3:W-:Y:S04]  /*103f0*/  LDGSTS.E [R213+0x15200], [R224.64], P3 ;  /* 0x15200000e0d57fae */ /* 0x0007e8000992184c */
[----:B---3--:R-:W3:Y:S04]  /*10400*/  LDL.64 R204, [R1+0x1e0] ;  /* 0x0001e00001cc7983 */ /* 0x008ee80000100a00 */
[----:B-1----:R-:W2:Y:S04]  /*10410*/  LDL.64 R202, [R1+0x2c8] ;  /* 0x0002c80001ca7983 */ /* 0x002ea80000100a00 */
[----:B------:R-:W2:Y:S04]  /*10420*/  LDL.64 R224, [R1+0x108] ;  /* 0x0001080001e07983 */ /* 0x000ea80000100a00 */
[----:B------:R1:W-:Y:S04]  /*10430*/  LDGSTS.E [R213+0x16200], [R92.64], P3 ;  /* 0x162000005cd57fae */ /* 0x0003e8000992184c */
[----:B------:R1:W-:Y:S04]  /*10440*/  LDGSTS.E [R213+0x17200], [R58.64], P3 ;  /* 0x172000003ad57fae */ /* 0x0003e8000992184c */
[----:B------:R2:W-:Y:S04]  /*10450*/  LDGSTS.E [R213+0x18200], [R124.64], P3 ;  /* 0x182000007cd57fae */ /* 0x0005e8000992184c */
[----:B------:R1:W-:Y:S04]  /*10460*/  LDGSTS.E [R213+0x19200], [R72.64], P3 ;  /* 0x1920000048d57fae */ /* 0x0003e8000992184c */
[----:B-1----:R-:W2:Y:S04]  /*10470*/  LDL.LU.64 R58, [R1+0x760] ;  /* 0x00076000013a7983 */ /* 0x002ea80000300a00 */
[----:B------:R1:W-:Y:S04]  /*10480*/  LDGSTS.E [R213+0x1a200], [R2.64], P3 ;  /* 0x1a20000002d57fae */ /* 0x0003e8000992184c */
[----:B------:R-:W2:Y:S04]  /*10490*/  LDL.LU.64 R72, [R1+0x758] ;  /* 0x0007580001487983 */ /* 0x000ea80000300a00 */
[----:B------:R1:W-:Y:S04]  /*104a0*/  LDGSTS.E [R213+0x1b200], [R250.64], P3 ;  /* 0x1b200000fad57fae */ /* 0x0003e8000992184c */
[----:B-1----:R-:W2:Y:S04]  /*104b0*/  LDL.LU.64 R2, [R1+0x750] ;  /* 0x0007500001027983 */ /* 0x002ea80000300a00 */
[----:B------:R1:W-:Y:S04]  /*104c0*/  LDGSTS.E [R213+0x1c200], [R140.64], P3 ;  /* 0x1c2000008cd57fae */ /* 0x0003e8000992184c */
[----:B------:R-:W2:Y:S01]  /*104d0*/  LDL.LU.64 R250, [R1+0x748] ;  /* 0x0007480001fa7983 */ /* 0x000ea20000300a00 */
[----:B------:R-:W-:-:S03]  /*104e0*/  LOP3.LUT R13, R13, 0x7f, RZ, 0xc0, !PT ;  /* 0x0000007f0d0d7812 */ /* 0x000fc600078ec0ff */
[----:B------:R1:W-:Y:S04]  /*104f0*/  LDGSTS.E [R213+0x1d200], [R56.64], P3 ;  /* 0x1d20000038d57fae */ /* 0x0003e8000992184c */
[----:B-1----:R-:W2:Y:S01]  /*10500*/  LDL.64 R140, [R1+0x178] ;  /* 0x00017800018c7983 */ /* 0x002ea20000100a00 */
[----:B------:R-:W-:-:S03]  /*10510*/  IMAD.SHL.U32 R13, R13, 0x4, RZ ;  /* 0x000000040d0d7824 */ /* 0x000fc600078e00ff */
[----:B------:R1:W-:Y:S02]  /*10520*/  LDGSTS.E [R213+0x1e200], [R214.64], P3 ;  /* 0x1e200000d6d57fae */ /* 0x0003e4000992184c */
[----:B------:R-:W-:Y:S02]  /*10530*/  LOP3.LUT R111, R13, 0x20, RZ, 0x3c, !PT ;  /* 0x000000200d6f7812 */ /* 0x000fe400078e3cff */
[----:B------:R1:W-:Y:S04]  /*10540*/  LDGSTS.E [R213+0x1f200], [R236.64], P3 ;  /* 0x1f200000ecd57fae */ /* 0x0003e8000992184c */
[----:B------:R1:W-:Y:S01]  /*10550*/  LDGSTS.E [R111+0x10400], [R222.64], P3 ;  /* 0x10400000de6f7fae */ /* 0x0003e2000992184c */
[----:B------:R-:W-:-:S03]  /*10560*/  IMAD.MOV.U32 R232, RZ, RZ, R226 ;  /* 0x000000ffffe87224 */ /* 0x000fc600078e00e2 */
[----:B------:R-:W2:Y:S01]  /*10570*/  LDL.LU.64 R56, [R1+0x740] ;  /* 0x0007400001387983 */ /* 0x000ea20000300a00 */
[----:B------:R-:W-:Y:S02]  /*10580*/  IMAD.MOV.U32 R233, RZ, RZ, R227 ;  /* 0x000000ffffe97224 */ /* 0x000fe400078e00e3 */
[----:B------:R-:W-:Y:S01]  /*10590*/  IMAD.MOV.U32 R212, RZ, RZ, R76 ;  /* 0x000000ffffd47224 */ /* 0x000fe200078e004c */
[----:B------:R-:W-:-:S03]  /*105a0*/  LOP3.LUT R13, R13, 0x30, RZ, 0x3c, !PT ;  /* 0x000000300d0d7812 */ /* 0x000fc600078e3cff */
[----:B------:R-:W-:Y:S02]  /*105b0*/  IMAD.MOV.U32 R228, RZ, RZ, R212 ;  /* 0x000000ffffe47224 */ /* 0x000fe400078e00d4 */
[----:B------:R-:W-:Y:S02]  /*105c0*/  IMAD.MOV.U32 R244, RZ, RZ, R230 ;  /* 0x000000fffff47224 */ /* 0x000fe400078e00e6 */
[----:B------:R-:W-:Y:S02]  /*105d0*/  IMAD.MOV.U32 R245, RZ, RZ, R231 ;  /* 0x000000fffff57224 */ /* 0x000fe400078e00e7 */
[----:B------:R-:W-:Y:S02]  /*105e0*/  IMAD.MOV.U32 R246, RZ, RZ, R228 ;  /* 0x000000fffff67224 */ /* 0x000fe400078e00e4 */
[----:B------:R-:W-:Y:S01]  /*105f0*/  IMAD.MOV.U32 R247, RZ, RZ, R229 ;  /* 0x000000fffff77224 */ /* 0x000fe200078e00e5 */
[----:B----4-:R4:W-:Y:S04]  /*10600*/  LDGSTS.E [R111+0x11400], [R206.64], P3 ;  /* 0x11400000ce6f7fae */ /* 0x0109e8000992184c */
[----:B---3--:R3:W-:Y:S04]  /*10610*/  LDGSTS.E [R111+0x12400], [R204.64], P3 ;  /* 0x12400000cc6f7fae */ /* 0x0087e8000992184c */
[----:B--2---:R3:W-:Y:S04]  /*10620*/  LDGSTS.E [R111+0x13400], [R202.64], P3 ;  /* 0x13400000ca6f7fae */ /* 0x0047e8000992184c */
[----:B------:R2:W-:Y:S04]  /*10630*/  LDGSTS.E [R111+0x14400], [R250.64], P3 ;  /* 0x14400000fa6f7fae */ /* 0x0005e8000992184c */
[----:B------:R1:W-:Y:S04]  /*10640*/  LDGSTS.E [R111+0x15400], [R54.64], P3 ;  /* 0x15400000366f7fae */ /* 0x0003e8000992184c */
[----:B------:R3:W-:Y:S04]  /*10650*/  LDGSTS.E [R111+0x16400], [R94.64], P3 ;  /* 0x164000005e6f7fae */ /* 0x0007e8000992184c */
[----:B--2---:R-:W2:Y:S04]  /*10660*/  LDL.LU.64 R250, [R1+0x738] ;  /* 0x0007380001fa7983 */ /* 0x004ea80000300a00 */
[----:B-1----:R-:W2:Y:S04]  /*10670*/  LDL.LU.64 R54, [R1+0x730] ;  /* 0x0007300001367983 */ /* 0x002ea80000300a00 */
[----:B------:R-:W2:Y:S04]  /*10680*/  LDL.64 R226, [R1+0x118] ;  /* 0x0001180001e27983 */ /* 0x000ea80000100a00 */
        /* <DEDUP_REMOVED lines=14> */
[----:B------:R-:W2:Y:S04]  /*10770*/  LDL.64 R228, [R1] ;  /* 0x0000000001e47983 */ /* 0x000ea80000100a00 */
[----:B------:R3:W-:Y:S04]  /*10780*/  LDGSTS.E [R13+0x13600], [R246.64], P3 ;  /* 0x13600000f60d7fae */ /* 0x0007e8000992184c */
[----:B------:R1:W-:Y:S04]  /*10790*/  LDGSTS.E [R13+0x14600], [R2.64], P3 ;  /* 0x14600000020d7fae */ /* 0x0003e8000992184c */
[----:B------:R3:W-:Y:S04]  /*107a0*/  LDGSTS.E [R13+0x15600], [R24.64], P3 ;  /* 0x15600000180d7fae */ /* 0x0007e8000992184c */
[----:B------:R4:W-:Y:S04]  /*107b0*/  LDGSTS.E [R13+0x16600], [R232.64], P3 ;  /* 0x16600000e80d7fae */ /* 0x0009e8000992184c */
[----:B-1----:R-:W2:Y:S04]  /*107c0*/  LDL.LU.64 R2, [R1+0x718] ;  /* 0x0007180001027983 */ /* 0x002ea80000300a00 */
[----:B---3--:R-:W3:Y:S04]  /*107d0*/  LDL.LU.64 R24, [R1+0x710] ;  /* 0x0007100001187983 */ /* 0x008ee80000300a00 */
[----:B------:R-:W3:Y:S04]  /*107e0*/  LDL.64 R230, [R1+0x128] ;  /* 0x0001280001e67983 */ /* 0x000ee80000100a00 */
[----:B------:R1:W-:Y:S01]  /*107f0*/  LDGSTS.E [R13+0x17600], [R112.64], P3 ;  /* 0x17600000700d7fae */ /* 0x0003e2000992184c */
[----:B------:R-:W-:-:S03]  /*10800*/  IMAD.SHL.U32 R12, R12, 0x4, RZ ;  /* 0x000000040c0c7824 */ /* 0x000fc600078e00ff */
[----:B------:R1:W-:Y:S04]  /*10810*/  LDGSTS.E [R13+0x18600], [R128.64], P3 ;  /* 0x18600000800d7fae */ /* 0x0003e8000992184c */
[----:B------:R1:W-:Y:S01]  /*10820*/  LDGSTS.E [R13+0x19600], [R144.64], P3 ;  /* 0x19600000900d7fae */ /* 0x0003e2000992184c */
[----:B------:R-:W-:-:S03]  /*10830*/  IMAD.MOV.U32 R170, RZ, RZ, R60 ;  /* 0x000000ffffaa7224 */ /* 0x000fc600078e003c */
        /* <DEDUP_REMOVED lines=11> */
[----:B----4-:R-:W-:Y:S02]  /*108f0*/  IMAD.MOV.U32 R206, RZ, RZ, R170 ;  /* 0x000000ffffce7224 */ /* 0x010fe400078e00aa */
[----:B------:R-:W-:Y:S02]  /*10900*/  IMAD.MOV.U32 R207, RZ, RZ, R171 ;  /* 0x000000ffffcf7224 */ /* 0x000fe400078e00ab */
[----:B------:R-:W-:Y:S02]  /*10910*/  IMAD.MOV.U32 R188, RZ, RZ, R64 ;  /* 0x000000ffffbc7224 */ /* 0x000fe400078e0040 */
[----:B------:R-:W-:Y:S02]  /*10920*/  IMAD.MOV.U32 R189, RZ, RZ, R65 ;  /* 0x000000ffffbd7224 */ /* 0x000fe400078e0041 */
[----:B------:R-:W-:Y:S01]  /*10930*/  IMAD.MOV.U32 R236, RZ, RZ, R186 ;  /* 0x000000ffffec7224 */ /* 0x000fe200078e00ba */
[----:B-1----:R-:W-:Y:S01]  /*10940*/  LOP3.LUT R13, R12, 0x40, RZ, 0x3c, !PT ;  /* 0x000000400c0d7812 */ /* 0x002fe200078e3cff */
[----:B------:R-:W-:-:S02]  /*10950*/  IMAD.MOV.U32 R237, RZ, RZ, R187 ;  /* 0x000000ffffed7224 */ /* 0x000fc400078e00bb */
[----:B------:R-:W-:Y:S02]  /*10960*/  IMAD.MOV.U32 R238, RZ, RZ, R172 ;  /* 0x000000ffffee7224 */ /* 0x000fe400078e00ac */
[----:B------:R-:W-:Y:S02]  /*10970*/  IMAD.MOV.U32 R239, RZ, RZ, R173 ;  /* 0x000000ffffef7224 */ /* 0x000fe400078e00ad */
[----:B------:R-:W-:Y:S02]  /*10980*/  IMAD.MOV.U32 R242, RZ, RZ, R188 ;  /* 0x000000fffff27224 */ /* 0x000fe400078e00bc */
[----:B------:R-:W-:Y:S02]  /*10990*/  IMAD.MOV.U32 R243, RZ, RZ, R189 ;  /* 0x000000fffff37224 */ /* 0x000fe400078e00bd */
[----:B------:R-:W-:Y:S02]  /*109a0*/  IMAD.MOV.U32 R138, RZ, RZ, R48 ;  /* 0x000000ffff8a7224 */ /* 0x000fe400078e0030 */
[----:B------:R-:W-:Y:S01]  /*109b0*/  IMAD.MOV.U32 R139, RZ, RZ, R49 ;  /* 0x000000ffff8b7224 */ /* 0x000fe200078e0031 */
[----:B------:R-:W-:Y:S01]  /*109c0*/  LOP3.LUT R12, R12, 0x50, RZ, 0x3c, !PT ;  /* 0x000000500c0c7812 */ /* 0x000fe200078e3cff */
[----:B------:R-:W-:-:S02]  /*109d0*/  IMAD.MOV.U32 R234, RZ, RZ, R138 ;  /* 0x000000ffffea7224 */ /* 0x000fc400078e008a */
[----:B------:R-:W-:Y:S01]  /*109e0*/  IMAD.MOV.U32 R235, RZ, RZ, R139 ;  /* 0x000000ffffeb7224 */ /* 0x000fe200078e008b */
        /* <DEDUP_REMOVED lines=18> */
[----:B--2---:R4:W5:Y:S04]  /*10b10*/  LDL.LU.64 R250, [R1+0x708] ;  /* 0x0007080001fa7983 */ /* 0x0049680000300a00 */
[----:B------:R2:W-:Y:S04]  /*10b20*/  LDGSTS.E [R12+0x12a00], [R2.64], P3 ;  /* 0x12a00000020c7fae */ /* 0x0005e8000992184c */
[----:B------:R4:W-:Y:S04]  /*10b30*/  LDGSTS.E [R12+0x13a00], [R52.64], P3 ;  /* 0x13a00000340c7fae */ /* 0x0009e8000992184c */
[----:B------:R1:W-:Y:S04]  /*10b40*/  LDGSTS.E [R12+0x14a00], [R68.64], P3 ;  /* 0x14a00000440c7fae */ /* 0x0003e8000992184c */
[----:B--2---:R4:W5:Y:S01]  /*10b50*/  LDL.LU.64 R2, [R1+0x700] ;  /* 0x0007000001027983 */ /* 0x0049620000300a00 */
        /* <DEDUP_REMOVED lines=8> */
[----:B-1----:R-:W-:-:S03]  /*10be0*/  LOP3.LUT R13, R252, 0x60, RZ, 0x3c, !PT ;  /* 0x00000060fc0d7812 */ /* 0x002fc600078e3cff */
[----:B------:R4:W-:Y:S01]  /*10bf0*/  LDGSTS.E [R12+0x19a00], [R148.64], P3 ;  /* 0x19a00000940c7fae */ /* 0x0009e2000992184c */
[----:B------:R-:W-:-:S03]  /*10c00*/  IMAD.MOV.U32 R214, RZ, RZ, R96 ;  /* 0x000000ffffd67224 */ /* 0x000fc600078e0060 */
[----:B------:R4:W-:Y:S01]  /*10c10*/  LDGSTS.E [R12+0x1aa00], [R164.64], P3 ;  /* 0x1aa00000a40c7fae */ /* 0x0009e2000992184c */
[----:B------:R-:W-:-:S03]  /*10c20*/  IMAD.MOV.U32 R215, RZ, RZ, R97 ;  /* 0x000000ffffd77224 */ /* 0x000fc600078e0061 */
[----:B------:R4:W-:Y:S01]  /*10c30*/  LDGSTS.E [R12+0x1ba00], [R180.64], P3 ;  /* 0x1ba00000b40c7fae */ /* 0x0009e2000992184c */
[----:B------:R-:W-:Y:S02]  /*10c40*/  IMAD.MOV.U32 R240, RZ, RZ, R98 ;  /* 0x000000fffff07224 */ /* 0x000fe400078e0062 */
[----:B------:R-:W-:Y:S01]  /*10c50*/  IMAD.MOV.U32 R241, RZ, RZ, R99 ;  /* 0x000000fffff17224 */ /* 0x000fe200078e0063 */
        /* <DEDUP_REMOVED lines=11> */
[----:B------:R4:W-:Y:S01]  /*10d10*/  LDGSTS.E [R13+0x17c00], [R20.64], P3 ;  /* 0x17c00000140d7fae */ /* 0x0009e2000992184c */
[----:B------:R-:W-:-:S03]  /*10d20*/  IMAD.MOV.U32 R208, RZ, RZ, R42 ;  /* 0x000000ffffd07224 */ /* 0x000fc600078e002a */
[----:B------:R4:W-:Y:S01]  /*10d30*/  LDGSTS.E [R13+0x18c00], [R134.64], P3 ;  /* 0x18c00000860d7fae */ /* 0x0009e2000992184c */
[----:B------:R-:W-:Y:S01]  /*10d40*/  IMAD.MOV.U32 R209, RZ, RZ, R43 ;  /* 0x000000ffffd17224 */ /* 0x000fe200078e002b */
[----:B------:R-:W-:Y:S02]  /*10d50*/  LOP3.LUT R252, R252, 0x70, RZ, 0x3c, !PT ;  /* 0x00000070fcfc7812 */ /* 0x000fe400078e3cff */
[----:B------:R4:W-:Y:S04]  /*10d60*/  LDGSTS.E [R13+0x19c00], [R150.64], P3 ;  /* 0x19c00000960d7fae */ /* 0x0009e8000992184c */
[----:B------:R4:W-:Y:S01]  /*10d70*/  LDGSTS.E [R13+0x1ac00], [R166.64], P3 ;  /* 0x1ac00000a60d7fae */ /* 0x0009e2000992184c */
[----:B------:R-:W-:-:S03]  /*10d80*/  IMAD.MOV.U32 R212, RZ, RZ, R56 ;  /* 0x000000ffffd47224 */ /* 0x000fc600078e0038 */
[----:B------:R4:W-:Y:S01]  /*10d90*/  LDGSTS.E [R13+0x1bc00], [R182.64], P3 ;  /* 0x1bc00000b60d7fae */ /* 0x0009e2000992184c */
[----:B------:R-:W-:-:S03]  /*10da0*/  IMAD.MOV.U32 R213, RZ, RZ, R57 ;  /* 0x000000ffffd57224 */ /* 0x000fc600078e0039 */
        /* <DEDUP_REMOVED lines=19> */
[----:B------:R4:W-:Y:S01]  /*10ee0*/  LDGSTS.E [R252+0x1fe00], [R6.64], P3 ;  /* 0x1fe0000006fc7fae */ /* 0x0009e2000992184c */
[----:B------:R-:W-:-:S03]  /*10ef0*/  CS2R R76, SRZ ;  /* 0x00000000004c7805 */ /* 0x000fc6000001ff00 */
[----:B------:R-:W0:Y:S01]  /*10f00*/  LDGDEPBAR ;  /* 0x00000000000079af */ /* 0x000e220000000000 */
[----:B------:R-:W-:Y:S01]  /*10f10*/  CS2R R78, SRZ ;  /* 0x00000000004e7805 */ /* 0x000fe2000001ff00 */
        /* <DEDUP_REMOVED lines=15> */
[----:B---3--:R-:W-:Y:S01]  /*11010*/  CS2R R70, SRZ ;  /* 0x0000000000467805 */ /* 0x008fe2000001ff00 */
[----:B------:R-:W-:Y:S01]  /*11020*/  CS2R R56, SRZ ;  /* 0x0000000000387805 */ /* 0x000fe2000001ff00 */
[----:B------:R-:W-:Y:S01]  /*11030*/  CS2R R58, SRZ ;  /* 0x00000000003a7805 */ /* 0x000fe2000001ff00 */
[----:B-1----:R-:W-:Y:S01]  /*11040*/  CS2R R104, SRZ ;  /* 0x0000000000687805 */ /* 0x002fe2000001ff00 */
[----:B------:R-:W-:Y:S01]  /*11050*/  CS2R R106, SRZ ;  /* 0x00000000006a7805 */ /* 0x000fe2000001ff00 */
[----:B------:R-:W-:Y:S01]  /*11060*/  CS2R R96, SRZ ;  /* 0x0000000000607805 */ /* 0x000fe2000001ff00 */
[----:B------:R-:W-:Y:S01]  /*11070*/  CS2R R98, SRZ ;  /* 0x0000000000627805 */ /* 0x000fe2000001ff00 */
[----:B--2---:R-:W-:Y:S01]  /*11080*/  CS2R R84, SRZ ;  /* 0x0000000000547805 */ /* 0x004fe2000001ff00 */
[----:B------:R-:W-:Y:S01]  /*11090*/  CS2R R86, SRZ ;  /* 0x0000000000567805 */ /* 0x000fe2000001ff00 */
[----:B------:R-:W-:Y:S01]  /*110a0*/  CS2R R44, SRZ ;  /* 0x00000000002c7805 */ /* 0x000fe2000001ff00 */
[----:B------:R-:W-:Y:S01]  /*110b0*/  CS2R R46, SRZ ;  /* 0x00000000002e7805 */ /* 0x000fe2000001ff00 */
[----:B------:R-:W-:Y:S01]  /*110c0*/  CS2R R40, SRZ ;  /* 0x0000000000287805 */ /* 0x000fe2000001ff00 */
[----:B------:R-:W-:Y:S01]  /*110d0*/  CS2R R42, SRZ ;  /* 0x00000000002a7805 */ /* 0x000fe2000001ff00 */
[----:B------:R-:W-:Y:S01]  /*110e0*/  CS2R R36, SRZ ;  /* 0x0000000000247805 */ /* 0x000fe2000001ff00 */
[----:B------:R-:W-:Y:S01]  /*110f0*/  CS2R R38, SRZ ;  /* 0x0000000000267805 */ /* 0x000fe2000001ff00 */
[----:B------:R-:W-:Y:S05]  /*11100*/  @!P5 BRA `(.L_x_0) ;  /* 0x0000c7c00000d947 */ /* 0x000fea0003800000 */
[----:B----4-:R-:W2:Y:S04]  /*11110*/  LDL.LU.64 R8, [R1+0x1d0] ;  /* 0x0001d00001087983 */ /* 0x010ea80000300a00 */
[----:B------:R-:W3:Y:S04]  /*11120*/  LDL.LU.64 R20, [R1+0x1c0] ;  /* 0x0001c00001147983 */ /* 0x000ee80000300a00 */
[----:B------:R-:W4:Y:S04]  /*11130*/  LDL.LU.64 R12, [R1+0x8] ;  /* 0x00000800010c7983 */ /* 0x000f280000300a00 */
        /* <DEDUP_REMOVED lines=13> */
[----:B------:R-:W4:Y:S01]  /*11210*/  LDL.LU.64 R146, [R1+0x50] ;  /* 0x0000500001927983 */ /* 0x000f220000300a00 */
[----:B--2---:R-:W-:-:S02]  /*11220*/  IMAD.MOV.U32 R6, RZ, RZ, R8 ;  /* 0x000000ffff067224 */ /* 0x004fc400078e0008 */
[----:B------:R-:W-:Y:S02]  /*11230*/  IMAD.MOV.U32 R8, RZ, RZ, R9 ;  /* 0x000000ffff087224 */ /* 0x000fe400078e0009 */
[----:B---3--:R-:W-:Y:S02]  /*11240*/  IMAD.MOV.U32 R7, RZ, RZ, R20 ;  /* 0x000000ffff077224 */ /* 0x008fe400078e0014 */
[----:B----4-:R-:W-:Y:S02]  /*11250*/  IMAD.MOV.U32 R27, RZ, RZ, R13 ;  /* 0x000000ffff1b7224 */ /* 0x010fe400078e000d */
[----:B------:R-:W-:Y:S02]  /*11260*/  IMAD.MOV.U32 R13, RZ, RZ, R14 ;  /* 0x000000ffff0d7224 */ /* 0x000fe400078e000e */
[----:B------:R-:W-:Y:S02]  /*11270*/  IMAD.MOV.U32 R20, RZ, RZ, R15 ;  /* 0x000000ffff147224 */ /* 0x000fe400078e000f */
[----:B------:R-:W-:-:S02]  /*11280*/  IMAD.MOV.U32 R14, RZ, RZ, R16 ;  /* 0x000000ffff0e7224 */ /* 0x000fc400078e0010 */
[----:B------:R-:W-:Y:S02]  /*11290*/  IMAD.MOV.U32 R15, RZ, RZ, R17 ;  /* 0x000000ffff0f7224 */ /* 0x000fe400078e0011 */
[----:B------:R-:W-:Y:S02]  /*112a0*/  IMAD.MOV.U32 R16, RZ, RZ, R148 ;  /* 0x000000ffff107224 */ /* 0x000fe400078e0094 */
[----:B------:R-:W-:Y:S02]  /*112b0*/  IMAD.MOV.U32 R17, RZ, RZ, R149 ;  /* 0x000000ffff117224 */ /* 0x000fe400078e0095 */
[----:B------:R-:W2:Y:S04]  /*112c0*/  LDL.LU.64 R148, [R1+0x140] ;  /* 0x0001400001947983 */ /* 0x000ea80000300a00 */
        /* <DEDUP_REMOVED lines=30> */
[----:B------:R-:W-:-:S02]  /*114b0*/  IMAD.MOV.U32 R9, RZ, RZ, R12 ;  /* 0x000000ffff097224 */ /* 0x000fc400078e000c */
[----:B------:R-:W-:Y:S01]  /*114c0*/  IMAD.MOV.U32 R12, RZ, RZ, R18 ;  /* 0x000000ffff0c7224 */ /* 0x000fe200078e0012 */
[----:B------:R-:W4:Y:S01]  /*114d0*/  LDL.LU.64 R216, [R1+0x48] ;  /* 0x0000480001d87983 */ /* 0x000f220000300a00 */
[----:B------:R-:W-:Y:S02]  /*114e0*/  IMAD.MOV.U32 R18, RZ, RZ, R19 ;  /* 0x000000ffff127224 */ /* 0x000fe400078e0013 */
[----:B------:R-:W-:Y:S01]  /*114f0*/  IMAD.MOV.U32 R19, RZ, RZ, R24 ;  /* 0x000000ffff137224 */ /* 0x000fe200078e0018 */
[----:B------:R-:W4:Y:S01]  /*11500*/  LDL.LU.64 R36, [R1+0x270] ;  /* 0x0002700001247983 */ /* 0x000f220000300a00 */
[----:B------:R-:W-:Y:S02]  /*11510*/  IMAD.MOV.U32 R26, RZ, RZ, R21 ;  /* 0x000000ffff1a7224 */ /* 0x000fe400078e0015 */
[----:B------:R-:W-:Y:S01]  /*11520*/  IMAD.MOV.U32 R24, RZ, RZ, R25 ;  /* 0x000000ffff187224 */ /* 0x000fe200078e0019 */
        /* <DEDUP_REMOVED lines=11> */
[----:B------:R-:W-:Y:S02]  /*115e0*/  IMAD.MOV.U32 R134, RZ, RZ, R137 ;  /* 0x000000ffff867224 */ /* 0x000fe400078e0089 */
[----:B------:R-:W-:Y:S02]  /*115f0*/  IMAD.MOV.U32 R137, RZ, RZ, R138 ;  /* 0x000000ffff897224 */ /* 0x000fe400078e008a */
[----:B------:R-:W-:Y:S02]  /*11600*/  IMAD.MOV.U32 R136, RZ, RZ, R139 ;  /* 0x000000ffff887224 */ /* 0x000fe400078e008b */
[----:B------:R-:W-:Y:S02]  /*11610*/  IMAD.MOV.U32 R139, RZ, RZ, R140 ;  /* 0x000000ffff8b7224 */ /* 0x000fe400078e008c */
[----:B------:R-:W-:Y:S02]  /*11620*/  IMAD.MOV.U32 R138, RZ, RZ, R141 ;  /* 0x000000ffff8a7224 */ /* 0x000fe400078e008d */
[----:B------:R-:W-:-:S02]  /*11630*/  IMAD.MOV.U32 R141, RZ, RZ, R142 ;  /* 0x000000ffff8d7224 */ /* 0x000fc400078e008e */
[----:B------:R-:W-:Y:S02]  /*11640*/  IMAD.MOV.U32 R140, RZ, RZ, R143 ;  /* 0x000000ffff8c7224 */ /* 0x000fe400078e008f */
[----:B------:R-:W-:Y:S02]  /*11650*/  IMAD.MOV.U32 R143, RZ, RZ, R144 ;  /* 0x000000ffff8f7224 */ /* 0x000fe400078e0090 */
[----:B------:R-:W-:Y:S02]  /*11660*/  IMAD.MOV.U32 R142, RZ, RZ, R145 ;  /* 0x000000ffff8e7224 */ /* 0x000fe400078e0091 */
[----:B------:R-:W-:Y:S02]  /*11670*/  IMAD.MOV.U32 R145, RZ, RZ, R146 ;  /* 0x000000ffff917224 */ /* 0x000fe400078e0092 */
[----:B------:R-:W-:Y:S02]  /*11680*/  IMAD.MOV.U32 R144, RZ, RZ, R147 ;  /* 0x000000ffff907224 */ /* 0x000fe400078e0093 */
[----:B--2---:R-:W-:-:S02]  /*11690*/  IMAD.MOV.U32 R147, RZ, RZ, R148 ;  /* 0x000000ffff937224 */ /* 0x004fc400078e0094 */
[----:B------:R-:W-:Y:S02]  /*116a0*/  IMAD.MOV.U32 R146, RZ, RZ, R149 ;  /* 0x000000ffff927224 */ /* 0x000fe400078e0095 */
[----:B---3--:R-:W-:Y:S02]  /*116b0*/  IMAD.MOV.U32 R149, RZ, RZ, R150 ;  /* 0x000000ffff957224 */ /* 0x008fe400078e0096 */
[----:B------:R-:W-:Y:S02]  /*116c0*/  IMAD.MOV.U32 R148, RZ, RZ, R151 ;  /* 0x000000ffff947224 */ /* 0x000fe400078e0097 */
[----:B----4-:R-:W-:Y:S02]  /*116d0*/  IMAD.MOV.U32 R151, RZ, RZ, R152 ;  /* 0x000000ffff977224 */ /* 0x010fe400078e0098 */
[----:B------:R-:W-:Y:S02]  /*116e0*/  IMAD.MOV.U32 R150, RZ, RZ, R153 ;  /* 0x000000ffff967224 */ /* 0x000fe400078e0099 */
        /* <DEDUP_REMOVED lines=43> */
[----:B------:R-:W-:Y:S01]  /*119a0*/  IMAD.MOV.U32 R194, RZ, RZ, R39 ;  /* 0x000000ffffc27224 */ /* 0x000fe200078e0027 */
[----:B------:R-:W-:Y:S04]  /*119b0*/  STL [R1+0x374], R196 ;  /* 0x000374c401007387 */ /* 0x000fe80000100800 */
[----:B------:R-:W2:Y:S04]  /*119c0*/  LDL.LU.64 R38, [R1+0x290] ;  /* 0x0002900001267983 */ /* 0x000ea80000300a00 */
[----:B------:R1:W-:Y:S04]  /*119d0*/  STL [R1+0x37c], R44 ;  /* 0x00037c2c01007387 */ /* 0x0003e80000100800 */
[----:B------:R-:W-:Y:S01]  /*119e0*/  STL [R1+0x384], R46 ;  /* 0x0003842e01007387 */ /* 0x000fe20000100800 */
[----:B-1----:R-:W-:-:S05]  /*119f0*/  IMAD.MOV.U32 R44, RZ, RZ, R45 ;  /* 0x000000ffff2c7224 */ /* 0x002fca00078e002d */
[----:B------:R1:W-:Y:S04]  /*11a00*/  STL [R1+0x378], R44 ;  /* 0x0003782c01007387 */ /* 0x0003e80000100800 */
[----:B------:R-:W-:Y:S01]  /*11a10*/  STL [R1+0x38c], R210 ;  /* 0x00038cd201007387 */ /* 0x000fe20000100800 */
[----:B-1----:R-:W-:-:S05]  /*11a20*/  IMAD.MOV.U32 R44, RZ, RZ, R47 ;  /* 0x000000ffff2c7224 */ /* 0x002fca00078e002f */
[----:B------:R1:W-:Y:S04]  /*11a30*/  STL [R1+0x380], R44 ;  /* 0x0003802c01007387 */ /* 0x0003e80000100800 */
[----:B------:R3:W-:Y:S01]  /*11a40*/  STL [R1+0x394], R40 ;  /* 0x0003942801007387 */ /* 0x0007e20000100800 */
[----:B-1----:R-:W-:Y:S02]  /*11a50*/  IMAD.MOV.U32 R44, RZ, RZ, R211 ;  /* 0x000000ffff2c7224 */ /* 0x002fe400078e00d3 */
[----:B---3--:R-:W-:-:S03]  /*11a60*/  IMAD.MOV.U32 R40, RZ, RZ, R41 ;  /* 0x000000ffff287224 */ /* 0x008fc600078e0029 */
[----:B------:R-:W-:Y:S04]  /*11a70*/  STL [R1+0x388], R44 ;  /* 0x0003882c01007387 */ /* 0x000fe80000100800 */
[----:B------:R-:W3:Y:S04]  /*11a80*/  LDL.LU.64 R210, [R1+0x298] ;  /* 0x0002980001d27983 */ /* 0x000ee80000300a00 */
[----:B------:R-:W-:Y:S04]  /*11a90*/  STL [R1+0x39c], R42 ;  /* 0x00039c2a01007387 */ /* 0x000fe80000100800 */
[----:B------:R1:W-:Y:S04]  /*11aa0*/  STL [R1+0x390], R40 ;  /* 0x0003902801007387 */ /* 0x0003e80000100800 */
[----:B------:R-:W-:Y:S01]  /*11ab0*/  STL [R1+0x3a4], R216 ;  /* 0x0003a4d801007387 */ /* 0x000fe20000100800 */
[----:B-1----:R-:W-:-:S05]  /*11ac0*/  IMAD.MOV.U32 R40, RZ, RZ, R43 ;  /* 0x000000ffff287224 */ /* 0x002fca00078e002b */
[----:B------:R1:W-:Y:S02]  /*11ad0*/  STL [R1+0x398], R40 ;  /* 0x0003982801007387 */ /* 0x0003e40000100800 */
[----:B-1----:R-:W-:Y:S02]  /*11ae0*/  IMAD.MOV.U32 R40, RZ, RZ, R217 ;  /* 0x000000ffff287224 */ /* 0x002fe400078e00d9 */
[----:B------:R-:W4:Y:S04]  /*11af0*/  LDL.LU.64 R216, [R1+0x2b0] ;  /* 0x0002b00001d87983 */ /* 0x000f280000300a00 */
[----:B------:R-:W-:Y:S04]  /*11b00*/  STL [R1+0x3a0], R40 ;  /* 0x0003a02801007387 */ /* 0x000fe80000100800 */
[----:B------:R1:W-:Y:S04]  /*11b10*/  STL [R1+0x3ac], R36 ;  /* 0x0003ac2401007387 */ /* 0x0003e80000100800 */
[----:B------:R-:W-:Y:S01]  /*11b20*/  STL [R1+0x3b4], R204 ;  /* 0x0003b4cc01007387 */ /* 0x000fe20000100800 */
[----:B-1----:R-:W-:-:S05]  /*11b30*/  IMAD.MOV.U32 R36, RZ, RZ, R37 ;  /* 0x000000ffff247224 */ /* 0x002fca00078e0025 */
[----:B------:R1:W-:Y:S04]  /*11b40*/  STL [R1+0x3a8], R36 ;  /* 0x0003a82401007387 */ /* 0x0003e80000100800 */
[----:B------:R-:W-:Y:S01]  /*11b50*/  STL [R1+0x3bc], R200 ;  /* 0x0003bcc801007387 */ /* 0x000fe20000100800 */
[----:B-1----:R-:W-:-:S05]  /*11b60*/  IMAD.MOV.U32 R36, RZ, RZ, R205 ;  /* 0x000000ffff247224 */ /* 0x002fca00078e00cd */
[----:B------:R1:W-:Y:S04]  /*11b70*/  STL [R1+0x3b0], R36 ;  /* 0x0003b02401007387 */ /* 0x0003e80000100800 */
[----:B------:R1:W-:Y:S02]  /*11b80*/  STL [R1+0x3c0], R28 ;  /* 0x0003c01c01007387 */ /* 0x0003e40000100800 */
[----:B-1----:R-:W-:Y:S02]  /*11b90*/  IMAD.MOV.U32 R36, RZ, RZ, R201 ;  /* 0x000000ffff247224 */ /* 0x002fe400078e00c9 */
[----:B------:R-:W-:-:S03]  /*11ba0*/  IMAD.MOV.U32 R28, RZ, RZ, R199 ;  /* 0x000000ffff1c7224 */ /* 0x000fc600078e00c7 */
[----:B------:R-:W-:Y:S04]  /*11bb0*/  STL [R1+0x3b8], R36 ;  /* 0x0003b82401007387 */ /* 0x000fe80000100800 */
[----:B------:R1:W-:Y:S04]  /*11bc0*/  STL [R1+0x36c], R198 ;  /* 0x00036cc601007387 */ /* 0x0003e80000100800 */
[----:B------:R1:W-:Y:S04]  /*11bd0*/  STL [R1+0x370], R4 ;  /* 0x0003700401007387 */ /* 0x0003e80000100800 */
[----:B------:R-:W-:Y:S04]  /*11be0*/  STL [R1+0x368], R28 ;  /* 0x0003681c01007387 */ /* 0x000fe80000100800 */
[----:B------:R-:W4:Y:S04]  /*11bf0*/  LDL.LU.64 R46, [R1+0x148] ;  /* 0x00014800012e7983 */ /* 0x000f280000300a00 */
[----:B------:R-:W4:Y:S01]  /*11c00*/  LDL.LU.64 R40, [R1+0x158] ;  /* 0x0001580001287983 */ /* 0x000f220000300a00 */
[----:B-1----:R-:W-:-:S03]  /*11c10*/  IMAD.MOV.U32 R199, RZ, RZ, R203 ;  /* 0x000000ffffc77224 */ /* 0x002fc600078e00cb */
[----:B------:R-:W4:Y:S01]  /*11c20*/  LDL.LU.64 R42, [R1+0x168] ;  /* 0x00016800012a7983 */ /* 0x000f220000300a00 */
[----:B--2---:R-:W-:Y:S02]  /*11c30*/  IMAD.MOV.U32 R204, RZ, RZ, R38 ;  /* 0x000000ffffcc7224 */ /* 0x004fe400078e0026 */
[----:B------:R-:W-:Y:S02]  /*11c40*/  IMAD.MOV.U32 R203, RZ, RZ, R39 ;  /* 0x000000ffffcb7224 */ /* 0x000fe400078e0027 */
[----:B------:R-:W2:Y:S01]  /*11c50*/  LDL.LU.64 R38, [R1+0x178] ;  /* 0x0001780001267983 */ /* 0x000ea20000300a00 */
[----:B------:R-:W-:Y:S02]  /*11c60*/  IMAD.MOV.U32 R44, RZ, RZ, R212 ;  /* 0x000000ffff2c7224 */ /* 0x000fe400078e00d4 */
[----:B------:R-:W-:Y:S01]  /*11c70*/  IMAD.MOV.U32 R84, RZ, RZ, R208 ;  /* 0x000000ffff547224 */ /* 0x000fe200078e00d0 */
[----:B------:R-:W2:Y:S01]  /*11c80*/  LDL.LU.64 R122, [R1+0x1b8] ;  /* 0x0001b800017a7983 */ /* 0x000ea20000300a00 */
[----:B------:R-:W-:-:S02]  /*11c90*/  IMAD.MOV.U32 R86, RZ, RZ, R206 ;  /* 0x000000ffff567224 */ /* 0x000fc400078e00ce */
[----:B------:R-:W-:Y:S01]  /*11ca0*/  IMAD.MOV.U32 R87, RZ, RZ, R207 ;  /* 0x000000ffff577224 */ /* 0x000fe200078e00cf */
[----:B------:R-:W2:Y:S01]  /*11cb0*/  LDL.LU.64 R98, [R1+0x318] ;  /* 0x0003180001627983 */ /* 0x000ea20000300a00 */
[----:B------:R-:W-:Y:S02]  /*11cc0*/  IMAD.MOV.U32 R37, RZ, RZ, R215 ;  /* 0x000000ffff257224 */ /* 0x000fe400078e00d7 */
[----:B------:R-:W-:Y:S01]  /*11cd0*/  IMAD.MOV.U32 R85, RZ, RZ, R209 ;  /* 0x000000ffff557224 */ /* 0x000fe200078e00d1 */
[----:B------:R-:W2:Y:S01]  /*11ce0*/  LDL.LU.64 R68, [R1+0x300] ;  /* 0x0003000001447983 */ /* 0x000ea20000300a00 */
        /* <DEDUP_REMOVED lines=12> */
[----:B---3--:R-:W-:Y:S02]  /*11db0*/  IMAD.MOV.U32 R207, RZ, RZ, R211 ;  /* 0x000000ffffcf7224 */ /* 0x008fe400078e00d3 */
[----:B----4-:R-:W-:Y:S02]  /*11dc0*/  IMAD.MOV.U32 R212, RZ, RZ, R216 ;  /* 0x000000ffffd47224 */ /* 0x010fe400078e00d8 */
        /* <DEDUP_REMOVED lines=19> */
[----:B------:R-:W3:Y:S01]  /*11f00*/  LDL.64 R46, [R1+0x3e0] ;  /* 0x0003e000012e7983 */ /* 0x000ee20000100a00 */
[----:B------:R-:W-:Y:S02]  /*11f10*/  IMAD.MOV.U32 R234, RZ, RZ, R40 ;  /* 0x000000ffffea7224 */ /* 0x000fe400078e0028 */
[----:B------:R-:W-:Y:S01]  /*11f20*/  IMAD.MOV.U32 R233, RZ, RZ, R41 ;  /* 0x000000ffffe97224 */ /* 0x000fe200078e0029 */
[----:B------:R-:W4:Y:S01]  /*11f30*/  LDL.LU.64 R106, [R1+0x340] ;  /* 0x00034000016a7983 */ /* 0x000f220000300a00 */
[----:B------:R-:W-:-:S03]  /*11f40*/  IMAD.MOV.U32 R236, RZ, RZ, R42 ;  /* 0x000000ffffec7224 */ /* 0x000fc600078e002a */
[----:B------:R-:W3:Y:S01]  /*11f50*/  LDL.LU.64 R48, [R1+0x1f8] ;  /* 0x0001f80001307983 */ /* 0x000ee20000300a00 */
[----:B------:R-:W-:-:S03]  /*11f60*/  IMAD.MOV.U32 R235, RZ, RZ, R43 ;  /* 0x000000ffffeb7224 */ /* 0x000fc600078e002b */
[----:B------:R-:W3:Y:S04]  /*11f70*/  LDL.LU.64 R40, [R1+0x348] ;  /* 0x0003480001287983 */ /* 0x000ee80000300a00 */
[----:B------:R-:W3:Y:S04]  /*11f80*/  LDL.LU.64 R70, [R1+0x308] ;  /* 0x0003080001467983 */ /* 0x000ee80000300a00 */
[----:B------:R-:W3:Y:S04]  /*11f90*/  LDL.LU.64 R96, [R1+0x2d8] ;  /* 0x0002d80001607983 */ /* 0x000ee80000300a00 */
[----:B------:R-:W3:Y:S04]  /*11fa0*/  LDL.64 R42, [R1+0x3e8] ;  /* 0x0003e800012a7983 */ /* 0x000ee80000100a00 */
[----:B------:R-:W3:Y:S04]  /*11fb0*/  LDL.LU.64 R58, [R1+0x310] ;  /* 0x00031000013a7983 */ /* 0x000ee80000300a00 */
[----:B------:R-:W3:Y:S04]  /*11fc0*/  LDL.LU.64 R36, [R1+0x3f0] ;  /* 0x0003f00001247983 */ /* 0x000ee80000300a00 */
[----:B------:R-:W3:Y:S01]  /*11fd0*/  LDL.LU.64 R116, [R1+0x2a8] ;  /* 0x0002a80001747983 */ /* 0x000ee20000300a00 */
[----:B--2---:R-:W-:-:S02]  /*11fe0*/  IMAD.MOV.U32 R238, RZ, RZ, R38 ;  /* 0x000000ffffee7224 */ /* 0x004fc400078e0026 */
[----:B------:R-:W-:Y:S02]  /*11ff0*/  IMAD.MOV.U32 R237, RZ, RZ, R39 ;  /* 0x000000ffffed7224 */ /* 0x000fe400078e0027 */
[----:B------:R-:W2:Y:S04]  /*12000*/  LDL.LU.64 R38, [R1+0x3f8] ;  /* 0x0003f80001267983 */ /* 0x000ea80000300a00 */
[----:B------:R-:W2:Y:S04]  /*12010*/  LDL.LU.64 R118, [R1+0x1c8] ;  /* 0x0001c80001767983 */ /* 0x000ea80000300a00 */
[----:B------:R-:W3:Y:S01]  /*12020*/  LDL.LU.64 R108, [R1+0x1d8] ;  /* 0x0001d800016c7983 */ /* 0x000ee20000300a00 */
        /* <DEDUP_REMOVED lines=9> */
[----:B------:R-:W4:Y:S01]  /*120c0*/  LDL.LU.64 R110, [R1+0x1e0] ;  /* 0x0001e000016e7983 */ /* 0x000f220000300a00 */
        /* <DEDUP_REMOVED lines=8> */
[----:B-----5:R-:W-:Y:S02]  /*12150*/  IMAD.MOV.U32 R11, RZ, RZ, R250 ;  /* 0x000000ffff0b7224 */ /* 0x020fe400078e00fa */
[----:B------:R-:W-:-:S02]  /*12160*/  IMAD.MOV.U32 R213, RZ, RZ, R249 ;  /* 0x000000ffffd57224 */ /* 0x000fc400078e00f9 */
[----:B------:R-:W-:Y:S02]  /*12170*/  IMAD.MOV.U32 R64, RZ, RZ, R244 ;  /* 0x000000ffff407224 */ /* 0x000fe400078e00f4 */
[----:B------:R-:W-:Y:S02]  /*12180*/  IMAD.MOV.U32 R65, RZ, RZ, R245 ;  /* 0x000000ffff417224 */ /* 0x000fe400078e00f5 */
[----:B--2---:R-:W-:Y:S02]  /*12190*/  IMAD.MOV.U32 R248, RZ, RZ, R118 ;  /* 0x000000fffff87224 */ /* 0x004fe400078e0076 */
[----:B------:R-:W-:Y:S02]  /*121a0*/  IMAD.MOV.U32 R247, RZ, RZ, R119 ;  /* 0x000000fffff77224 */ /* 0x000fe400078e0077 */
[----:B------:R-:W2:Y:S01]  /*121b0*/  LDL.LU.64 R118, [R1+0x2b8] ;  /* 0x0002b80001767983 */ /* 0x000ea20000300a00 */
[----:B---3--:R-:W-:Y:S02]  /*121c0*/  IMAD.MOV.U32 R250, RZ, RZ, R108 ;  /* 0x000000fffffa7224 */ /* 0x008fe400078e006c */
[----:B------:R-:W-:-:S02]  /*121d0*/  IMAD.MOV.U32 R249, RZ, RZ, R109 ;  /* 0x000000fffff97224 */ /* 0x000fc400078e006d */
[----:B------:R-:W3:Y:S01]  /*121e0*/  LDL.LU.64 R108, [R1+0x2c0] ;  /* 0x0002c000016c7983 */ /* 0x000ee20000300a00 */
[----:B------:R-:W-:-:S03]  /*121f0*/  IMAD.MOV.U32 R10, RZ, RZ, R251 ;  /* 0x000000ffff0a7224 */ /* 0x000fc600078e00fb */
[----:B------:R-:W-:Y:S01]  /*12200*/  STL [R1+0x4], R64 ;  /* 0x0000044001007387 */ /* 0x000fe20000100800 */
[----:B----4-:R-:W-:Y:S02]  /*12210*/  IMAD.MOV.U32 R252, RZ, RZ, R110 ;  /* 0x000000fffffc7224 */ /* 0x010fe400078e006e */
[----:B------:R-:W-:Y:S02]  /*12220*/  IMAD.MOV.U32 R251, RZ, RZ, R111 ;  /* 0x000000fffffb7224 */ /* 0x000fe400078e006f */
[----:B------:R-:W4:Y:S01]  /*12230*/  LDL.LU.64 R110, [R1+0x2c8] ;  /* 0x0002c800016e7983 */ /* 0x000f220000300a00 */
[----:B------:R-:W-:-:S05]  /*12240*/  IMAD.MOV.U32 R4, RZ, RZ, R65 ;  /* 0x000000ffff047224 */ /* 0x000fca00078e0041 */
[----:B------:R1:W-:Y:S04]  /*12250*/  STL [R1], R4 ;  /* 0x0000000401007387 */ /* 0x0003e80000100800 */
[----:B------:R-:W-:Y:S01]  /*12260*/  STL [R1+0xc], R66 ;  /* 0x00000c4201007387 */ /* 0x000fe20000100800 */
[----:B-1----:R-:W-:-:S05]  /*12270*/  IMAD.MOV.U32 R4, RZ, RZ, R67 ;  /* 0x000000ffff047224 */ /* 0x002fca00078e0043 */
[----:B------:R1:W-:Y:S04]  /*12280*/  STL [R1+0x8], R4 ;  /* 0x0000080401007387 */ /* 0x0003e80000100800 */
[----:B------:R-:W-:Y:S01]  /*12290*/  STL [R1+0x14], R48 ;  /* 0x0000143001007387 */ /* 0x000fe20000100800 */
[----:B-1----:R-:W-:-:S05]  /*122a0*/  IMAD.MOV.U32 R4, RZ, RZ, R49 ;  /* 0x000000ffff047224 */ /* 0x002fca00078e0031 */
[----:B------:R1:W-:Y:S04]  /*122b0*/  STL [R1+0x10], R4 ;  /* 0x0000100401007387 */ /* 0x0003e80000100800 */
[----:B------:R-:W-:Y:S01]  /*122c0*/  STL [R1+0x1c], R50 ;  /* 0x00001c3201007387 */ /* 0x000fe20000100800 */
[----:B-1----:R-:W-:-:S03]  /*122d0*/  IMAD.MOV.U32 R4, RZ, RZ, R51 ;  /* 0x000000ffff047224 */ /* 0x002fc600078e0033 */
[----:B------:R-:W-:Y:S04]  /*122e0*/  STL [R1+0x24], R116 ;  /* 0x0000247401007387 */ /* 0x000fe80000100800 */
[----:B------:R1:W-:Y:S02]  /*122f0*/  STL [R1+0x18], R4 ;  /* 0x0000180401007387 */ /* 0x0003e40000100800 */
[----:B-1----:R-:W-:-:S05]  /*12300*/  IMAD.MOV.U32 R4, RZ, RZ, R117 ;  /* 0x000000ffff047224 */ /* 0x002fca00078e0075 */
[----:B------:R2:W-:Y:S02]  /*12310*/  STL [R1+0x20], R4 ;  /* 0x0000200401007387 */ /* 0x0005e40000100800 */
[----:B--2---:R-:W-:Y:S02]  /*12320*/  IMAD.MOV.U32 R4, RZ, RZ, R119 ;  /* 0x000000ffff047224 */ /* 0x004fe400078e0077 */
[----:B------:R1:W-:Y:S04]  /*12330*/  STL [R1+0x2c], R118 ;  /* 0x00002c7601007387 */ /* 0x0003e80000100800 */
[----:B---3--:R-:W-:Y:S04]  /*12340*/  STL [R1+0x34], R108 ;  /* 0x0000346c01007387 */ /* 0x008fe80000100800 */
[----:B------:R2:W-:Y:S04]  /*12350*/  STL [R1+0x28], R4 ;  /* 0x0000280401007387 */ /* 0x0005e80000100800 */
[----:B-1----:R-:W3:Y:S01]  /*12360*/  LDL.LU.64 R118, [R1+0x2e8] ;  /* 0x0002e80001767983 */ /* 0x002ee20000300a00 */
[----:B--2---:R-:W-:-:S03]  /*12370*/  IMAD.MOV.U32 R4, RZ, RZ, R109 ;  /* 0x000000ffff047224 */ /* 0x004fc600078e006d */
[----:B----4-:R-:W-:Y:S04]  /*12380*/  STL [R1+0x3c], R110 ;  /* 0x00003c6e01007387 */ /* 0x010fe80000100800 */
[----:B------:R1:W-:Y:S04]  /*12390*/  STL [R1+0x30], R4 ;  /* 0x0000300401007387 */ /* 0x0003e80000100800 */
[----:B------:R-:W2:Y:S01]  /*123a0*/  LDL.LU.64 R108, [R1+0x2f0] ;  /* 0x0002f000016c7983 */ /* 0x000ea20000300a00 */
[----:B-1----:R-:W-:-:S03]  /*123b0*/  IMAD.MOV.U32 R4, RZ, RZ, R111 ;  /* 0x000000ffff047224 */ /* 0x002fc600078e006f */
[----:B------:R-:W4:Y:S01]  /*123c0*/  LDL.LU.64 R110, [R1+0x2f8] ;  /* 0x0002f800016e7983 */ /* 0x000f220000300a00 */
[----:B------:R-:W-:Y:S02]  /*123d0*/  IMAD.MOV.U32 R244, RZ, RZ, R56 ;  /* 0x000000fffff47224 */ /* 0x000fe400078e0038 */
[----:B------:R-:W-:Y:S01]  /*123e0*/  IMAD.MOV.U32 R56, RZ, RZ, R246 ;  /* 0x000000ffff387224 */ /* 0x000fe200078e00f6 */
[----:B------:R1:W-:Y:S04]  /*123f0*/  STL [R1+0x38], R4 ;  /* 0x0000380401007387 */ /* 0x0003e80000100800 */
[----:B------:R-:W-:Y:S01]  /*12400*/  STL [R1+0x44], R56 ;  /* 0x0000443801007387 */ /* 0x000fe20000100800 */
[----:B-1----:R-:W-:-:S05]  /*12410*/  IMAD.MOV.U32 R4, RZ, RZ, R57 ;  /* 0x000000ffff047224 */ /* 0x002fca00078e0039 */
[----:B------:R1:W-:Y:S04]  /*12420*/  STL [R1+0x40], R4 ;  /* 0x0000400401007387 */ /* 0x0003e80000100800 */
[----:B------:R1:W-:Y:S02]  /*12430*/  STL [R1+0x4c], R96 ;  /* 0x00004c6001007387 */ /* 0x0003e40000100800 */
[----:B-1----:R-:W-:-:S05]  /*12440*/  IMAD.MOV.U32 R4, RZ, RZ, R97 ;  /* 0x000000ffff047224 */ /* 0x002fca00078e0061 */
[----:B------:R1:W-:Y:S04]  /*12450*/  STL [R1+0x48], R4 ;  /* 0x0000480401007387 */ /* 0x0003e80000100800 */
[----:B------:R-:W-:Y:S01]  /*12460*/  STL [R1+0x54], R52 ;  /* 0x0000543401007387 */ /* 0x000fe20000100800 */
[----:B------:R-:W-:-:S03]  /*12470*/  IMAD.MOV.U32 R96, RZ, RZ, R84 ;  /* 0x000000ffff607224 */ /* 0x000fc600078e0054 */
[----:B------:R-:W-:Y:S01]  /*12480*/  STL [R1+0x50], R53 ;  /* 0x0000503501007387 */ /* 0x000fe20000100800 */
[----:B------:R-:W-:-:S03]  /*12490*/  IMAD.MOV.U32 R97, RZ, RZ, R85 ;  /* 0x000000ffff617224 */ /* 0x000fc600078e0055 */
[----:B------:R-:W-:Y:S01]  /*124a0*/  STL [R1+0x5c], R54 ;  /* 0x00005c3601007387 */ /* 0x000fe20000100800 */
[----:B------:R-:W-:-:S03]  /*124b0*/  IMAD.MOV.U32 R56, RZ, RZ, R58 ;  /* 0x000000ffff387224 */ /* 0x000fc600078e003a */
[----:B------:R-:W-:Y:S01]  /*124c0*/  STL [R1+0x58], R55 ;  /* 0x0000583701007387 */ /* 0x000fe20000100800 */
[----:B------:R-:W-:-:S03]  /*124d0*/  IMAD.MOV.U32 R57, RZ, RZ, R59 ;  /* 0x000000ffff397224 */ /* 0x000fc600078e003b */
[----:B------:R3:W-:Y:S01]  /*124e0*/  STL [R1+0x64], R44 ;  /* 0x0000642c01007387 */ /* 0x0007e20000100800 */
[----:B------:R-:W-:-:S03]  /*124f0*/  IMAD.MOV.U32 R58, RZ, RZ, R98 ;  /* 0x000000ffff3a7224 */ /* 0x000fc600078e0062 */
[----:B------:R-:W4:Y:S01]  /*12500*/  LDL.LU.64 R84, [R1+0x320] ;  /* 0x0003200001547983 */ /* 0x000f220000300a00 */
[----:B------:R-:W-:Y:S02]  /*12510*/  IMAD.MOV.U32 R59, RZ, RZ, R99 ;  /* 0x000000ffff3b7224 */ /* 0x000fe400078e0063 */
[----:B------:R-:W-:Y:S02]  /*12520*/  IMAD.MOV.U32 R98, RZ, RZ, R86 ;  /* 0x000000ffff627224 */ /* 0x000fe400078e0056 */
[----:B------:R-:W-:Y:S02]  /*12530*/  IMAD.MOV.U32 R99, RZ, RZ, R87 ;  /* 0x000000ffff637224 */ /* 0x000fe400078e0057 */
[----:B-1----:R-:W-:Y:S01]  /*12540*/  IMAD.MOV.U32 R4, RZ, RZ, R45 ;  /* 0x000000ffff047224 */ /* 0x002fe200078e002d */
[----:B------:R-:W4:Y:S04]  /*12550*/  LDL.LU.64 R86, [R1+0x328] ;  /* 0x0003280001567983 */ /* 0x000f280000300a00 */
[----:B------:R1:W-:Y:S04]  /*12560*/  STL [R1+0x60], R4 ;  /* 0x0000600401007387 */ /* 0x0003e80000100800 */
[----:B---3--:R-:W-:Y:S04]  /*12570*/  STL [R1+0x6c], R118 ;  /* 0x00006c7601007387 */ /* 0x008fe80000100800 */
[----:B------:R-:W3:Y:S01]  /*12580*/  LDL.LU.64 R44, [R1+0x330] ;  /* 0x00033000012c7983 */ /* 0x000ee20000300a00 */
[----:B-1----:R-:W-:-:S03]  /*12590*/  IMAD.MOV.U32 R4, RZ, RZ, R119 ;  /* 0x000000ffff047224 */ /* 0x002fc600078e0077 */
[----:B--2---:R-:W-:Y:S04]  /*125a0*/  STL [R1+0x74], R108 ;  /* 0x0000746c01007387 */ /* 0x004fe80000100800 */
[----:B------:R1:W-:Y:S02]  /*125b0*/  STL [R1+0x68], R4 ;  /* 0x0000680401007387 */ /* 0x0003e40000100800 */
[----:B-1----:R-:W-:-:S05]  /*125c0*/  IMAD.MOV.U32 R4, RZ, RZ, R109 ;  /* 0x000000ffff047224 */ /* 0x002fca00078e006d */
[----:B------:R1:W-:Y:S04]  /*125d0*/  STL [R1+0x70], R4 ;  /* 0x0000700401007387 */ /* 0x0003e80000100800 */
[----:B----4-:R-:W-:Y:S01]  /*125e0*/  STL [R1+0x7c], R110 ;  /* 0x00007c6e01007387 */ /* 0x010fe20000100800 */
[----:B-1----:R-:W-:-:S05]  /*125f0*/  IMAD.MOV.U32 R4, RZ, RZ, R111 ;  /* 0x000000ffff047224 */ /* 0x002fca00078e006f */
[----:B------:R1:W-:Y:S04]  /*12600*/  STL [R1+0x78], R4 ;  /* 0x0000780401007387 */ /* 0x0003e80000100800 */
[----:B------:R-:W-:Y:S01]  /*12610*/  STL [R1+0x84], R68 ;  /* 0x0000844401007387 */ /* 0x000fe20000100800 */
[----:B-1----:R-:W-:-:S03]  /*12620*/  IMAD.MOV.U32 R4, RZ, RZ, R69 ;  /* 0x000000ffff047224 */ /* 0x002fc600078e0045 */
[----:B------:R-:W-:Y:S04]  /*12630*/  STL [R1+0x8c], R70 ;  /* 0x00008c4601007387 */ /* 0x000fe80000100800 */
[----:B------:R1:W-:Y:S02]  /*12640*/  STL [R1+0x80], R4 ;  /* 0x0000800401007387 */ /* 0x0003e40000100800 */
[----:B-1----:R-:W-:-:S05]  /*12650*/  IMAD.MOV.U32 R4, RZ, RZ, R71 ;  /* 0x000000ffff047224 */ /* 0x002fca00078e0047 */
[----:B------:R1:W-:Y:S04]  /*12660*/  STL [R1+0x88], R4 ;  /* 0x0000880401007387 */ /* 0x0003e80000100800 */
[----:B------:R-:W-:Y:S01]  /*12670*/  STL [R1+0x94], R56 ;  /* 0x0000943801007387 */ /* 0x000fe20000100800 */
[----:B-1----:R-:W-:-:S03]  /*12680*/  IMAD.MOV.U32 R4, RZ, RZ, R57 ;  /* 0x000000ffff047224 */ /* 0x002fc600078e0039 */
[----:B------:R-:W-:Y:S04]  /*12690*/  STL [R1+0x9c], R58 ;  /* 0x00009c3a01007387 */ /* 0x000fe80000100800 */
[----:B------:R1:W-:Y:S04]  /*126a0*/  STL [R1+0x90], R4 ;  /* 0x0000900401007387 */ /* 0x0003e80000100800 */
[----:B------:R-:W-:Y:S01]  /*126b0*/  STL [R1+0xa4], R72 ;  /* 0x0000a44801007387 */ /* 0x000fe20000100800 */
[----:B-1----:R-:W-:-:S05]  /*126c0*/  IMAD.MOV.U32 R4, RZ, RZ, R59 ;  /* 0x000000ffff047224 */ /* 0x002fca00078e003b */
[----:B------:R1:W-:Y:S04]  /*126d0*/  STL [R1+0x98], R4 ;  /* 0x0000980401007387 */ /* 0x0003e80000100800 */
[----:B------:R-:W-:Y:S04]  /*126e0*/  STL [R1+0xa0], R73 ;  /* 0x0000a04901007387 */ /* 0x000fe80000100800 */
[----:B------:R-:W-:Y:S01]  /*126f0*/  STL [R1+0xac], R74 ;  /* 0x0000ac4a01007387 */ /* 0x000fe20000100800 */
[----:B-1----:R-:W-:-:S03]  /*12700*/  IMAD.MOV.U32 R4, RZ, RZ, R85 ;  /* 0x000000ffff047224 */ /* 0x002fc600078e0055 */
[----:B------:R-:W-:Y:S04]  /*12710*/  STL [R1+0xa8], R75 ;  /* 0x0000a84b01007387 */ /* 0x000fe80000100800 */
[----:B------:R-:W-:Y:S04]  /*12720*/  STL [R1+0xb4], R84 ;  /* 0x0000b45401007387 */ /* 0x000fe80000100800 */
[----:B------:R-:W-:Y:S04]  /*12730*/  STL [R1+0xbc], R86 ;  /* 0x0000bc5601007387 */ /* 0x000fe80000100800 */
[----:B------:R1:W-:Y:S02]  /*12740*/  STL [R1+0xb0], R4 ;  /* 0x0000b00401007387 */ /* 0x0003e40000100800 */
[----:B-1----:R-:W-:-:S02]  /*12750*/  IMAD.MOV.U32 R4, RZ, RZ, R87 ;  /* 0x000000ffff047224 */ /* 0x002fc400078e0057 */
[----:B---3--:R-:W-:Y:S04]  /*12760*/  STL [R1+0xc4], R44 ;  /* 0x0000c42c01007387 */ /* 0x008fe80000100800 */
[----:B------:R1:W-:Y:S04]  /*12770*/  STL [R1+0xb8], R4 ;  /* 0x0000b80401007387 */ /* 0x0003e80000100800 */
[----:B------:R-:W2:Y:S04]  /*12780*/  LDL.LU.64 R84, [R1+0x360] ;  /* 0x0003600001547983 */ /* 0x000ea80000300a00 */
[----:B------:R-:W3:Y:S01]  /*12790*/  LDL.64 R86, [R1+0x3d0] ;  /* 0x0003d00001567983 */ /* 0x000ee20000100a00 */
[----:B-1----:R-:W-:-:S05]  /*127a0*/  IMAD.MOV.U32 R4, RZ, RZ, R45 ;  /* 0x000000ffff047224 */ /* 0x002fca00078e002d */
[----:B------:R1:W-:Y:S04]  /*127b0*/  STL [R1+0xc0], R4 ;  /* 0x0000c00401007387 */ /* 0x0003e80000100800 */
[----:B------:R-:W-:Y:S04]  /*127c0*/  STL [R1+0xcc], R104 ;  /* 0x0000cc6801007387 */ /* 0x000fe80000100800 */
[----:B------:R-:W4:Y:S01]  /*127d0*/  LDL.64 R44, [R1+0x3d8] ;  /* 0x0003d800012c7983 */ /* 0x000f220000100a00 */
[----:B-1----:R-:W-:-:S05]  /*127e0*/  IMAD.MOV.U32 R4, RZ, RZ, R105 ;  /* 0x000000ffff047224 */ /* 0x002fca00078e0069 */
[----:B------:R1:W-:Y:S04]  /*127f0*/  STL [R1+0xc8], R4 ;  /* 0x0000c80401007387 */ /* 0x0003e80000100800 */
[----:B------:R-:W-:Y:S01]  /*12800*/  STL [R1+0xd4], R106 ;  /* 0x0000d46a01007387 */ /* 0x000fe20000100800 */
[----:B-1----:R-:W-:-:S03]  /*12810*/  IMAD.MOV.U32 R4, RZ, RZ, R107 ;  /* 0x000000ffff047224 */ /* 0x002fc600078e006b */
[----:B------:R-:W-:Y:S04]  /*12820*/  STL [R1+0xdc], R40 ;  /* 0x0000dc2801007387 */ /* 0x000fe80000100800 */
[----:B------:R1:W-:Y:S04]  /*12830*/  STL [R1+0xd0], R4 ;  /* 0x0000d00401007387 */ /* 0x0003e80000100800 */
[----:B------:R-:W-:Y:S01]  /*12840*/  STL [R1+0xe4], R88 ;  /* 0x0000e45801007387 */ /* 0x000fe20000100800 */
[----:B-1----:R-:W-:Y:S02]  /*12850*/  IMAD.MOV.U32 R4, RZ, RZ, R41 ;  /* 0x000000ffff047224 */ /* 0x002fe400078e0029 */
[----:B------:R-:W-:-:S02]  /*12860*/  IMAD.MOV.U32 R40, RZ, RZ, R42 ;  /* 0x000000ffff287224 */ /* 0x000fc400078e002a */
[----:B------:R-:W-:Y:S01]  /*12870*/  IMAD.MOV.U32 R41, RZ, RZ, R43 ;  /* 0x000000ffff297224 */ /* 0x000fe200078e002b */
[----:B------:R1:W-:Y:S01]  /*12880*/  STL [R1+0xd8], R4 ;  /* 0x0000d80401007387 */ /* 0x0003e20000100800 */
[----:B------:R-:W-:Y:S02]  /*12890*/  IMAD.MOV.U32 R42, RZ, RZ, R36 ;  /* 0x000000ffff2a7224 */ /* 0x000fe400078e0024 */
[----:B------:R-:W-:Y:S01]  /*128a0*/  IMAD.MOV.U32 R43, RZ, RZ, R37 ;  /* 0x000000ffff2b7224 */ /* 0x000fe200078e0025 */
[----:B------:R-:W-:Y:S01]  /*128b0*/  STL [R1+0xe0], R89 ;  /* 0x0000e05901007387 */ /* 0x000fe20000100800 */
[----:B------:R-:W-:Y:S02]  /*128c0*/  IMAD.MOV.U32 R36, RZ, RZ, R38 ;  /* 0x000000ffff247224 */ /* 0x000fe400078e0026 */
[----:B------:R-:W-:Y:S01]  /*128d0*/  IMAD.MOV.U32 R37, RZ, RZ, R39 ;  /* 0x000000ffff257224 */ /* 0x000fe200078e0027 */
[----:B------:R-:W-:Y:S04]  /*128e0*/  STL [R1+0xec], R90 ;  /* 0x0000ec5a01007387 */ /* 0x000fe80000100800 */
[----:B------:R-:W-:Y:S04]  /*128f0*/  STL [R1+0xe8], R91 ;  /* 0x0000e85b01007387 */ /* 0x000fe80000100800 */
[----:B------:R-:W4:Y:S01]  /*12900*/  LDL.LU.64 R38, [R1+0x400] ;  /* 0x0004000001267983 */ /* 0x000f220000300a00 */
[----:B-1----:R-:W-:-:S03]  /*12910*/  IMAD.MOV.U32 R4, RZ, RZ, R97 ;  /* 0x000000ffff047224 */ /* 0x002fc600078e0061 */
[----:B------:R-:W-:Y:S04]  /*12920*/  STL [R1+0xf4], R92 ;  /* 0x0000f45c01007387 */ /* 0x000fe80000100800 */
[----:B------:R-:W-:Y:S04]  /*12930*/  STL [R1+0xf0], R93 ;  /* 0x0000f05d01007387 */ /* 0x000fe80000100800 */
[----:B------:R-:W-:Y:S04]  /*12940*/  STL [R1+0xfc], R94 ;  /* 0x0000fc5e01007387 */ /* 0x000fe80000100800 */
[----:B------:R-:W-:Y:S04]  /*12950*/  STL [R1+0xf8], R95 ;  /* 0x0000f85f01007387 */ /* 0x000fe80000100800 */
[----:B------:R-:W-:Y:S04]  /*12960*/  STL [R1+0x104], R96 ;  /* 0x0001046001007387 */ /* 0x000fe80000100800 */
[----:B------:R-:W-:Y:S04]  /*12970*/  STL [R1+0x10c], R98 ;  /* 0x00010c6201007387 */ /* 0x000fe80000100800 */
[----:B------:R1:W-:Y:S04]  /*12980*/  STL [R1+0x100], R4 ;  /* 0x0001000401007387 */ /* 0x0003e80000100800 */
[----:B------:R-:W-:Y:S01]  /*12990*/  STL [R1+0x114], R100 ;  /* 0x0001146401007387 */ /* 0x000fe20000100800 */
[----:B-1----:R-:W-:-:S05]  /*129a0*/  IMAD.MOV.U32 R4, RZ, RZ, R99 ;  /* 0x000000ffff047224 */ /* 0x002fca00078e0063 */
[----:B------:R2:W-:Y:S04]  /*129b0*/  STL [R1+0x108], R4 ;  /* 0x0001080401007387 */ /* 0x0005e80000100800 */
[----:B------:R-:W-:Y:S04]  /*129c0*/  STL [R1+0x110], R101 ;  /* 0x0001106501007387 */ /* 0x000fe80000100800 */
[----:B------:R-:W-:Y:S04]  /*129d0*/  STL [R1+0x11c], R102 ;  /* 0x00011c6601007387 */ /* 0x000fe80000100800 */
[----:B------:R-:W-:Y:S01]  /*129e0*/  STL [R1+0x118], R103 ;  /* 0x0001186701007387 */ /* 0x000fe20000100800 */
[----:B------:R-:W-:-:S02]  /*129f0*/  IMAD.MOV.U32 R246, RZ, RZ, R122 ;  /* 0x000000fffff67224 */ /* 0x000fc400078e007a */
[----:B------:R-:W-:Y:S02]  /*12a00*/  IMAD.MOV.U32 R245, RZ, RZ, R123 ;  /* 0x000000fffff57224 */ /* 0x000fe400078e007b */
[----:B--2---:R-:W-:Y:S01]  /*12a10*/  IMAD.MOV.U32 R4, RZ, RZ, R85 ;  /* 0x000000ffff047224 */ /* 0x004fe200078e0055 */
[----:B------:R-:W-:Y:S04]  /*12a20*/  STL [R1+0x124], R84 ;  /* 0x0001245401007387 */ /* 0x000fe80000100800 */
[----:B---3--:R-:W-:Y:S04]  /*12a30*/  STL [R1+0x12c], R86 ;  /* 0x00012c5601007387 */ /* 0x008fe80000100800 */
[----:B------:R1:W-:Y:S02]  /*12a40*/  STL [R1+0x120], R4 ;  /* 0x0001200401007387 */ /* 0x0003e40000100800 */
[----:B-1----:R-:W-:-:S02]  /*12a50*/  IMAD.MOV.U32 R4, RZ, RZ, R87 ;  /* 0x000000ffff047224 */ /* 0x002fc400078e0057 */
[----:B----4-:R-:W-:Y:S04]  /*12a60*/  STL [R1+0x134], R44 ;  /* 0x0001342c01007387 */ /* 0x010fe80000100800 */
[----:B------:R1:W-:Y:S04]  /*12a70*/  STL [R1+0x128], R4 ;  /* 0x0001280401007387 */ /* 0x0003e80000100800 */
[----:B------:R-:W-:Y:S01]  /*12a80*/  STL [R1+0x13c], R46 ;  /* 0x00013c2e01007387 */ /* 0x000fe20000100800 */
[----:B-1----:R-:W-:-:S05]  /*12a90*/  IMAD.MOV.U32 R4, RZ, RZ, R45 ;  /* 0x000000ffff047224 */ /* 0x002fca00078e002d */
        /* <DEDUP_REMOVED lines=17> */
[----:B------:R-:W-:Y:S01]  /*12bb0*/  STL [R1+0x174], R124 ;  /* 0x0001747c01007387 */ /* 0x000fe20000100800 */
[----:B-1----:R-:W-:-:S05]  /*12bc0*/  IMAD.MOV.U32 R4, RZ, RZ, R39 ;  /* 0x000000ffff047224 */ /* 0x002fca00078e0027 */
[----:B------:R1:W-:Y:S04]  /*12bd0*/  STL [R1+0x168], R4 ;  /* 0x0001680401007387 */ /* 0x0003e80000100800 */
[----:B------:R-:W2:Y:S04]  /*12be0*/  LDL.LU.64 R120, [R1+0x410] ;  /* 0x0004100001787983 */ /* 0x000ea80000300a00 */
[----:B------:R-:W3:Y:S04]  /*12bf0*/  LDL.LU.64 R118, [R1+0x500] ;  /* 0x0005000001767983 */ /* 0x000ee80000300a00 */
[----:B------:R-:W4:Y:S04]  /*12c00*/  LDL.LU.64 R106, [R1+0x5a0] ;  /* 0x0005a000016a7983 */ /* 0x000f280000300a00 */
[----:B------:R-:W2:Y:S04]  /*12c10*/  LDL.LU.64 R96, [R1+0x590] ;  /* 0x0005900001607983 */ /* 0x000ea80000300a00 */
[----:B------:R-:W2:Y:S04]  /*12c20*/  LDL.LU.64 R84, [R1+0x550] ;  /* 0x0005500001547983 */ /* 0x000ea80000300a00 */
[----:B------:R-:W2:Y:S04]  /*12c30*/  LDL.LU.64 R108, [R1+0x4d0] ;  /* 0x0004d000016c7983 */ /* 0x000ea80000300a00 */
[----:B------:R-:W-:Y:S04]  /*12c40*/  STL [R1+0x170], R125 ;  /* 0x0001707d01007387 */ /* 0x000fe80000100800 */
        /* <DEDUP_REMOVED lines=23> */
[----:B------:R-:W1:Y:S04]  /*12dc0*/  LDL.LU.64 R60, [R1+0x408] ;  /* 0x00040800013c7983 */ /* 0x000e680000300a00 */
[----:B------:R-:W-:Y:S04]  /*12dd0*/  STL [R1+0x184], R128 ;  /* 0x0001848001007387 */ /* 0x000fe80000100800 */
[----:B------:R-:W2:Y:S04]  /*12de0*/  LDL.LU.64 R64, [R1+0x428] ;  /* 0x0004280001407983 */ /* 0x000ea80000300a00 */
[----:B------:R-:W-:Y:S04]  /*12df0*/  STL [R1+0x180], R129 ;  /* 0x0001808101007387 */ /* 0x000fe80000100800 */
[----:B------:R-:W-:Y:S04]  /*12e00*/  STL [R1+0x18c], R130 ;  /* 0x00018c8201007387 */ /* 0x000fe80000100800 */
[----:B------:R-:W-:Y:S04]  /*12e10*/  STL [R1+0x188], R131 ;  /* 0x0001888301007387 */ /* 0x000fe80000100800 */
[----:B------:R-:W3:Y:S01]  /*12e20*/  LDL.LU.64 R80, [R1+0x420] ;  /* 0x0004200001507983 */ /* 0x000ee20000300a00 */
[----:B-1----:R-:W-:-:S03]  /*12e30*/  IMAD.MOV.U32 R4, RZ, RZ, R61 ;  /* 0x000000ffff047224 */ /* 0x002fc600078e003d */
[----:B------:R-:W-:Y:S04]  /*12e40*/  STL [R1+0x194], R60 ;  /* 0x0001943c01007387 */ /* 0x000fe80000100800 */
[----:B------:R1:W-:Y:S04]  /*12e50*/  STL [R1+0x190], R4 ;  /* 0x0001900401007387 */ /* 0x0003e80000100800 */
[----:B--2---:R2:W-:Y:S01]  /*12e60*/  STL [R1+0x19c], R120 ;  /* 0x00019c7801007387 */ /* 0x0045e20000100800 */
[----:B-1----:R-:W-:-:S05]  /*12e70*/  IMAD.MOV.U32 R4, RZ, RZ, R121 ;  /* 0x000000ffff047224 */ /* 0x002fca00078e0079 */
[----:B------:R1:W-:Y:S01]  /*12e80*/  STL [R1+0x198], R4 ;  /* 0x0001980401007387 */ /* 0x0003e20000100800 */
[----:B--2---:R-:W-:Y:S02]  /*12e90*/  IMAD.MOV.U32 R120, RZ, RZ, R116 ;  /* 0x000000ffff787224 */ /* 0x004fe400078e0074 */
[----:B------:R-:W-:Y:S02]  /*12ea0*/  IMAD.MOV.U32 R121, RZ, RZ, R117 ;  /* 0x000000ffff797224 */ /* 0x000fe400078e0075 */
[----:B------:R-:W2:Y:S01]  /*12eb0*/  LDL.LU.64 R116, [R1+0x438] ;  /* 0x0004380001747983 */ /* 0x000ea20000300a00 */
[----:B-1----:R-:W-:-:S03]  /*12ec0*/  IMAD.MOV.U32 R4, RZ, RZ, R63 ;  /* 0x000000ffff047224 */ /* 0x002fc600078e003f */
[----:B------:R-:W-:Y:S04]  /*12ed0*/  STL [R1+0x1a4], R62 ;  /* 0x0001a43e01007387 */ /* 0x000fe80000100800 */
[----:B------:R1:W-:Y:S04]  /*12ee0*/  STL [R1+0x1a0], R4 ;  /* 0x0001a00401007387 */ /* 0x0003e80000100800 */
[----:B---3--:R-:W-:Y:S01]  /*12ef0*/  STL [R1+0x1ac], R80 ;  /* 0x0001ac5001007387 */ /* 0x008fe20000100800 */
[----:B-1----:R-:W-:-:S05]  /*12f00*/  IMAD.MOV.U32 R4, RZ, RZ, R81 ;  /* 0x000000ffff047224 */ /* 0x002fca00078e0051 */
[----:B------:R1:W-:Y:S04]  /*12f10*/  STL [R1+0x1a8], R4 ;  /* 0x0001a80401007387 */ /* 0x0003e80000100800 */
[----:B------:R3:W-:Y:S01]  /*12f20*/  STL [R1+0x1b4], R64 ;  /* 0x0001b44001007387 */ /* 0x0007e20000100800 */
[----:B-1----:R-:W-:-:S03]  /*12f30*/  IMAD.MOV.U32 R4, RZ, RZ, R65 ;  /* 0x000000ffff047224 */ /* 0x002fc600078e0041 */
[----:B---3--:R-:W3:Y:S04]  /*12f40*/  LDL.LU.64 R64, [R1+0x448] ;  /* 0x0004480001407983 */ /* 0x008ee80000300a00 */
[----:B------:R1:W-:Y:S04]  /*12f50*/  STL [R1+0x1b0], R4 ;  /* 0x0001b00401007387 */ /* 0x0003e80000100800 */
[----:B------:R4:W-:Y:S01]  /*12f60*/  STL [R1+0x1bc], R120 ;  /* 0x0001bc7801007387 */ /* 0x0009e20000100800 */
[----:B-1----:R-:W-:-:S05]  /*12f70*/  IMAD.MOV.U32 R4, RZ, RZ, R121 ;  /* 0x000000ffff047224 */ /* 0x002fca00078e0079 */
[----:B------:R2:W-:Y:S01]  /*12f80*/  STL [R1+0x1b8], R4 ;  /* 0x0001b80401007387 */ /* 0x0005e20000100800 */
[----:B----4-:R-:W-:Y:S02]  /*12f90*/  IMAD.MOV.U32 R120, RZ, RZ, R122 ;  /* 0x000000ffff787224 */ /* 0x010fe400078e007a */
[----:B------:R-:W-:Y:S02]  /*12fa0*/  IMAD.MOV.U32 R121, RZ, RZ, R123 ;  /* 0x000000ffff797224 */ /* 0x000fe400078e007b */
[----:B--2---:R-:W-:Y:S01]  /*12fb0*/  IMAD.MOV.U32 R4, RZ, RZ, R117 ;  /* 0x000000ffff047224 */ /* 0x004fe200078e0075 */
[----:B------:R1:W-:Y:S04]  /*12fc0*/  STL [R1+0x1c4], R116 ;  /* 0x0001c47401007387 */ /* 0x0003e80000100800 */
[----:B------:R2:W-:Y:S04]  /*12fd0*/  STL [R1+0x1c0], R4 ;  /* 0x0001c00401007387 */ /* 0x0005e80000100800 */
[----:B------:R-:W-:Y:S04]  /*12fe0*/  STL [R1+0x1cc], R82 ;  /* 0x0001cc5201007387 */ /* 0x000fe80000100800 */
[----:B------:R-:W4:Y:S04]  /*12ff0*/  LDL.LU.64 R122, [R1+0x460] ;  /* 0x00046000017a7983 */ /* 0x000f280000300a00 */
[----:B-1----:R-:W4:Y:S01]  /*13000*/  LDL.LU.64 R116, [R1+0x468] ;  /* 0x0004680001747983 */ /* 0x002f220000300a00 */
[----:B--2---:R-:W-:-:S05]  /*13010*/  IMAD.MOV.U32 R4, RZ, RZ, R83 ;  /* 0x000000ffff047224 */ /* 0x004fca00078e0053 */
[----:B------:R3:W-:Y:S02]  /*13020*/  STL [R1+0x1c8], R4 ;  /* 0x0001c80401007387 */ /* 0x0007e40000100800 */
[----:B---3--:R-:W-:Y:S02]  /*13030*/  IMAD.MOV.U32 R4, RZ, RZ, R65 ;  /* 0x000000ffff047224 */ /* 0x008fe400078e0041 */
[----:B------:R1:W-:Y:S04]  /*13040*/  STL [R1+0x1d4], R64 ;  /* 0x0001d44001007387 */ /* 0x0003e80000100800 */
[----:B------:R2:W-:Y:S01]  /*13050*/  STL [R1+0x1d0], R4 ;  /* 0x0001d00401007387 */ /* 0x0005e20000100800 */
[----:B-1----:R-:W-:Y:S02]  /*13060*/  IMAD.MOV.U32 R64, RZ, RZ, R48 ;  /* 0x000000ffff407224 */ /* 0x002fe400078e0030 */
[----:B------:R-:W-:-:S02]  /*13070*/  IMAD.MOV.U32 R65, RZ, RZ, R49 ;  /* 0x000000ffff417224 */ /* 0x000fc400078e0031 */
[----:B------:R-:W-:Y:S02]  /*13080*/  IMAD.MOV.U32 R48, RZ, RZ, R50 ;  /* 0x000000ffff307224 */ /* 0x000fe400078e0032 */
[----:B------:R-:W-:Y:S02]  /*13090*/  IMAD.MOV.U32 R49, RZ, RZ, R51 ;  /* 0x000000ffff317224 */ /* 0x000fe400078e0033 */
[----:B------:R-:W3:Y:S01]  /*130a0*/  LDL.LU.64 R50, [R1+0x498] ;  /* 0x0004980001327983 */ /* 0x000ee20000300a00 */
[----:B--2---:R-:W-:-:S03]  /*130b0*/  IMAD.MOV.U32 R4, RZ, RZ, R121 ;  /* 0x000000ffff047224 */ /* 0x004fc600078e0079 */
[----:B------:R-:W-:Y:S04]  /*130c0*/  STL [R1+0x1dc], R120 ;  /* 0x0001dc7801007387 */ /* 0x000fe80000100800 */
[----:B------:R-:W-:Y:S04]  /*130d0*/  STL [R1+0x1e4], R66 ;  /* 0x0001e44201007387 */ /* 0x000fe80000100800 */
[----:B------:R1:W-:Y:S02]  /*130e0*/  STL [R1+0x1d8], R4 ;  /* 0x0001d80401007387 */ /* 0x0003e40000100800 */
[----:B-1----:R-:W-:-:S05]  /*130f0*/  IMAD.MOV.U32 R4, RZ, RZ, R67 ;  /* 0x000000ffff047224 */ /* 0x002fca00078e0043 */
[----:B------:R4:W-:Y:S04]  /*13100*/  STL [R1+0x1e0], R4 ;  /* 0x0001e00401007387 */ /* 0x0009e80000100800 */
[----:B------:R-:W2:Y:S01]  /*13110*/  LDL.LU.64 R66, [R1+0x4a8] ;  /* 0x0004a80001427983 */ /* 0x000ea20000300a00 */
[----:B----4-:R-:W-:-:S03]  /*13120*/  IMAD.MOV.U32 R4, RZ, RZ, R123 ;  /* 0x000000ffff047224 */ /* 0x010fc600078e007b */
[----:B------:R-:W-:Y:S04]  /*13130*/  STL [R1+0x1ec], R122 ;  /* 0x0001ec7a01007387 */ /* 0x000fe80000100800 */
[----:B------:R1:W-:Y:S04]  /*13140*/  STL [R1+0x1e8], R4 ;  /* 0x0001e80401007387 */ /* 0x0003e80000100800 */
[----:B------:R4:W-:Y:S01]  /*13150*/  STL [R1+0x1f4], R116 ;  /* 0x0001f47401007387 */ /* 0x0009e20000100800 */
[----:B-1----:R-:W-:-:S03]  /*13160*/  IMAD.MOV.U32 R4, RZ, RZ, R117 ;  /* 0x000000ffff047224 */ /* 0x002fc600078e0075 */
[----:B----4-:R-:W4:Y:S04]  /*13170*/  LDL.LU.64 R116, [R1+0x4b8] ;  /* 0x0004b80001747983 */ /* 0x010f280000300a00 */
[----:B------:R1:W-:Y:S04]  /*13180*/  STL [R1+0x1f0], R4 ;  /* 0x0001f00401007387 */ /* 0x0003e80000100800 */
[----:B------:R1:W-:Y:S02]  /*13190*/  STL [R1+0x1fc], R56 ;  /* 0x0001fc3801007387 */ /* 0x0003e40000100800 */
[----:B-1----:R-:W-:-:S05]  /*131a0*/  IMAD.MOV.U32 R4, RZ, RZ, R57 ;  /* 0x000000ffff047224 */ /* 0x002fca00078e0039 */
[----:B------:R1:W-:Y:S01]  /*131b0*/  STL [R1+0x1f8], R4 ;  /* 0x0001f80401007387 */ /* 0x0003e20000100800 */
[----:B------:R-:W-:Y:S02]  /*131c0*/  IMAD.MOV.U32 R56, RZ, RZ, R58 ;  /* 0x000000ffff387224 */ /* 0x000fe400078e003a */
[----:B------:R-:W-:Y:S01]  /*131d0*/  IMAD.MOV.U32 R57, RZ, RZ, R59 ;  /* 0x000000ffff397224 */ /* 0x000fe200078e003b */
[----:B---3--:R3:W-:Y:S04]  /*131e0*/  STL [R1+0x204], R50 ;  /* 0x0002043201007387 */ /* 0x0087e80000100800 */
[----:B------:R-:W4:Y:S01]  /*131f0*/  LDL.LU.64 R58, [R1+0x4c8] ;  /* 0x0004c800013a7983 */ /* 0x000f220000300a00 */
[----:B-1----:R-:W-:-:S05]  /*13200*/  IMAD.MOV.U32 R4, RZ, RZ, R51 ;  /* 0x000000ffff047224 */ /* 0x002fca00078e0033 */
[----:B------:R1:W-:Y:S04]  /*13210*/  STL [R1+0x200], R4 ;  /* 0x0002000401007387 */ /* 0x0003e80000100800 */
[----:B------:R-:W-:Y:S04]  /*13220*/  STL [R1+0x20c], R64 ;  /* 0x00020c4001007387 */ /* 0x000fe80000100800 */
[----:B---3--:R-:W3:Y:S01]  /*13230*/  LDL.LU.64 R50, [R1+0x4d8] ;  /* 0x0004d80001327983 */ /* 0x008ee20000300a00 */
[----:B-1----:R-:W-:-:S05]  /*13240*/  IMAD.MOV.U32 R4, RZ, RZ, R65 ;  /* 0x000000ffff047224 */ /* 0x002fca00078e0041 */
[----:B------:R1:W-:Y:S04]  /*13250*/  STL [R1+0x208], R4 ;  /* 0x0002080401007387 */ /* 0x0003e80000100800 */
[----:B--2---:R-:W-:Y:S01]  /*13260*/  STL [R1+0x214], R66 ;  /* 0x0002144201007387 */ /* 0x004fe20000100800 */
[----:B-1----:R-:W-:-:S05]  /*13270*/  IMAD.MOV.U32 R4, RZ, RZ, R67 ;  /* 0x000000ffff047224 */ /* 0x002fca00078e0043 */
[----:B------:R1:W-:Y:S04]  /*13280*/  STL [R1+0x210], R4 ;  /* 0x0002100401007387 */ /* 0x0003e80000100800 */
[----:B------:R2:W-:Y:S01]  /*13290*/  STL [R1+0x21c], R70 ;  /* 0x00021c4601007387 */ /* 0x0005e20000100800 */
[----:B-1----:R-:W-:-:S03]  /*132a0*/  IMAD.MOV.U32 R4, RZ, RZ, R71 ;  /* 0x000000ffff047224 */ /* 0x002fc600078e0047 */
[----:B--2---:R-:W3:Y:S04]  /*132b0*/  LDL.LU.64 R70, [R1+0x4e8] ;  /* 0x0004e80001467983 */ /* 0x004ee80000300a00 */
[----:B------:R4:W-:Y:S02]  /*132c0*/  STL [R1+0x218], R4 ;  /* 0x0002180401007387 */ /* 0x0009e40000100800 */
[----:B----4-:R-:W-:Y:S02]  /*132d0*/  IMAD.MOV.U32 R4, RZ, RZ, R117 ;  /* 0x000000ffff047224 */ /* 0x010fe400078e0075 */
[----:B------:R1:W-:Y:S04]  /*132e0*/  STL [R1+0x224], R116 ;  /* 0x0002247401007387 */ /* 0x0003e80000100800 */
[----:B------:R4:W-:Y:S04]  /*132f0*/  STL [R1+0x220], R4 ;  /* 0x0002200401007387 */ /* 0x0009e80000100800 */
[----:B------:R-:W-:Y:S01]  /*13300*/  STL [R1+0x22c], R48 ;  /* 0x00022c3001007387 */ /* 0x000fe20000100800 */
[----:B-1----:R-:W-:-:S02]  /*13310*/  IMAD.MOV.U32 R116, RZ, RZ, R104 ;  /* 0x000000ffff747224 */ /* 0x002fc400078e0068 */
[----:B------:R-:W-:Y:S02]  /*13320*/  IMAD.MOV.U32 R117, RZ, RZ, R105 ;  /* 0x000000ffff757224 */ /* 0x000fe400078e0069 */
[----:B------:R-:W2:Y:S01]  /*13330*/  LDL.LU.64 R104, [R1+0x4f8] ;  /* 0x0004f80001687983 */ /* 0x000ea20000300a00 */
[----:B----4-:R-:W-:-:S05]  /*13340*/  IMAD.MOV.U32 R4, RZ, RZ, R49 ;  /* 0x000000ffff047224 */ /* 0x010fca00078e0031 */
[----:B------:R1:W-:Y:S02]  /*13350*/  STL [R1+0x228], R4 ;  /* 0x0002280401007387 */ /* 0x0003e40000100800 */
[----:B-1----:R-:W-:Y:S02]  /*13360*/  IMAD.MOV.U32 R4, RZ, RZ, R59 ;  /* 0x000000ffff047224 */ /* 0x002fe400078e003b */
[----:B------:R1:W-:Y:S04]  /*13370*/  STL [R1+0x234], R58 ;  /* 0x0002343a01007387 */ /* 0x0003e80000100800 */
[----:B------:R4:W-:Y:S01]  /*13380*/  STL [R1+0x230], R4 ;  /* 0x0002300401007387 */ /* 0x0009e20000100800 */
[----:B-1----:R-:W-:Y:S02]  /*13390*/  IMAD.MOV.U32 R58, RZ, RZ, R96 ;  /* 0x000000ffff3a7224 */ /* 0x002fe400078e0060 */
[----:B------:R-:W-:-:S02]  /*133a0*/  IMAD.MOV.U32 R59, RZ, RZ, R97 ;  /* 0x000000ffff3b7224 */ /* 0x000fc400078e0061 */
[----:B------:R-:W-:Y:S02]  /*133b0*/  IMAD.MOV.U32 R96, RZ, RZ, R84 ;  /* 0x000000ffff607224 */ /* 0x000fe400078e0054 */
[----:B------:R-:W-:Y:S02]  /*133c0*/  IMAD.MOV.U32 R97, RZ, RZ, R85 ;  /* 0x000000ffff617224 */ /* 0x000fe400078e0055 */
[----:B------:R-:W2:Y:S01]  /*133d0*/  LDL.LU.64 R84, [R1+0x508] ;  /* 0x0005080001547983 */ /* 0x000ea20000300a00 */
[----:B----4-:R-:W-:-:S03]  /*133e0*/  IMAD.MOV.U32 R4, RZ, RZ, R109 ;  /* 0x000000ffff047224 */ /* 0x010fc600078e006d */
[----:B------:R1:W-:Y:S04]  /*133f0*/  STL [R1+0x23c], R108 ;  /* 0x00023c6c01007387 */ /* 0x0003e80000100800 */
[----:B------:R4:W-:Y:S04]  /*13400*/  STL [R1+0x238], R4 ;  /* 0x0002380401007387 */ /* 0x0009e80000100800 */
[----:B---3--:R-:W-:Y:S01]  /*13410*/  STL [R1+0x244], R50 ;  /* 0x0002443201007387 */ /* 0x008fe20000100800 */
[----:B-1----:R-:W-:Y:S02]  /*13420*/  IMAD.MOV.U32 R108, RZ, RZ, R98 ;  /* 0x000000ffff6c7224 */ /* 0x002fe400078e0062 */
[----:B------:R-:W-:-:S02]  /*13430*/  IMAD.MOV.U32 R109, RZ, RZ, R99 ;  /* 0x000000ffff6d7224 */ /* 0x000fc400078e0063 */
[----:B------:R-:W-:Y:S02]  /*13440*/  IMAD.MOV.U32 R98, RZ, RZ, R44 ;  /* 0x000000ffff627224 */ /* 0x000fe400078e002c */
[----:B------:R-:W-:Y:S02]  /*13450*/  IMAD.MOV.U32 R99, RZ, RZ, R45 ;  /* 0x000000ffff637224 */ /* 0x000fe400078e002d */
[----:B------:R-:W-:Y:S02]  /*13460*/  IMAD.MOV.U32 R44, RZ, RZ, R38 ;  /* 0x000000ffff2c7224 */ /* 0x000fe400078e0026 */
[----:B------:R-:W-:Y:S02]  /*13470*/  IMAD.MOV.U32 R45, RZ, RZ, R39 ;  /* 0x000000ffff2d7224 */ /* 0x000fe400078e0027 */
[----:B------:R-:W3:Y:S01]  /*13480*/  LDL.LU.64 R38, [R1+0x518] ;  /* 0x0005180001267983 */ /* 0x000ee20000300a00 */
[----:B----4-:R-:W-:-:S05]  /*13490*/  IMAD.MOV.U32 R4, RZ, RZ, R51 ;  /* 0x000000ffff047224 */ /* 0x010fca00078e0033 */
[----:B------:R1:W-:Y:S04]  /*134a0*/  STL [R1+0x240], R4 ;  /* 0x0002400401007387 */ /* 0x0003e80000100800 */
[----:B------:R4:W-:Y:S01]  /*134b0*/  STL [R1+0x24c], R68 ;  /* 0x00024c4401007387 */ /* 0x0009e20000100800 */
[----:B-1----:R-:W-:-:S03]  /*134c0*/  IMAD.MOV.U32 R4, RZ, RZ, R69 ;  /* 0x000000ffff047224 */ /* 0x002fc600078e0045 */
[----:B----4-:R-:W4:Y:S04]  /*134d0*/  LDL.LU.64 R68, [R1+0x528] ;  /* 0x0005280001447983 */ /* 0x010f280000300a00 */
[----:B------:R1:W-:Y:S04]  /*134e0*/  STL [R1+0x248], R4 ;  /* 0x0002480401007387 */ /* 0x0003e80000100800 */
[----:B------:R1:W-:Y:S02]  /*134f0*/  STL [R1+0x254], R70 ;  /* 0x0002544601007387 */ /* 0x0003e40000100800 */
[----:B-1----:R-:W-:-:S05]  /*13500*/  IMAD.MOV.U32 R4, RZ, RZ, R71 ;  /* 0x000000ffff047224 */ /* 0x002fca00078e0047 */
[----:B------:R1:W-:Y:S04]  /*13510*/  STL [R1+0x250], R4 ;  /* 0x0002500401007387 */ /* 0x0003e80000100800 */
[----:B------:R-:W-:Y:S04]  /*13520*/  STL [R1+0x25c], R116 ;  /* 0x00025c7401007387 */ /* 0x000fe80000100800 */
[----:B------:R-:W4:Y:S01]  /*13530*/  LDL.LU.64 R70, [R1+0x538] ;  /* 0x0005380001467983 */ /* 0x000f220000300a00 */
[----:B-1----:R-:W-:-:S05]  /*13540*/  IMAD.MOV.U32 R4, RZ, RZ, R117 ;  /* 0x000000ffff047224 */ /* 0x002fca00078e0075 */
[----:B------:R1:W-:Y:S04]  /*13550*/  STL [R1+0x258], R4 ;  /* 0x0002580401007387 */ /* 0x0003e80000100800 */
[----:B--2---:R2:W-:Y:S01]  /*13560*/  STL [R1+0x264], R104 ;  /* 0x0002646801007387 */ /* 0x0045e20000100800 */
[----:B-1----:R-:W-:-:S03]  /*13570*/  IMAD.MOV.U32 R4, RZ, RZ, R105 ;  /* 0x000000ffff047224 */ /* 0x002fc600078e0069 */
[----:B--2---:R-:W2:Y:S04]  /*13580*/  LDL.LU.64 R104, [R1+0x548] ;  /* 0x0005480001687983 */ /* 0x004ea80000300a00 */
[----:B------:R1:W-:Y:S04]  /*13590*/  STL [R1+0x260], R4 ;  /* 0x0002600401007387 */ /* 0x0003e80000100800 */
[----:B------:R-:W-:Y:S01]  /*135a0*/  STL [R1+0x26c], R118 ;  /* 0x00026c7601007387 */ /* 0x000fe20000100800 */
[----:B-1----:R-:W-:-:S05]  /*135b0*/  IMAD.MOV.U32 R4, RZ, RZ, R119 ;  /* 0x000000ffff047224 */ /* 0x002fca00078e0077 */
[----:B------:R1:W-:Y:S04]  /*135c0*/  STL [R1+0x268], R4 ;  /* 0x0002680401007387 */ /* 0x0003e80000100800 */
[----:B------:R1:W-:Y:S02]  /*135d0*/  STL [R1+0x274], R84 ;  /* 0x0002745401007387 */ /* 0x0003e40000100800 */
[----:B-1----:R-:W-:Y:S02]  /*135e0*/  IMAD.MOV.U32 R4, RZ, RZ, R85 ;  /* 0x000000ffff047224 */ /* 0x002fe400078e0055 */
[----:B------:R-:W2:Y:S04]  /*135f0*/  LDL.LU.64 R84, [R1+0x558] ;  /* 0x0005580001547983 */ /* 0x000ea80000300a00 */
[----:B------:R1:W-:Y:S04]  /*13600*/  STL [R1+0x270], R4 ;  /* 0x0002700401007387 */ /* 0x0003e80000100800 */
[----:B------:R-:W-:Y:S01]  /*13610*/  STL [R1+0x27c], R108 ;  /* 0x00027c6c01007387 */ /* 0x000fe20000100800 */
[----:B-1----:R-:W-:-:S05]  /*13620*/  IMAD.MOV.U32 R4, RZ, RZ, R109 ;  /* 0x000000ffff047224 */ /* 0x002fca00078e006d */
[----:B------:R1:W-:Y:S04]  /*13630*/  STL [R1+0x278], R4 ;  /* 0x0002780401007387 */ /* 0x0003e80000100800 */
[----:B---3--:R3:W-:Y:S01]  /*13640*/  STL [R1+0x284], R38 ;  /* 0x0002842601007387 */ /* 0x0087e20000100800 */
[----:B-1----:R-:W-:-:S03]  /*13650*/  IMAD.MOV.U32 R4, RZ, RZ, R39 ;  /* 0x000000ffff047224 */ /* 0x002fc600078e0027 */
[----:B---3--:R-:W3:Y:S04]  /*13660*/  LDL.LU.64 R38, [R1+0x568] ;  /* 0x0005680001267983 */ /* 0x008ee80000300a00 */
[----:B------:R1:W-:Y:S04]  /*13670*/  STL [R1+0x280], R4 ;  /* 0x0002800401007387 */ /* 0x0003e80000100800 */
[----:B------:R-:W-:Y:S01]  /*13680*/  STL [R1+0x28c], R110 ;  /* 0x00028c6e01007387 */ /* 0x000fe20000100800 */
[----:B-1----:R-:W-:-:S03]  /*13690*/  IMAD.MOV.U32 R4, RZ, RZ, R111 ;  /* 0x000000ffff047224 */ /* 0x002fc600078e006f */
[----:B----4-:R-:W-:Y:S04]  /*136a0*/  STL [R1+0x294], R68 ;  /* 0x0002944401007387 */ /* 0x010fe80000100800 */
[----:B------:R1:W-:Y:S04]  /*136b0*/  STL [R1+0x288], R4 ;  /* 0x0002880401007387 */ /* 0x0003e80000100800 */
[----:B------:R-:W-:Y:S01]  /*136c0*/  STL [R1+0x29c], R42 ;  /* 0x00029c2a01007387 */ /* 0x000fe20000100800 */
[----:B-1----:R-:W-:-:S05]  /*136d0*/  IMAD.MOV.U32 R4, RZ, RZ, R69 ;  /* 0x000000ffff047224 */ /* 0x002fca00078e0045 */
[----:B------:R1:W-:Y:S02]  /*136e0*/  STL [R1+0x290], R4 ;  /* 0x0002900401007387 */ /* 0x0003e40000100800 */
[----:B-1----:R-:W-:Y:S02]  /*136f0*/  IMAD.MOV.U32 R4, RZ, RZ, R43 ;  /* 0x000000ffff047224 */ /* 0x002fe400078e002b */
[----:B------:R-:W4:Y:S04]  /*13700*/  LDL.LU.64 R42, [R1+0x578] ;  /* 0x00057800012a7983 */ /* 0x000f280000300a00 */
[----:B------:R1:W-:Y:S04]  /*13710*/  STL [R1+0x298], R4 ;  /* 0x0002980401007387 */ /* 0x0003e80000100800 */
[----:B------:R1:W-:Y:S02]  /*13720*/  STL [R1+0x2a4], R70 ;  /* 0x0002a44601007387 */ /* 0x0003e40000100800 */
[----:B-1----:R-:W-:-:S02]  /*13730*/  IMAD.MOV.U32 R4, RZ, RZ, R71 ;  /* 0x000000ffff047224 */ /* 0x002fc400078e0047 */
[----:B------:R-:W-:Y:S04]  /*13740*/  STL [R1+0x2ac], R56 ;  /* 0x0002ac3801007387 */ /* 0x000fe80000100800 */
[----:B------:R1:W-:Y:S04]  /*13750*/  STL [R1+0x2a0], R4 ;  /* 0x0002a00401007387 */ /* 0x0003e80000100800 */
[----:B------:R-:W4:Y:S01]  /*13760*/  LDL.LU.64 R70, [R1+0x588] ;  /* 0x0005880001467983 */ /* 0x000f220000300a00 */
[----:B-1----:R-:W-:Y:S02]  /*13770*/  IMAD.MOV.U32 R4, RZ, RZ, R57 ;  /* 0x000000ffff047224 */ /* 0x002fe400078e0039 */
[----:B------:R-:W-:-:S02]  /*13780*/  IMAD.MOV.U32 R56, RZ, RZ, R58 ;  /* 0x000000ffff387224 */ /* 0x000fc400078e003a */
[----:B------:R-:W-:Y:S01]  /*13790*/  IMAD.MOV.U32 R57, RZ, RZ, R59 ;  /* 0x000000ffff397224 */ /* 0x000fe200078e003b */
[----:B--2---:R-:W-:Y:S04]  /*137a0*/  STL [R1+0x2b4], R104 ;  /* 0x0002b46801007387 */ /* 0x004fe80000100800 */
[----:B------:R1:W-:Y:S04]  /*137b0*/  STL [R1+0x2a8], R4 ;  /* 0x0002a80401007387 */ /* 0x0003e80000100800 */
[----:B------:R-:W2:Y:S01]  /*137c0*/  LDL.LU.64 R58, [R1+0x598] ;  /* 0x00059800013a7983 */ /* 0x000ea20000300a00 */
[----:B-1----:R-:W-:-:S02]  /*137d0*/  IMAD.MOV.U32 R4, RZ, RZ, R105 ;  /* 0x000000ffff047224 */ /* 0x002fc400078e0069 */
[----:B------:R-:W-:Y:S02]  /*137e0*/  IMAD.MOV.U32 R104, RZ, RZ, R106 ;  /* 0x000000ffff687224 */ /* 0x000fe400078e006a */
[----:B------:R-:W-:Y:S01]  /*137f0*/  IMAD.MOV.U32 R105, RZ, RZ, R107 ;  /* 0x000000ffff697224 */ /* 0x000fe200078e006b */
[----:B------:R1:W-:Y:S04]  /*13800*/  STL [R1+0x2b0], R4 ;  /* 0x0002b00401007387 */ /* 0x0003e80000100800 */
[----:B------:R1:W-:Y:S04]  /*13810*/  STL [R1+0x2bc], R96 ;  /* 0x0002bc6001007387 */ /* 0x0003e80000100800 */
[----:B------:R-:W2:Y:S01]  /*13820*/  LDL.LU.64 R106, [R1+0x5a8] ;  /* 0x0005a800016a7983 */ /* 0x000ea20000300a00 */
[----:B-1----:R-:W-:-:S05]  /*13830*/  IMAD.MOV.U32 R4, RZ, RZ, R97 ;  /* 0x000000ffff047224 */ /* 0x002fca00078e0061 */
[----:B------:R1:W-:Y:S01]  /*13840*/  STL [R1+0x2b8], R4 ;  /* 0x0002b80401007387 */ /* 0x0003e20000100800 */
[----:B------:R-:W-:Y:S02]  /*13850*/  IMAD.MOV.U32 R96, RZ, RZ, R98 ;  /* 0x000000ffff607224 */ /* 0x000fe400078e0062 */
[----:B------:R-:W-:Y:S01]  /*13860*/  IMAD.MOV.U32 R97, RZ, RZ, R99 ;  /* 0x000000ffff617224 */ /* 0x000fe200078e0063 */
        /* <DEDUP_REMOVED lines=12> */
[----:B---3--:R3:W-:Y:S01]  /*13930*/  STL [R1+0x2d4], R38 ;  /* 0x0002d42601007387 */ /* 0x0087e20000100800 */
[----:B-1----:R-:W-:-:S03]  /*13940*/  IMAD.MOV.U32 R4, RZ, RZ, R39 ;  /* 0x000000ffff047224 */ /* 0x002fc600078e0027 */
[----:B------:R-:W2:Y:S04]  /*13950*/  LDL.LU.64 R46, [R1+0x5d8] ;  /* 0x0005d800012e7983 */ /* 0x000ea80000300a00 */
[----:B------:R1:W-:Y:S04]  /*13960*/  STL [R1+0x2d0], R4 ;  /* 0x0002d00401007387 */ /* 0x0003e80000100800 */
[----:B------:R1:W-:Y:S04]  /*13970*/  STL [R1+0x2dc], R40 ;  /* 0x0002dc2801007387 */ /* 0x0003e80000100800 */
[----:B---3--:R-:W3:Y:S01]  /*13980*/  LDL.LU.64 R38, [R1+0x5e0] ;  /* 0x0005e00001267983 */ /* 0x008ee20000300a00 */
[----:B-1----:R-:W-:-:S03]  /*13990*/  IMAD.MOV.U32 R4, RZ, RZ, R41 ;  /* 0x000000ffff047224 */ /* 0x002fc600078e0029 */
[----:B------:R-:W3:Y:S04]  /*139a0*/  LDL.LU.64 R40, [R1+0x5e8] ;  /* 0x0005e80001287983 */ /* 0x000ee80000300a00 */
[----:B------:R4:W-:Y:S02]  /*139b0*/  STL [R1+0x2d8], R4 ;  /* 0x0002d80401007387 */ /* 0x0009e40000100800 */
[----:B----4-:R-:W-:Y:S02]  /*139c0*/  IMAD.MOV.U32 R4, RZ, RZ, R43 ;  /* 0x000000ffff047224 */ /* 0x010fe400078e002b */
[----:B------:R1:W-:Y:S04]  /*139d0*/  STL [R1+0x2e4], R42 ;  /* 0x0002e42a01007387 */ /* 0x0003e80000100800 */
[----:B------:R-:W-:Y:S04]  /*139e0*/  STL [R1+0x2ec], R36 ;  /* 0x0002ec2401007387 */ /* 0x000fe80000100800 */
[----:B------:R4:W-:Y:S04]  /*139f0*/  STL [R1+0x2e0], R4 ;  /* 0x0002e00401007387 */ /* 0x0009e80000100800 */
[----:B-1----:R-:W3:Y:S01]  /*13a00*/  LDL.LU.64 R42, [R1+0x5f8] ;  /* 0x0005f800012a7983 */ /* 0x002ee20000300a00 */
[----:B----4-:R-:W-:-:S03]  /*13a10*/  IMAD.MOV.U32 R4, RZ, RZ, R37 ;  /* 0x000000ffff047224 */ /* 0x010fc600078e0025 */
[----:B------:R-:W-:Y:S04]  /*13a20*/  STL [R1+0x2f4], R70 ;  /* 0x0002f44601007387 */ /* 0x000fe80000100800 */
[----:B------:R1:W-:Y:S04]  /*13a30*/  STL [R1+0x2e8], R4 ;  /* 0x0002e80401007387 */ /* 0x0003e80000100800 */
[----:B------:R-:W4:Y:S01]  /*13a40*/  LDL.LU.64 R36, [R1+0x5f0] ;  /* 0x0005f00001247983 */ /* 0x000f220000300a00 */
[----:B-1----:R-:W-:-:S03]  /*13a50*/  IMAD.MOV.U32 R4, RZ, RZ, R71 ;  /* 0x000000ffff047224 */ /* 0x002fc600078e0047 */
[----:B------:R-:W-:Y:S04]  /*13a60*/  STL [R1+0x2fc], R56 ;  /* 0x0002fc3801007387 */ /* 0x000fe80000100800 */
[----:B------:R1:W-:Y:S02]  /*13a70*/  STL [R1+0x2f0], R4 ;  /* 0x0002f00401007387 */ /* 0x0003e40000100800 */
[----:B-1----:R-:W-:Y:S02]  /*13a80*/  IMAD.MOV.U32 R4, RZ, RZ, R57 ;  /* 0x000000ffff047224 */ /* 0x002fe400078e0039 */
[----:B------:R-:W-:Y:S02]  /*13a90*/  IMAD.MOV.U32 R198, RZ, RZ, R5 ;  /* 0x000000ffffc67224 */ /* 0x000fe400078e0005 */
[----:B------:R-:W-:-:S02]  /*13aa0*/  IMAD.MOV.U32 R196, RZ, RZ, R197 ;  /* 0x000000ffffc47224 */ /* 0x000fc400078e00c5 */
[----:B------:R-:W-:Y:S02]  /*13ab0*/  IMAD.MOV.U32 R200, RZ, RZ, R202 ;  /* 0x000000ffffc87224 */ /* 0x000fe400078e00ca */
[----:B------:R-:W-:Y:S02]  /*13ac0*/  IMAD.MOV.U32 R197, RZ, RZ, R29 ;  /* 0x000000ffffc57224 */ /* 0x000fe400078e001d */
[----:B------:R-:W-:Y:S02]  /*13ad0*/  IMAD.MOV.U32 R202, RZ, RZ, R30 ;  /* 0x000000ffffca7224 */ /* 0x000fe400078e001e */
[----:B------:R-:W-:Y:S02]  /*13ae0*/  IMAD.MOV.U32 R201, RZ, RZ, R31 ;  /* 0x000000ffffc97224 */ /* 0x000fe400078e001f */
[----:B------:R-:W-:Y:S02]  /*13af0*/  IMAD.MOV.U32 R206, RZ, RZ, R32 ;  /* 0x000000ffffce7224 */ /* 0x000fe400078e0020 */
[----:B------:R-:W-:Y:S01]  /*13b00*/  IMAD.MOV.U32 R205, RZ, RZ, R33 ;  /* 0x000000ffffcd7224 */ /* 0x000fe200078e0021 */
[----:B--2---:R-:W-:Y:S04]  /*13b10*/  STL [R1+0x304], R58 ;  /* 0x0003043a01007387 */ /* 0x004fe80000100800 */
        /* <DEDUP_REMOVED lines=25> */
[----:B---3--:R-:W-:Y:S01]  /*13cb0*/  STL [R1+0x34c], R38 ;  /* 0x00034c2601007387 */ /* 0x008fe20000100800 */
[----:B-1----:R-:W-:-:S05]  /*13cc0*/  IMAD.MOV.U32 R4, RZ, RZ, R47 ;  /* 0x000000ffff047224 */ /* 0x002fca00078e002f */
[----:B------:R1:W-:Y:S04]  /*13cd0*/  STL [R1+0x340], R4 ;  /* 0x0003400401007387 */ /* 0x0003e80000100800 */
[----:B------:R-:W-:Y:S01]  /*13ce0*/  STL [R1+0x354], R40 ;  /* 0x0003542801007387 */ /* 0x000fe20000100800 */
[----:B-1----:R-:W-:-:S03]  /*13cf0*/  IMAD.MOV.U32 R4, RZ, RZ, R39 ;  /* 0x000000ffff047224 */ /* 0x002fc600078e0027 */
[----:B------:R-:W1:Y:S04]  /*13d00*/  S2R R39, SR_TID.X ;  /* 0x0000000000277919 */ /* 0x000e680000002100 */
[----:B------:R2:W-:Y:S04]  /*13d10*/  STL [R1+0x348], R4 ;  /* 0x0003480401007387 */ /* 0x0005e80000100800 */
[----:B------:R-:W-:Y:S01]  /*13d20*/  STL [R1+0x35c], R42 ;  /* 0x00035c2a01007387 */ /* 0x000fe20000100800 */
[----:B--2---:R-:W-:-:S05]  /*13d30*/  IMAD.MOV.U32 R4, RZ, RZ, R41 ;  /* 0x000000ffff047224 */ /* 0x004fca00078e0029 */
[----:B------:R2:W-:Y:S02]  /*13d40*/  STL [R1+0x350], R4 ;  /* 0x0003500401007387 */ /* 0x0005e40000100800 */
[----:B--2---:R-:W-:-:S05]  /*13d50*/  IMAD.MOV.U32 R4, RZ, RZ, R43 ;  /* 0x000000ffff047224 */ /* 0x004fca00078e002b */
[----:B------:R2:W-:Y:S01]  /*13d60*/  STL [R1+0x358], R4 ;  /* 0x0003580401007387 */ /* 0x0005e20000100800 */
[----:B-1----:R-:W-:-:S03]  /*13d70*/  LOP3.LUT R5, R39, 0x7, RZ, 0xc0, !PT ;  /* 0x0000000727057812 */ /* 0x002fc600078ec0ff */
[----:B----4-:R-:W-:Y:S01]  /*13d80*/  STL [R1+0x364], R36 ;  /* 0x0003642401007387 */ /* 0x010fe20000100800 */
[----:B--2---:R-:W-:-:S05]  /*13d90*/  IMAD.MOV.U32 R4, RZ, RZ, R37 ;  /* 0x000000ffff047224 */ /* 0x004fca00078e0025 */
[----:B------:R1:W-:Y:S01]  /*13da0*/  STL [R1+0x360], R4 ;  /* 0x0003600401007387 */ /* 0x0003e20000100800 */
[----:B------:R-:W-:Y:S02]  /*13db0*/  IMAD.SHL.U32 R30, R39, 0x2, RZ ;  /* 0x00000002271e7824 */ /* 0x000fe400078e00ff */
[----:B------:R-:W-:Y:S02]  /*13dc0*/  IMAD.SHL.U32 R29, R5, 0x10, RZ ;  /* 0x00000010051d7824 */ /* 0x000fe400078e00ff */
[----:B-1----:R-:W-:-:S05]  /*13dd0*/  IMAD.SHL.U32 R4, R39, 0x80, RZ ;  /* 0x0000008027047824 */ /* 0x002fca00078e00ff */
[----:B------:R-:W-:Y:S02]  /*13de0*/  LOP3.LUT R4, R4, 0x3000, RZ, 0xc0, !PT ;  /* 0x0000300004047812 */ /* 0x000fe400078ec0ff */
[C---:B------:R-:W-:Y:S02]  /*13df0*/  LOP3.LUT R32, R39.reuse, 0x3, RZ, 0xc0, !PT ;  /* 0x0000000327207812 */ /* 0x040fe400078ec0ff */
[----:B------:R-:W-:Y:S01]  /*13e00*/  LOP3.LUT R31, R39, 0x1c, RZ, 0xc0, !PT ;  /* 0x0000001c271f7812 */ /* 0x000fe200078ec0ff */
[----:B------:R-:W-:Y:S01]  /*13e10*/  IMAD R5, R5, 0x200, R4 ;  /* 0x0000020005057824 */ /* 0x000fe200078e0204 */
[----:B------:R-:W-:-:S03]  /*13e20*/  LOP3.LUT R4, R29, 0x30, R30, 0x78, !PT ;  /* 0x000000301d047812 */ /* 0x000fc600078e781e */
[----:B------:R-:W-:Y:S02]  /*13e30*/  IMAD R32, R32, 0x120, R31 ;  /* 0x0000012020207824 */ /* 0x000fe400078e021f */
[----:B------:R-:W-:-:S03]  /*13e40*/  IMAD.IADD R33, R5, 0x1, R4 ;  /* 0x0000000105217824 */ /* 0x000fc600078e0204 */
[----:B------:R-:W-:Y:S02]  /*13e50*/  LOP3.LUT R4, R32, 0x40, RZ, 0x3c, !PT ;  /* 0x0000004020047812 */ /* 0x000fe400078e3cff */
[----:B------:R-:W-:Y:S01]  /*13e60*/  LOP3.LUT R4, R33, 0x40, RZ, 0x3c, !PT ;  /* 0x0000004021047812 */ /* 0x000fe200078e3cff */
[----:B------:R-:W-:Y:S01]  /*13e70*/  IMAD.MOV.U32 R38, RZ, RZ, 0x7f ;  /* 0x0000007fff267424 */ /* 0x000fe200078e00ff */
[----:B------:R1:W-:Y:S04]  /*13e80*/  STL [R1+0x3d0], R33 ;  /* 0x0003d02101007387 */ /* 0x0003e80000100800 */
[----:B------:R1:W-:Y:S01]  /*13e90*/  STL [R1+0x3d8], R4 ;  /* 0x0003d80401007387 */ /* 0x0003e20000100800 */
[----:B------:R-:W-:-:S04]  /*13ea0*/  IADD3 R38, R38, c[0x0][0x180], RZ ;  /* 0x0000600026267a10 */ /* 0x000fc80007ffe0ff */
[----:B------:R-:W-:-:S04]  /*13eb0*/  SHF.R.S32.HI R28, RZ, 0x1f, R38 ;  /* 0x0000001fff1c7819 */ /* 0x000fc80000011426 */
[----:B------:R-:W-:Y:S01]  /*13ec0*/  LEA.HI R28, R28, R38, RZ, 0x7 ;  /* 0x000000261c1c7211 */ /* 0x000fe200078f38ff */
[----:B------:R-:W-:-:S03]  /*13ed0*/  USHF.R.S32.HI UR9, URZ, 0x1f, UR5 ;  /* 0x0000001f3f097899 */ /* 0x000fc60008011405 */
[----:B------:R-:W-:Y:S01]  /*13ee0*/  SHF.R.S32.HI R28, RZ, 0x7, R28 ;  /* 0x00000007ff1c7819 */ /* 0x000fe2000001141c */
[----:B------:R-:W-:Y:S01]  /*13ef0*/  IMAD.MOV.U32 R208, RZ, RZ, R210 ;  /* 0x000000ffffd07224 */ /* 0x000fe200078e00d2 */
[----:B------:R-:W-:Y:S01]  /*13f00*/  USHF.R.S32.HI UR10, URZ, 0x1f, UR6 ;  /* 0x0000001f3f0a7899 */ /* 0x000fe20008011406 */
[C---:B------:R-:W-:Y:S01]  /*13f10*/  LOP3.LUT R5, R32.reuse, 0x20, RZ, 0x3c, !PT ;  /* 0x0000002020057812 */ /* 0x040fe200078e3cff */
[----:B------:R-:W-:Y:S01]  /*13f20*/  IMAD.MOV.U32 R210, RZ, RZ, R34 ;  /* 0x000000ffffd27224 */ /* 0x000fe200078e0022 */
[----:B------:R-:W-:Y:S01]  /*13f30*/  CS2R R76, SRZ ;  /* 0x00000000004c7805 */ /* 0x000fe2000001ff00 */
[----:B------:R-:W-:Y:S01]  /*13f40*/  IMAD.MOV.U32 R209, RZ, RZ, R35 ;  /* 0x000000ffffd17224 */ /* 0x000fe200078e0023 */
        /* <DEDUP_REMOVED lines=31> */
[----:B------:R-:W-:-:S02]  /*14140*/  LOP3.LUT R29, R32, 0x60, RZ, 0x3c, !PT ;  /* 0x00000060201d7812 */ /* 0x000fc400078e3cff */
[----:B------:R-:W-:Y:S01]  /*14150*/  IADD3 R5, R28, -0x2, RZ ;  /* 0xfffffffe1c057810 */ /* 0x000fe20007ffe0ff */
[----:B------:R-:W-:Y:S02]  /*14160*/  UIADD3 UR7, UR4, -0x100, URZ ;  /* 0xffffff0004077890 */ /* 0x000fe4000fffe03f */
[----:B------:R-:W-:Y:S02]  /*14170*/  USHF.L.U32 UR14, UR5, 0x2, URZ ;  /* 0x00000002050e7899 */ /* 0x000fe4000800063f */
[----:B------:R-:W-:Y:S02]  /*14180*/  USHF.L.U64.HI UR9, UR5, 0x2, UR9 ;  /* 0x0000000205097899 */ /* 0x000fe40008010209 */
[----:B------:R-:W-:Y:S02]  /*14190*/  USHF.L.U32 UR11, UR6, 0x2, URZ ;  /* 0x00000002060b7899 */ /* 0x000fe4000800063f */
[----:B------:R-:W-:Y:S02]  /*141a0*/  UMOV UR4, URZ ;  /* 0x0000003f00047c82 */ /* 0x000fe40008000000 */
[----:B------:R-:W-:-:S02]  /*141b0*/  UMOV UR8, 0x1 ;  /* 0x0000000100087882 */ /* 0x000fc40000000000 */
[----:B------:R-:W-:Y:S02]  /*141c0*/  USHF.L.U64.HI UR10, UR6, 0x2, UR10 ;  /* 0x00000002060a7899 */ /* 0x000fe4000801020a */
[----:B-1----:R-:W-:Y:S02]  /*141d0*/  UMOV UR5, 0xffffffff ;  /* 0xffffffff00057882 */ /* 0x002fe40000000000 */
.L_x_1:
[----:B------:R-:W2:Y:S01]  /*141e0*/  LDL R5, [R1+0x3d0] ;  /* 0x0003d00001057983 */ /* 0x000ea20000100800 */
[----:B------:R-:W-:Y:S01]  /*141f0*/  UIADD3 UR5, UR5, 0x1, URZ ;  /* 0x0000000105057890 */ /* 0x000fe2000fffe03f */
[----:B------:R-:W-:-:S04]  /*14200*/  DEPBAR.LE SB0, 0x2 ;  /* 0x000080800000791a */ /* 0x000fc80000000000 */
[----:B------:R-:W1:Y:S01]  /*14210*/  S2R R4, SR_TID.X ;  /* 0x0000000000047919 */ /* 0x000e620000002100 */
[----:B------:R-:W-:-:S04]  /*14220*/  UISETP.GT.AND UP0, UPT, UR5, 0x1, UPT ;  /* 0x000000010500788c */ /* 0x000fc8000bf04270 */
[----:B------:R-:W-:-:S06]  /*14230*/  USEL UR5, UR5, URZ, !UP0 ;  /* 0x0000003f05057287 */ /* 0x000fcc000c000000 */
[----:B------:R-:W-:Y:S02]  /*14240*/  IMAD.U32 R30, RZ, RZ, UR5 ;  /* 0x00000005ff1e7e24 */ /* 0x000fe4000f8e00ff */
[----:B------:R-:W-:Y:S01]  /*14250*/  IMAD.U32 R31, RZ, RZ, UR5 ;  /* 0x00000005ff1f7e24 */ /* 0x000fe2000f8e00ff */
[C---:B-1----:R-:W-:Y:S02]  /*14260*/  LOP3.LUT R33, R4.reuse, 0x1c, RZ, 0xc0, !PT ;  /* 0x0000001c04217812 */ /* 0x042fe400078ec0ff */
[C---:B------:R-:W-:Y:S02]  /*14270*/  LOP3.LUT R32, R4.reuse, 0x3, RZ, 0xc0, !PT ;  /* 0x0000000304207812 */ /* 0x040fe400078ec0ff */
[C---:B------:R-:W-:Y:S02]  /*14280*/  LOP3.LUT R29, R4.reuse, 0x1c, RZ, 0xc0, !PT ;  /* 0x0000001c041d7812 */ /* 0x040fe400078ec0ff */
[----:B------:R-:W-:Y:S01]  /*14290*/  LOP3.LUT R28, R4, 0x3, RZ, 0xc0, !PT ;  /* 0x00000003041c7812 */ /* 0x000fe200078ec0ff */
[----:B------:R-:W-:Y:S01]  /*142a0*/  IMAD R32, R32, 0x120, R33 ;  /* 0x0000012020207824 */ /* 0x000fe200078e0221 */
[----:B------:R-:W-:-:S02]  /*142b0*/  LOP3.LUT R35, R4, 0x1c, RZ, 0xc0, !PT ;  /* 0x0000001c04237812 */ /* 0x000fc400078ec0ff */
[----:B------:R-:W-:Y:S01]  /*142c0*/  LOP3.LUT R34, R4, 0x3, RZ, 0xc0, !PT ;  /* 0x0000000304227812 */ /* 0x000fe200078ec0ff */
[----:B------:R-:W-:Y:S01]  /*142d0*/  IMAD R30, R30, 0x8000, R32 ;  /* 0x000080001e1e7824 */ /* 0x000fe200078e0220 */
[----:B------:R-:W-:Y:S01]  /*142e0*/  BAR.SYNC.DEFER_BLOCKING 0x0 ;  /* 0x0000000000007b1d */ /* 0x000fe20000010000 */
[----:B------:R-:W-:Y:S01]  /*142f0*/  IMAD R28, R28, 0x120, R29 ;  /* 0x000001201c1c7824 */ /* 0x000fe200078e021d */
[----:B------:R-:W-:Y:S01]  /*14300*/  LOP3.LUT R32, R4, 0x3, RZ, 0xc0, !PT ;  /* 0x0000000304207812 */ /* 0x000fe200078ec0ff */
[----:B------:R-:W-:Y:S02]  /*14310*/  IMAD R34, R34, 0x120, R35 ;  /* 0x0000012022227824 */ /* 0x000fe400078e0223 */
[----:B------:R-:W-:Y:S01]  /*14320*/  IMAD.U32 R29, RZ, RZ, UR5 ;  /* 0x00000005ff1d7e24 */ /* 0x000fe2000f8e00ff */
[----:B------:R-:W-:Y:S01]  /*14330*/  LOP3.LUT R28, R28, 0x20, RZ, 0x3c, !PT ;  /* 0x000000201c1c7812 */ /* 0x000fe200078e3cff */
[----:B------:R-:W-:Y:S01]  /*14340*/  IMAD R32, R32, 0x120, R33 ;  /* 0x0000012020207824 */ /* 0x000fe200078e0221 */
[----:B------:R-:W-:Y:S01]  /*14350*/  LOP3.LUT R34, R34, 0x40, RZ, 0x3c, !PT ;  /* 0x0000004022227812 */ /* 0x000fe200078e3cff */
[----:B------:R-:W-:-:S02]  /*14360*/  IMAD.U32 R4, RZ, RZ, UR5 ;  /* 0x00000005ff047e24 */ /* 0x000fc4000f8e00ff */
[----:B------:R-:W-:Y:S01]  /*14370*/  IMAD R31, R31, 0x8000, R28 ;  /* 0x000080001f1f7824 */ /* 0x000fe200078e021c */
[----:B------:R-:W-:Y:S01]  /*14380*/  LOP3.LUT R32, R32, 0x60, RZ, 0x3c, !PT ;  /* 0x0000006020207812 */ /* 0x000fe200078e3cff */
[----:B------:R-:W-:-:S04]  /*14390*/  IMAD.U32 R28, RZ, RZ, UR5 ;  /* 0x00000005ff1c7e24 */ /* 0x000fc8000f8e00ff */
[----:B------:R-:W-:Y:S02]  /*143a0*/  IMAD R28, R28, 0x8000, R34 ;  /* 0x000080001c1c7824 */ /* 0x000fe400078e0222 */
[----:B------:R-:W-:-:S03]  /*143b0*/  IMAD R29, R29, 0x8000, R32 ;  /* 0x000080001d1d7824 */ /* 0x000fc600078e0220 */
[----:B------:R-:W-:Y:S04]  /*143c0*/  LDS R112, [R28+0x20080] ;  /* 0x020080001c707984 */ /* 0x000fe80000000800 */
        /* <DEDUP_REMOVED lines=18> */
[----:B------:R-:W-:Y:S01]  /*144f0*/  LDS R131, [R31+0x20c00] ;  /* 0x020c00001f837984 */ /* 0x000fe20000000800 */
[----:B--2---:R-:W-:-:S05]  /*14500*/  IMAD R4, R4, 0x10000, R5 ;  /* 0x0001000004047824 */ /* 0x004fca00078e0205 */
[----:B------:R-:W1:Y:S04]  /*14510*/  LDSM.16.M88.4 R72, [R4] ;  /* 0x000000000448783b */ /* 0x000e680000000200 */
[----:B------:R-:W2:Y:S04]  /*14520*/  LDSM.16.M88.4 R52, [R4+0x4000] ;  /* 0x004000000434783b */ /* 0x000ea80000000200 */
[----:B------:R-:W3:Y:S01]  /*14530*/  LDSM.16.M88.4 R92, [R4+0x8000] ;  /* 0x00800000045c783b */ /* 0x000ee20000000200 */
[C---:B-1----:R-:W-:Y:S03]  /*14540*/  HMMA.1688.F32.TF32 R88, R112.reuse, R72, R84 ;  /* 0x000000487058723c */ /* 0x042fe60000081054 */
[----:B------:R-:W1:Y:S05]  /*14550*/  LDSM.16.M88.4 R84, [R4+0xc000] ;  /* 0x00c000000454783b */ /* 0x000e6a0000000200 */
[C---:B--2---:R-:W-:Y:S08]  /*14560*/  HMMA.1688.F32.TF32 R44, R112.reuse, R52, R44 ;  /* 0x00000034702c723c */ /* 0x044ff0000008102c */
[----:B---3--:R-:W-:Y:S08]  /*14570*/  HMMA.1688.F32.TF32 R40, R112, R92, R40 ;  /* 0x0000005c7028723c */ /* 0x008ff00000081028 */
[-C--:B------:R-:W-:Y:S08]  /*14580*/  HMMA.1688.F32.TF32 R76, R124, R72.reuse, R76 ;  /* 0x000000487c4c723c */ /* 0x080ff0000008104c */
[----:B------:R-:W-:Y:S08]  /*14590*/  HMMA.1688.F32.TF32 R64, R100, R72, R64 ;  /* 0x000000486440723c */ /* 0x000ff00000081040 */
[----:B------:R-:W-:Y:S08]  /*145a0*/  HMMA.1688.F32.TF32 R60, R124, R52, R60 ;  /* 0x000000347c3c723c */ /* 0x000ff0000008103c */
[----:B-1----:R-:W-:Y:S01]  /*145b0*/  HMMA.1688.F32.TF32 R36, R112, R84, R36 ;  /* 0x000000547024723c */ /* 0x002fe20000081024 */
[----:B------:R-:W2:Y:S01]  /*145c0*/  LDL R115, [R1+0x3d8] ;  /* 0x0003d80001737983 */ /* 0x000ea20000100800 */
[----:B------:R-:W-:-:S03]  /*145d0*/  IMAD.U32 R5, RZ, RZ, UR5 ;  /* 0x00000005ff057e24 */ /* 0x000fc6000f8e00ff */
[----:B------:R-:W-:Y:S03]  /*145e0*/  LDS R112, [R28+0x21000] ;  /* 0x021000001c707984 */ /* 0x000fe60000000800 */
[C---:B------:R-:W-:Y:S01]  /*145f0*/  HMMA.1688.F32.TF32 R80, R124.reuse, R92, R80 ;  /* 0x0000005c7c50723c */ /* 0x040fe20000081050 */
[----:B------:R-:W-:Y:S04]  /*14600*/  LDS R114, [R28+0x21400] ;  /* 0x021400001c727984 */ /* 0x000fe80000000800 */
[----:B------:R-:W-:Y:S03]  /*14610*/  LDS R113, [R29+0x21000] ;  /* 0x021000001d717984 */ /* 0x000fe60000000800 */
[----:B------:R-:W-:Y:S01]  /*14620*/  HMMA.1688.F32.TF32 R120, R124, R84, R120 ;  /* 0x000000547c78723c */ /* 0x000fe20000081078 */
[----:B------:R-:W-:Y:S04]  /*14630*/  LDS R124, [R28+0x20800] ;  /* 0x020800001c7c7984 */ /* 0x000fe80000000800 */
[----:B------:R-:W-:Y:S03]  /*14640*/  LDS R126, [R28+0x20c00] ;  /* 0x020c00001c7e7984 */ /* 0x000fe60000000800 */
[C---:B------:R-:W-:Y:S01]  /*14650*/  HMMA.1688.F32.TF32 R48, R100.reuse, R52, R48 ;  /* 0x000000346430723c */ /* 0x040fe20000081030 */
[----:B------:R-:W-:Y:S04]  /*14660*/  LDS R125, [R29+0x20800] ;  /* 0x020800001d7d7984 */ /* 0x000fe80000000800 */
[----:B------:R-:W1:Y:S03]  /*14670*/  LDS R127, [R29+0x20c00] ;  /* 0x020c00001d7f7984 */ /* 0x000e660000000800 */
[C---:B------:R-:W-:Y:S08]  /*14680*/  HMMA.1688.F32.TF32 R116, R100.reuse, R92, R116 ;  /* 0x0000005c6474723c */ /* 0x040ff00000081074 */
[----:B------:R-:W-:Y:S01]  /*14690*/  HMMA.1688.F32.TF32 R108, R100, R84, R108 ;  /* 0x00000054646c723c */ /* 0x000fe2000008106c */
[----:B------:R-:W-:Y:S04]  /*146a0*/  LDS R100, [R30+0x20880] ;  /* 0x020880001e647984 */ /* 0x000fe80000000800 */
[----:B------:R-:W-:Y:S03]  /*146b0*/  LDS R102, [R30+0x20c80] ;  /* 0x020c80001e667984 */ /* 0x000fe60000000800 */
[C---:B------:R-:W-:Y:S01]  /*146c0*/  HMMA.1688.F32.TF32 R68, R32.reuse, R72, R68 ;  /* 0x000000482044723c */ /* 0x040fe20000081044 */
[----:B------:R-:W-:Y:S04]  /*146d0*/  LDS R101, [R31+0x20880] ;  /* 0x020880001f657984 */ /* 0x000fe80000000800 */
[----:B------:R-:W3:Y:S03]  /*146e0*/  LDS R103, [R31+0x20c80] ;  /* 0x020c80001f677984 */ /* 0x000ee60000000800 */
[C---:B------:R-:W-:Y:S08]  /*146f0*/  HMMA.1688.F32.TF32 R56, R32.reuse, R52, R56 ;  /* 0x000000342038723c */ /* 0x040ff00000081038 */
[C---:B------:R-:W-:Y:S08]  /*14700*/  HMMA.1688.F32.TF32 R104, R32.reuse, R92, R104 ;  /* 0x0000005c2068723c */ /* 0x040ff00000081068 */
[----:B------:R-:W-:Y:S01]  /*14710*/  HMMA.1688.F32.TF32 R96, R32, R84, R96 ;  /* 0x000000542060723c */ /* 0x000fe20000081060 */
[----:B------:R-:W-:Y:S04]  /*14720*/  LDS R32, [R28+0x20880] ;  /* 0x020880001c207984 */ /* 0x000fe80000000800 */
[----:B------:R-:W-:Y:S04]  /*14730*/  LDS R34, [R28+0x20c80] ;  /* 0x020c80001c227984 */ /* 0x000fe80000000800 */
[----:B------:R-:W-:Y:S04]  /*14740*/  LDS R33, [R29+0x20880] ;  /* 0x020880001d217984 */ /* 0x000fe80000000800 */
[----:B------:R-:W4:Y:S01]  /*14750*/  LDS R35, [R29+0x20c80] ;  /* 0x020c80001d237984 */ /* 0x000f220000000800 */
[C---:B------:R-:W-:Y:S08]  /*14760*/  HMMA.1688.F32.TF32 R76, R128.reuse, R74, R76 ;  /* 0x0000004a804c723c */ /* 0x040ff0000008104c */
[C---:B------:R-:W-:Y:S08]  /*14770*/  HMMA.1688.F32.TF32 R60, R128.reuse, R54, R60 ;  /* 0x00000036803c723c */ /* 0x040ff0000008103c */
[C---:B------:R-:W-:Y:S08]  /*14780*/  HMMA.1688.F32.TF32 R80, R128.reuse, R94, R80 ;  /* 0x0000005e8050723c */ /* 0x040ff00000081050 */
[----:B------:R-:W-:Y:S01]  /*14790*/  HMMA.1688.F32.TF32 R120, R128, R86, R120 ;  /* 0x000000568078723c */ /* 0x000fe20000081078 */
[----:B------:R-:W-:Y:S04]  /*147a0*/  LDS R128, [R30+0x26000] ;  /* 0x026000001e807984 */ /* 0x000fe80000000800 */
[----:B------:R-:W-:Y:S03]  /*147b0*/  LDS R130, [R30+0x26400] ;  /* 0x026400001e827984 */ /* 0x000fe60000000800 */
[C---:B-1----:R-:W-:Y:S01]  /*147c0*/  HMMA.1688.F32.TF32 R64, R124.reuse, R74, R64 ;  /* 0x0000004a7c40723c */ /* 0x042fe20000081040 */
[----:B------:R-:W-:Y:S04]  /*147d0*/  LDS R129, [R31+0x26000] ;  /* 0x026000001f817984 */ /* 0x000fe80000000800 */
[----:B------:R-:W-:Y:S03]  /*147e0*/  LDS R131, [R31+0x26400] ;  /* 0x026400001f837984 */ /* 0x000fe60000000800 */
[C---:B------:R-:W-:Y:S08]  /*147f0*/  HMMA.1688.F32.TF32 R48, R124.reuse, R54, R48 ;  /* 0x000000367c30723c */ /* 0x040ff00000081030 */
[C---:B------:R-:W-:Y:S08]  /*14800*/  HMMA.1688.F32.TF32 R116, R124.reuse, R94, R116 ;  /* 0x0000005e7c74723c */ /* 0x040ff00000081074 */
[----:B------:R-:W-:Y:S01]  /*14810*/  HMMA.1688.F32.TF32 R108, R124, R86, R108 ;  /* 0x000000567c6c723c */ /* 0x000fe2000008106c */
[----:B------:R-:W-:Y:S04]  /*14820*/  LDS R124, [R30+0x21000] ;  /* 0x021000001e7c7984 */ /* 0x000fe80000000800 */
[----:B------:R-:W-:Y:S03]  /*14830*/  LDS R126, [R30+0x21400] ;  /* 0x021400001e7e7984 */ /* 0x000fe60000000800 */
[C---:B---3--:R-:W-:Y:S01]  /*14840*/  HMMA.1688.F32.TF32 R68, R100.reuse, R74, R68 ;  /* 0x0000004a6444723c */ /* 0x048fe20000081044 */
[----:B------:R-:W-:Y:S04]  /*14850*/  LDS R125, [R31+0x21000] ;  /* 0x021000001f7d7984 */ /* 0x000fe80000000800 */
[----:B------:R-:W-:Y:S03]  /*14860*/  LDS R127, [R31+0x21400] ;  /* 0x021400001f7f7984 */ /* 0x000fe60000000800 */
[C---:B------:R-:W-:Y:S08]  /*14870*/  HMMA.1688.F32.TF32 R56, R100.reuse, R54, R56 ;  /* 0x000000366438723c */ /* 0x040ff00000081038 */
[C---:B------:R-:W-:Y:S08]  /*14880*/  HMMA.1688.F32.TF32 R104, R100.reuse, R94, R104 ;  /* 0x0000005e6468723c */ /* 0x040ff00000081068 */
[----:B------:R-:W-:Y:S01]  /*14890*/  HMMA.1688.F32.TF32 R96, R100, R86, R96 ;  /* 0x000000566460723c */ /* 0x000fe20000081060 */
[----:B------:R-:W-:Y:S04]  /*148a0*/  LDS R100, [R30+0x21080] ;  /* 0x021080001e647984 */ /* 0x000fe80000000800 */
[----:B------:R-:W-:Y:S03]  /*148b0*/  LDS R102, [R30+0x21480] ;  /* 0x021480001e667984 */ /* 0x000fe60000000800 */
[C---:B----4-:R-:W-:Y:S01]  /*148c0*/  HMMA.1688.F32.TF32 R72, R32.reuse, R74, R88 ;  /* 0x0000004a2048723c */ /* 0x050fe20000081058 */
[----:B------:R-:W-:Y:S04]  /*148d0*/  LDS R88, [R28+0x21080] ;  /* 0x021080001c587984 */ /* 0x000fe80000000800 */
[----:B------:R-:W-:Y:S03]  /*148e0*/  LDS R90, [R28+0x21480] ;  /* 0x021480001c5a7984 */ /* 0x000fe60000000800 */
[C---:B------:R-:W-:Y:S01]  /*148f0*/  HMMA.1688.F32.TF32 R52, R32.reuse, R54, R44 ;  /* 0x000000362034723c */ /* 0x040fe2000008102c */
[----:B------:R-:W-:Y:S04]  /*14900*/  LDS R89, [R29+0x21080] ;  /* 0x021080001d597984 */ /* 0x000fe80000000800 */
[----:B------:R-:W-:Y:S03]  /*14910*/  LDS R91, [R29+0x21480] ;  /* 0x021480001d5b7984 */ /* 0x000fe60000000800 */
[C---:B------:R-:W-:Y:S01]  /*14920*/  HMMA.1688.F32.TF32 R92, R32.reuse, R94, R40 ;  /* 0x0000005e205c723c */ /* 0x040fe20000081028 */
[----:B------:R-:W-:Y:S04]  /*14930*/  LDS R101, [R31+0x21080] ;  /* 0x021080001f657984 */ /* 0x000fe80000000800 */
[----:B------:R-:W-:Y:S03]  /*14940*/  LDS R103, [R31+0x21480] ;  /* 0x021480001f677984 */ /* 0x000fe60000000800 */
[----:B------:R-:W-:Y:S01]  /*14950*/  HMMA.1688.F32.TF32 R84, R32, R86, R36 ;  /* 0x000000562054723c */ /* 0x000fe20000081024 */
[----:B--2---:R-:W-:-:S02]  /*14960*/  IMAD R5, R5, 0x10000, R115 ;  /* 0x0001000005057824 */ /* 0x004fc400078e0273 */
[----:B------:R-:W-:Y:S04]  /*14970*/  LDS R115, [R29+0x21400] ;  /* 0x021400001d737984 */ /* 0x000fe80000000800 */
[----:B------:R-:W1:Y:S04]  /*14980*/  LDSM.16.M88.4 R44, [R5] ;  /* 0x00000000052c783b */ /* 0x000e680000000200 */
[----:B------:R-:W2:Y:S04]  /*14990*/  LDSM.16.M88.4 R40, [R5+0x4000] ;  /* 0x004000000528783b */ /* 0x000ea80000000200 */
[----:B------:R-:W3:Y:S04]  /*149a0*/  LDSM.16.M88.4 R36, [R5+0x8000] ;  /* 0x008000000524783b */ /* 0x000ee80000000200 */
[----:B------:R-:W4:Y:S01]  /*149b0*/  LDSM.16.M88.4 R32, [R5+0xc000] ;  /* 0x00c000000520783b */ /* 0x000f220000000200 */
[C---:B-1----:R-:W-:Y:S08]  /*149c0*/  HMMA.1688.F32.TF32 R72, R88.reuse, R44, R72 ;  /* 0x0000002c5848723c */ /* 0x042ff00000081048 */
[C---:B--2---:R-:W-:Y:S08]  /*149d0*/  HMMA.1688.F32.TF32 R52, R88.reuse, R40, R52 ;  /* 0x000000285834723c */ /* 0x044ff00000081034 */
[----:B---3--:R-:W-:Y:S08]  /*149e0*/  HMMA.1688.F32.TF32 R92, R88, R36, R92 ;  /* 0x00000024585c723c */ /* 0x008ff0000008105c */
[-C--:B------:R-:W-:Y:S08]  /*149f0*/  HMMA.1688.F32.TF32 R76, R124, R44.reuse, R76 ;  /* 0x0000002c7c4c723c */ /* 0x080ff0000008104c */
[-C--:B------:R-:W-:Y:S08]  /*14a00*/  HMMA.1688.F32.TF32 R64, R112, R44.reuse, R64 ;  /* 0x0000002c7040723c */ /* 0x080ff00000081040 */
[----:B------:R-:W-:Y:S08]  /*14a10*/  HMMA.1688.F32.TF32 R68, R100, R44, R68 ;  /* 0x0000002c6444723c */ /* 0x000ff00000081044 */
[-C--:B------:R-:W-:Y:S08]  /*14a20*/  HMMA.1688.F32.TF32 R60, R124, R40.reuse, R60 ;  /* 0x000000287c3c723c */ /* 0x080ff0000008103c */
[-C--:B------:R-:W-:Y:S08]  /*14a30*/  HMMA.1688.F32.TF32 R48, R112, R40.reuse, R48 ;  /* 0x000000287030723c */ /* 0x080ff00000081030 */
[----:B------:R-:W-:Y:S08]  /*14a40*/  HMMA.1688.F32.TF32 R56, R100, R40, R56 ;  /* 0x000000286438723c */ /* 0x000ff00000081038 */
[C---:B------:R-:W-:Y:S08]  /*14a50*/  HMMA.1688.F32.TF32 R80, R124.reuse, R36, R80 ;  /* 0x000000247c50723c */ /* 0x040ff00000081050 */
[----:B----4-:R-:W-:Y:S01]  /*14a60*/  HMMA.1688.F32.TF32 R120, R124, R32, R120 ;  /* 0x000000207c78723c */ /* 0x010fe20000081078 */
[----:B------:R-:W-:Y:S04]  /*14a70*/  LDS R124, [R30+0x21800] ;  /* 0x021800001e7c7984 */ /* 0x000fe80000000800 */
[----:B------:R-:W-:Y:S03]  /*14a80*/  LDS R126, [R30+0x21c00] ;  /* 0x021c00001e7e7984 */ /* 0x000fe60000000800 */
[C---:B------:R-:W-:Y:S01]  /*14a90*/  HMMA.1688.F32.TF32 R116, R112.reuse, R36, R116 ;  /* 0x000000247074723c */ /* 0x040fe20000081074 */
[----:B------:R-:W-:Y:S04]  /*14aa0*/  LDS R125, [R31+0x21800] ;  /* 0x021800001f7d7984 */ /* 0x000fe80000000800 */
[----:B------:R-:W1:Y:S03]  /*14ab0*/  LDS R127, [R31+0x21c00] ;  /* 0x021c00001f7f7984 */ /* 0x000e660000000800 */
[----:B------:R-:W-:Y:S01]  /*14ac0*/  HMMA.1688.F32.TF32 R108, R112, R32, R108 ;  /* 0x00000020706c723c */ /* 0x000fe2000008106c */
[----:B------:R-:W-:Y:S04]  /*14ad0*/  LDS R112, [R28+0x21800] ;  /* 0x021800001c707984 */ /* 0x000fe80000000800 */
[----:B------:R-:W-:Y:S03]  /*14ae0*/  LDS R114, [R28+0x21c00] ;  /* 0x021c00001c727984 */ /* 0x000fe60000000800 */
[C---:B------:R-:W-:Y:S01]  /*14af0*/  HMMA.1688.F32.TF32 R104, R100.reuse, R36, R104 ;  /* 0x000000246468723c */ /* 0x040fe20000081068 */
[----:B------:R-:W-:Y:S04]  /*14b00*/  LDS R113, [R29+0x21800] ;  /* 0x021800001d717984 */ /* 0x000fe80000000800 */
[----:B------:R-:W2:Y:S03]  /*14b10*/  LDS R115, [R29+0x21c00] ;  /* 0x021c00001d737984 */ /* 0x000ea60000000800 */
[-C--:B------:R-:W-:Y:S01]  /*14b20*/  HMMA.1688.F32.TF32 R96, R100, R32.reuse, R96 ;  /* 0x000000206460723c */ /* 0x080fe20000081060 */
[----:B------:R-:W-:Y:S04]  /*14b30*/  LDS R100, [R30+0x21880] ;  /* 0x021880001e647984 */ /* 0x000fe80000000800 */
[----:B------:R-:W-:Y:S03]  /*14b40*/  LDS R102, [R30+0x21c80] ;  /* 0x021c80001e667984 */ /* 0x000fe60000000800 */
[----:B------:R-:W-:Y:S01]  /*14b50*/  HMMA.1688.F32.TF32 R88, R88, R32, R84 ;  /* 0x000000205858723c */ /* 0x000fe20000081054 */
[----:B------:R-:W-:Y:S04]  /*14b60*/  LDS R101, [R31+0x21880] ;  /* 0x021880001f657984 */ /* 0x000fe80000000800 */
[----:B------:R-:W3:Y:S04]  /*14b70*/  LDS R103, [R31+0x21c80] ;  /* 0x021c80001f677984 */ /* 0x000ee80000000800 */
[----:B------:R-:W-:Y:S04]  /*14b80*/  LDS R84, [R28+0x21880] ;  /* 0x021880001c547984 */ /* 0x000fe80000000800 */
[----:B------:R-:W-:Y:S04]  /*14b90*/  LDS R86, [R28+0x21c80] ;  /* 0x021c80001c567984 */ /* 0x000fe80000000800 */
[----:B------:R-:W-:Y:S04]  /*14ba0*/  LDS R85, [R29+0x21880] ;  /* 0x021880001d557984 */ /* 0x000fe80000000800 */
[----:B------:R-:W4:Y:S01]  /*14bb0*/  LDS R87, [R29+0x21c80] ;  /* 0x021c80001d577984 */ /* 0x000f220000000800 */
[C---:B-1----:R-:W-:Y:S03]  /*14bc0*/  HMMA.1688.F32.TF32 R76, R124.reuse, R46, R76 ;  /* 0x0000002e7c4c723c */ /* 0x042fe6000008104c */
[----:B------:R-:W-:Y:S04]  /*14bd0*/  LDS R36, [R30+0x22080] ;  /* 0x022080001e247984 */ /* 0x000fe80000000800 */
[----:B------:R-:W-:Y:S01]  /*14be0*/  LDS R37, [R31+0x22080] ;  /* 0x022080001f257984 */ /* 0x000fe20000000800 */
[C---:B------:R-:W-:Y:S03]  /*14bf0*/  HMMA.1688.F32.TF32 R60, R124.reuse, R42, R60 ;  /* 0x0000002a7c3c723c */ /* 0x040fe6000008103c */
[----:B------:R-:W-:Y:S04]  /*14c00*/  LDS R32, [R28+0x22080] ;  /* 0x022080001c207984 */ /* 0x000fe80000000800 */
[----:B------:R-:W-:Y:S01]  /*14c10*/  LDS R33, [R29+0x22080] ;  /* 0x022080001d217984 */ /* 0x000fe20000000800 */
[C---:B------:R-:W-:Y:S08]  /*14c20*/  HMMA.1688.F32.TF32 R80, R124.reuse, R38, R80 ;  /* 0x000000267c50723c */ /* 0x040ff00000081050 */
[----:B------:R-:W-:Y:S01]  /*14c30*/  HMMA.1688.F32.TF32 R120, R124, R34, R120 ;  /* 0x000000227c78723c */ /* 0x000fe20000081078 */
[----:B------:R-:W-:Y:S04]  /*14c40*/  LDS R124, [R30+0x22000] ;  /* 0x022000001e7c7984 */ /* 0x000fe80000000800 */
[----:B------:R-:W-:Y:S03]  /*14c50*/  LDS R126, [R30+0x22400] ;  /* 0x022400001e7e7984 */ /* 0x000fe60000000800 */
[C---:B--2---:R-:W-:Y:S01]  /*14c60*/  HMMA.1688.F32.TF32 R64, R112.reuse, R46, R64 ;  /* 0x0000002e7040723c */ /* 0x044fe20000081040 */
[----:B------:R-:W-:Y:S04]  /*14c70*/  LDS R125, [R31+0x22000] ;  /* 0x022000001f7d7984 */ /* 0x000fe80000000800 */
[----:B------:R-:W-:Y:S03]  /*14c80*/  LDS R127, [R31+0x22400] ;  /* 0x022400001f7f7984 */ /* 0x000fe60000000800 */
[C---:B------:R-:W-:Y:S08]  /*14c90*/  HMMA.1688.F32.TF32 R48, R112.reuse, R42, R48 ;  /* 0x0000002a7030723c */ /* 0x040ff00000081030 */
[C---:B------:R-:W-:Y:S08]  /*14ca0*/  HMMA.1688.F32.TF32 R116, R112.reuse, R38, R116 ;  /* 0x000000267074723c */ /* 0x040ff00000081074 */
[----:B------:R-:W-:Y:S01]  /*14cb0*/  HMMA.1688.F32.TF32 R108, R112, R34, R108 ;  /* 0x00000022706c723c */ /* 0x000fe2000008106c */
[----:B------:R-:W1:Y:S07]  /*14cc0*/  LDSM.16.M88.4 R112, [R4+0x80] ;  /* 0x000080000470783b */ /* 0x000e6e0000000200 */
[C---:B---3--:R-:W-:Y:S08]  /*14cd0*/  HMMA.1688.F32.TF32 R68, R100.reuse, R46, R68 ;  /* 0x0000002e6444723c */ /* 0x048ff00000081044 */
[C---:B------:R-:W-:Y:S08]  /*14ce0*/  HMMA.1688.F32.TF32 R56, R100.reuse, R42, R56 ;  /* 0x0000002a6438723c */ /* 0x040ff00000081038 */
[C---:B------:R-:W-:Y:S08]  /*14cf0*/  HMMA.1688.F32.TF32 R104, R100.reuse, R38, R104 ;  /* 0x000000266468723c */ /* 0x040ff00000081068 */
[----:B------:R-:W-:Y:S01]  /*14d00*/  HMMA.1688.F32.TF32 R96, R100, R34, R96 ;  /* 0x000000226460723c */ /* 0x000fe20000081060 */
[----:B------:R-:W2:Y:S07]  /*14d10*/  LDSM.16.M88.4 R100, [R4+0x4080] ;  /* 0x004080000464783b */ /* 0x000eae0000000200 */
[C---:B----4-:R-:W-:Y:S01]  /*14d20*/  HMMA.1688.F32.TF32 R72, R84.reuse, R46, R72 ;  /* 0x0000002e5448723c */ /* 0x050fe20000081048 */
[----:B------:R-:W3:Y:S07]  /*14d30*/  LDSM.16.M88.4 R44, [R4+0x8080] ;  /* 0x00808000042c783b */ /* 0x000eee0000000200 */
[C---:B------:R-:W-:Y:S01]  /*14d40*/  HMMA.1688.F32.TF32 R52, R84.reuse, R42, R52 ;  /* 0x0000002a5434723c */ /* 0x040fe20000081034 */
[----:B------:R-:W4:Y:S07]  /*14d50*/  LDSM.16.M88.4 R40, [R4+0xc080] ;  /* 0x00c080000428783b */ /* 0x000f2e0000000200 */
[C---:B------:R-:W-:Y:S01]  /*14d60*/  HMMA.1688.F32.TF32 R92, R84.reuse, R38, R92 ;  /* 0x00000026545c723c */ /* 0x040fe2000008105c */
[----:B------:R-:W-:Y:S04]  /*14d70*/  LDS R38, [R30+0x22480] ;  /* 0x022480001e267984 */ /* 0x000fe80000000800 */
[----:B------:R-:W-:Y:S03]  /*14d80*/  LDS R39, [R31+0x22480] ;  /* 0x022480001f277984 */ /* 0x000fe60000000800 */
[----:B------:R-:W-:Y:S01]  /*14d90*/  HMMA.1688.F32.TF32 R88, R84, R34, R88 ;  /* 0x000000225458723c */ /* 0x000fe20000081058 */
[----:B------:R-:W-:Y:S04]  /*14da0*/  LDS R84, [R28+0x22000] ;  /* 0x022000001c547984 */ /* 0x000fe80000000800 */
[----:B------:R-:W-:Y:S04]  /*14db0*/  LDS R86, [R28+0x22400] ;  /* 0x022400001c567984 */ /* 0x000fe80000000800 */
[----:B------:R-:W-:Y:S04]  /*14dc0*/  LDS R85, [R29+0x22000] ;  /* 0x022000001d557984 */ /* 0x000fe80000000800 */
[----:B------:R-:W5:Y:S04]  /*14dd0*/  LDS R87, [R29+0x22400] ;  /* 0x022400001d577984 */ /* 0x000f680000000800 */
[----:B------:R-:W-:Y:S04]  /*14de0*/  LDS R34, [R28+0x22480] ;  /* 0x022480001c227984 */ /* 0x000fe80000000800 */
[----:B------:R-:W5:Y:S01]  /*14df0*/  LDS R35, [R29+0x22480] ;  /* 0x022480001d237984 */ /* 0x000f620000000800 */
[C---:B-1----:R-:W-:Y:S08]  /*14e00*/  HMMA.1688.F32.TF32 R76, R124.reuse, R112, R76 ;  /* 0x000000707c4c723c */ /* 0x042ff0000008104c */
[C---:B--2---:R-:W-:Y:S08]  /*14e10*/  HMMA.1688.F32.TF32 R60, R124.reuse, R100, R60 ;  /* 0x000000647c3c723c */ /* 0x044ff0000008103c */
[C---:B---3--:R-:W-:Y:S08]  /*14e20*/  HMMA.1688.F32.TF32 R80, R124.reuse, R44, R80 ;  /* 0x0000002c7c50723c */ /* 0x048ff00000081050 */
[----:B----4-:R-:W-:Y:S01]  /*14e30*/  HMMA.1688.F32.TF32 R120, R124, R40, R120 ;  /* 0x000000287c78723c */ /* 0x010fe20000081078 */
[----:B------:R-:W-:Y:S04]  /*14e40*/  LDS R124, [R30+0x22800] ;  /* 0x022800001e7c7984 */ /* 0x000fe80000000800 */
[----:B------:R-:W-:Y:S03]  /*14e50*/  LDS R126, [R30+0x22c00] ;  /* 0x022c00001e7e7984 */ /* 0x000fe60000000800 */
[C---:B-----5:R-:W-:Y:S01]  /*14e60*/  HMMA.1688.F32.TF32 R64, R84.reuse, R112, R64 ;  /* 0x000000705440723c */ /* 0x060fe20000081040 */
[----:B------:R-:W-:Y:S04]  /*14e70*/  LDS R125, [R31+0x22800] ;  /* 0x022800001f7d7984 */ /* 0x000fe80000000800 */
[----:B------:R-:W1:Y:S03]  /*14e80*/  LDS R127, [R31+0x22c00] ;  /* 0x022c00001f7f7984 */ /* 0x000e660000000800 */
[C---:B------:R-:W-:Y:S08]  /*14e90*/  HMMA.1688.F32.TF32 R48, R84.reuse, R100, R48 ;  /* 0x000000645430723c */ /* 0x040ff00000081030 */
[C---:B------:R-:W-:Y:S08]  /*14ea0*/  HMMA.1688.F32.TF32 R116, R84.reuse, R44, R116 ;  /* 0x0000002c5474723c */ /* 0x040ff00000081074 */
[----:B------:R-:W-:Y:S01]  /*14eb0*/  HMMA.1688.F32.TF32 R108, R84, R40, R108 ;  /* 0x00000028546c723c */ /* 0x000fe2000008106c */
[----:B------:R-:W-:Y:S04]  /*14ec0*/  LDS R84, [R28+0x22800] ;  /* 0x022800001c547984 */ /* 0x000fe80000000800 */
[----:B------:R-:W-:Y:S03]  /*14ed0*/  LDS R86, [R28+0x22c00] ;  /* 0x022c00001c567984 */ /* 0x000fe60000000800 */
[C---:B------:R-:W-:Y:S01]  /*14ee0*/  HMMA.1688.F32.TF32 R68, R36.reuse, R112, R68 ;  /* 0x000000702444723c */ /* 0x040fe20000081044 */
[----:B------:R-:W-:Y:S04]  /*14ef0*/  LDS R85, [R29+0x22800] ;  /* 0x022800001d557984 */ /* 0x000fe80000000800 */
[----:B------:R-:W2:Y:S03]  /*14f00*/  LDS R87, [R29+0x22c00] ;  /* 0x022c00001d577984 */ /* 0x000ea60000000800 */
[C---:B------:R-:W-:Y:S08]  /*14f10*/  HMMA.1688.F32.TF32 R56, R36.reuse, R100, R56 ;  /* 0x000000642438723c */ /* 0x040ff00000081038 */
        /* <DEDUP_REMOVED lines=8> */
[C---:B------:R-:W-:Y:S01]  /*14fa0*/  HMMA.1688.F32.TF32 R92, R32.reuse, R44, R92 ;  /* 0x0000002c205c723c */ /* 0x040fe2000008105c */
[----:B------:R-:W-:Y:S04]  /*14fb0*/  LDS R44, [R28+0x23000] ;  /* 0x023000001c2c7984 */ /* 0x000fe80000000800 */
[----:B------:R-:W-:Y:S03]  /*14fc0*/  LDS R45, [R29+0x23000] ;  /* 0x023000001d2d7984 */ /* 0x000fe60000000800 */
[----:B------:R-:W-:Y:S01]  /*14fd0*/  HMMA.1688.F32.TF32 R88, R32, R40, R88 ;  /* 0x000000282058723c */ /* 0x000fe20000081058 */
[----:B------:R-:W-:Y:S04]  /*14fe0*/  LDS R32, [R28+0x22880] ;  /* 0x022880001c207984 */ /* 0x000fe80000000800 */
[----:B------:R-:W-:Y:S04]  /*14ff0*/  LDS R34, [R28+0x22c80] ;  /* 0x022c80001c227984 */ /* 0x000fe80000000800 */
[----:B------:R-:W-:Y:S04]  /*15000*/  LDS R33, [R29+0x22880] ;  /* 0x022880001d217984 */ /* 0x000fe80000000800 */
[----:B------:R-:W4:Y:S01]  /*15010*/  LDS R35, [R29+0x22c80] ;  /* 0x022c80001d237984 */ /* 0x000f220000000800 */
[C---:B-1----:R-:W-:Y:S03]  /*15020*/  HMMA.1688.F32.TF32 R76, R124.reuse, R114, R76 ;  /* 0x000000727c4c723c */ /* 0x042fe6000008104c */
[----:B------:R-:W-:Y:S04]  /*15030*/  LDS R40, [R30+0x23080] ;  /* 0x023080001e287984 */ /* 0x000fe80000000800 */
[----:B------:R-:W-:Y:S01]  /*15040*/  LDS R41, [R31+0x23080] ;  /* 0x023080001f297984 */ /* 0x000fe20000000800 */
[C---:B------:R-:W-:Y:S08]  /*15050*/  HMMA.1688.F32.TF32 R60, R124.reuse, R102, R60 ;  /* 0x000000667c3c723c */ /* 0x040ff0000008103c */
        /* <DEDUP_REMOVED lines=10> */
[----:B------:R-:W-:Y:S07]  /*15100*/  LDSM.16.M88.4 R84, [R5+0x8080] ;  /* 0x008080000554783b */ /* 0x000fee0000000200 */
[C---:B---3--:R-:W-:Y:S08]  /*15110*/  HMMA.1688.F32.TF32 R68, R36.reuse, R114, R68 ;  /* 0x000000722444723c */ /* 0x048ff00000081044 */
[C---:B------:R-:W-:Y:S08]  /*15120*/  HMMA.1688.F32.TF32 R56, R36.reuse, R102, R56 ;  /* 0x000000662438723c */ /* 0x040ff00000081038 */
[C---:B------:R-:W-:Y:S08]  /*15130*/  HMMA.1688.F32.TF32 R104, R36.reuse, R46, R104 ;  /* 0x0000002e2468723c */ /* 0x040ff00000081068 */
[----:B------:R-:W-:Y:S01]  /*15140*/  HMMA.1688.F32.TF32 R96, R36, R42, R96 ;  /* 0x0000002a2460723c */ /* 0x000fe20000081060 */
[----:B------:R-:W-:Y:S07]  /*15150*/  LDSM.16.M88.4 R36, [R5+0xc080] ;  /* 0x00c080000524783b */ /* 0x000fee0000000200 */
[C---:B----4-:R-:W-:Y:S01]  /*15160*/  HMMA.1688.F32.TF32 R72, R32.reuse, R114, R72 ;  /* 0x000000722048723c */ /* 0x050fe20000081048 */
[----:B------:R-:W1:Y:S07]  /*15170*/  LDSM.16.M88.4 R112, [R5+0x80] ;  /* 0x000080000570783b */ /* 0x000e6e0000000200 */
[C---:B------:R-:W-:Y:S01]  /*15180*/  HMMA.1688.F32.TF32 R52, R32.reuse, R102, R52 ;  /* 0x000000662034723c */ /* 0x040fe20000081034 */
[----:B------:R-:W2:Y:S07]  /*15190*/  LDSM.16.M88.4 R100, [R5+0x4080] ;  /* 0x004080000564783b */ /* 0x000eae0000000200 */
[C---:B------:R-:W-:Y:S01]  /*151a0*/  HMMA.1688.F32.TF32 R92, R32.reuse, R46, R92 ;  /* 0x0000002e205c723c */ /* 0x040fe2000008105c */
[----:B------:R-:W-:Y:S04]  /*151b0*/  LDS R46, [R28+0x23400] ;  /* 0x023400001c2e7984 */ /* 0x000fe80000000800 */
[----:B------:R-:W3:Y:S03]  /*151c0*/  LDS R47, [R29+0x23400] ;  /* 0x023400001d2f7984 */ /* 0x000ee60000000800 */
[----:B------:R-:W-:Y:S01]  /*151d0*/  HMMA.1688.F32.TF32 R88, R32, R42, R88 ;  /* 0x0000002a2058723c */ /* 0x000fe20000081058 */
[----:B------:R-:W-:Y:S04]  /*151e0*/  LDS R42, [R30+0x23480] ;  /* 0x023480001e2a7984 */ /* 0x000fe80000000800 */
[----:B------:R-:W4:Y:S04]  /*151f0*/  LDS R43, [R31+0x23480] ;  /* 0x023480001f2b7984 */ /* 0x000f280000000800 */
[----:B------:R-:W-:Y:S04]  /*15200*/  LDS R32, [R28+0x23080] ;  /* 0x023080001c207984 */ /* 0x000fe80000000800 */
[----:B------:R-:W-:Y:S04]  /*15210*/  LDS R34, [R28+0x23480] ;  /* 0x023480001c227984 */ /* 0x000fe80000000800 */
[----:B------:R-:W-:Y:S04]  /*15220*/  LDS R33, [R29+0x23080] ;  /* 0x023080001d217984 */ /* 0x000fe80000000800 */
[----:B------:R-:W5:Y:S01]  /*15230*/  LDS R35, [R29+0x23480] ;  /* 0x023480001d237984 */ /* 0x000f620000000800 */
[C---:B-1----:R-:W-:Y:S08]  /*15240*/  HMMA.1688.F32.TF32 R76, R124.reuse, R112, R76 ;  /* 0x000000707c4c723c */ /* 0x042ff0000008104c */
[C---:B--2---:R-:W-:Y:S08]  /*15250*/  HMMA.1688.F32.TF32 R60, R124.reuse, R100, R60 ;  /* 0x000000647c3c723c */ /* 0x044ff0000008103c */
[C---:B------:R-:W-:Y:S08]  /*15260*/  HMMA.1688.F32.TF32 R80, R124.reuse, R84, R80 ;  /* 0x000000547c50723c */ /* 0x040ff00000081050 */
[----:B------:R-:W-:Y:S01]  /*15270*/  HMMA.1688.F32.TF32 R120, R124, R36, R120 ;  /* 0x000000247c78723c */ /* 0x000fe20000081078 */
[----:B------:R-:W-:Y:S04]  /*15280*/  LDS R124, [R30+0x23800] ;  /* 0x023800001e7c7984 */ /* 0x000fe80000000800 */
[----:B------:R-:W-:Y:S03]  /*15290*/  LDS R126, [R30+0x23c00] ;  /* 0x023c00001e7e7984 */ /* 0x000fe60000000800 */
[C---:B---3--:R-:W-:Y:S01]  /*152a0*/  HMMA.1688.F32.TF32 R64, R44.reuse, R112, R64 ;  /* 0x000000702c40723c */ /* 0x048fe20000081040 */
[----:B------:R-:W-:Y:S04]  /*152b0*/  LDS R125, [R31+0x23800] ;  /* 0x023800001f7d7984 */ /* 0x000fe80000000800 */
[----:B------:R-:W1:Y:S03]  /*152c0*/  LDS R127, [R31+0x23c00] ;  /* 0x023c00001f7f7984 */ /* 0x000e660000000800 */
[C---:B------:R-:W-:Y:S08]  /*152d0*/  HMMA.1688.F32.TF32 R48, R44.reuse, R100, R48 ;  /* 0x000000642c30723c */ /* 0x040ff00000081030 */
[C---:B------:R-:W-:Y:S08]  /*152e0*/  HMMA.1688.F32.TF32 R116, R44.reuse, R84, R116 ;  /* 0x000000542c74723c */ /* 0x040ff00000081074 */
[----:B------:R-:W-:Y:S01]  /*152f0*/  HMMA.1688.F32.TF32 R108, R44, R36, R108 ;  /* 0x000000242c6c723c */ /* 0x000fe2000008106c */
[----:B------:R-:W-:Y:S04]  /*15300*/  LDS R44, [R28+0x23800] ;  /* 0x023800001c2c7984 */ /* 0x000fe80000000800 */
[----:B------:R-:W-:Y:S03]  /*15310*/  LDS R46, [R28+0x23c00] ;  /* 0x023c00001c2e7984 */ /* 0x000fe60000000800 */
[C---:B----4-:R-:W-:Y:S01]  /*15320*/  HMMA.1688.F32.TF32 R68, R40.reuse, R112, R68 ;  /* 0x000000702844723c */ /* 0x050fe20000081044 */
[----:B------:R-:W-:Y:S04]  /*15330*/  LDS R45, [R29+0x23800] ;  /* 0x023800001d2d7984 */ /* 0x000fe80000000800 */
[----:B------:R-:W2:Y:S03]  /*15340*/  LDS R47, [R29+0x23c00] ;  /* 0x023c00001d2f7984 */ /* 0x000ea60000000800 */
[C---:B------:R-:W-:Y:S08]  /*15350*/  HMMA.1688.F32.TF32 R56, R40.reuse, R100, R56 ;  /* 0x000000642838723c */ /* 0x040ff00000081038 */
[C---:B------:R-:W-:Y:S08]  /*15360*/  HMMA.1688.F32.TF32 R104, R40.reuse, R84, R104 ;  /* 0x000000542868723c */ /* 0x040ff00000081068 */
[----:B------:R-:W-:Y:S01]  /*15370*/  HMMA.1688.F32.TF32 R96, R40, R36, R96 ;  /* 0x000000242860723c */ /* 0x000fe20000081060 */
[----:B------:R-:W-:Y:S04]  /*15380*/  LDS R40, [R30+0x23880] ;  /* 0x023880001e287984 */ /* 0x000fe80000000800 */
[----:B------:R-:W-:Y:S03]  /*15390*/  LDS R42, [R30+0x23c80] ;  /* 0x023c80001e2a7984 */ /* 0x000fe60000000800 */
[C---:B-----5:R-:W-:Y:S01]  /*153a0*/  HMMA.1688.F32.TF32 R72, R32.reuse, R112, R72 ;  /* 0x000000702048723c */ /* 0x060fe20000081048 */
        /* <DEDUP_REMOVED lines=138> */
[C---:B------:R-:W-:Y:S01]  /*15c50*/  HMMA.1688.F32.TF32 R52, R32.reuse, R100, R52 ;  /* 0x000000642034723c */ /* 0x040fe20000081034 */
[----:B------:R-:W-:Y:S04]  /*15c60*/  LDS R100, [R28+0x26800] ;  /* 0x026800001c647984 */ /* 0x000fe80000000800 */
[----:B------:R-:W-:Y:S03]  /*15c70*/  LDS R101, [R29+0x26800] ;  /* 0x026800001d657984 */ /* 0x000fe60000000800 */
        /* <DEDUP_REMOVED lines=14> */
[----:B------:R-:W-:Y:S07]  /*15d60*/  LDSM.16.M88.4 R124, [R4+0xc180] ;  /* 0x00c18000047c783b */ /* 0x000fee0000000200 */
[C---:B--2---:R-:W-:Y:S08]  /*15d70*/  HMMA.1688.F32.TF32 R64, R44.reuse, R114, R64 ;  /* 0x000000722c40723c */ /* 0x044ff00000081040 */
        /* <DEDUP_REMOVED lines=8> */
[----:B------:R-:W-:Y:S07]  /*15e00*/  LDSM.16.M88.4 R40, [R4+0x8180] ;  /* 0x008180000428783b */ /* 0x000fee0000000200 */
[C---:B----4-:R-:W-:Y:S01]  /*15e10*/  HMMA.1688.F32.TF32 R72, R32.reuse, R114, R72 ;  /* 0x000000722048723c */ /* 0x050fe20000081048 */
[----:B------:R-:W2:Y:S07]  /*15e20*/  LDSM.16.M88.4 R112, [R4+0x180] ;  /* 0x000180000470783b */ /* 0x000eae0000000200 */
[C---:B------:R-:W-:Y:S01]  /*15e30*/  HMMA.1688.F32.TF32 R92, R32.reuse, R86, R92 ;  /* 0x00000056205c723c */ /* 0x040fe2000008105c */
[----:B------:R-:W-:Y:S04]  /*15e40*/  LDS R86, [R28+0x26400] ;  /* 0x026400001c567984 */ /* 0x000fe80000000800 */
[----:B------:R-:W3:Y:S03]  /*15e50*/  LDS R87, [R29+0x26400] ;  /* 0x026400001d577984 */ /* 0x000ee60000000800 */
[C---:B------:R-:W-:Y:S01]  /*15e60*/  HMMA.1688.F32.TF32 R88, R32.reuse, R38, R88 ;  /* 0x000000262058723c */ /* 0x040fe20000081058 */
[----:B------:R-:W-:Y:S04]  /*15e70*/  LDS R38, [R30+0x26480] ;  /* 0x026480001e267984 */ /* 0x000fe80000000800 */
[----:B------:R-:W4:Y:S03]  /*15e80*/  LDS R39, [R31+0x26480] ;  /* 0x026480001f277984 */ /* 0x000f260000000800 */
[----:B------:R-:W-:Y:S01]  /*15e90*/  HMMA.1688.F32.TF32 R52, R32, R102, R52 ;  /* 0x000000662034723c */ /* 0x000fe20000081034 */
[----:B------:R-:W-:Y:S04]  /*15ea0*/  LDS R32, [R28+0x26080] ;  /* 0x026080001c207984 */ /* 0x000fe80000000800 */
[----:B------:R-:W-:Y:S04]  /*15eb0*/  LDS R34, [R28+0x26480] ;  /* 0x026480001c227984 */ /* 0x000fe80000000800 */
[----:B------:R-:W-:Y:S04]  /*15ec0*/  LDS R33, [R29+0x26080] ;  /* 0x026080001d217984 */ /* 0x000fe80000000800 */
[----:B------:R-:W5:Y:S01]  /*15ed0*/  LDS R35, [R29+0x26480] ;  /* 0x026480001d237984 */ /* 0x000f620000000800 */
[C---:B-1----:R-:W-:Y:S03]  /*15ee0*/  HMMA.1688.F32.TF32 R60, R128.reuse, R44, R60 ;  /* 0x0000002c803c723c */ /* 0x042fe6000008103c */
[----:B------:R-:W-:Y:S04]  /*15ef0*/  LDS R102, [R28+0x26c00] ;  /* 0x026c00001c667984 */ /* 0x000fe80000000800 */
[----:B------:R-:W-:Y:S01]  /*15f00*/  LDS R103, [R29+0x26c00] ;  /* 0x026c00001d677984 */ /* 0x000fe20000000800 */
        /* <DEDUP_REMOVED lines=20> */
[----:B------:R-:W-:Y:S04]  /*16050*/  LDS R38, [R28+0x26c80] ;  /* 0x026c80001c267984 */ /* 0x000fe80000000800 */
[----:B------:R-:W-:Y:S04]  /*16060*/  LDS R37, [R29+0x26880] ;  /* 0x026880001d257984 */ /* 0x000fe80000000800 */
[----:B------:R-:W3:Y:S01]  /*16070*/  LDS R39, [R29+0x26c80] ;  /* 0x026c80001d277984 */ /* 0x000ee20000000800 */
[C---:B-----5:R-:W-:Y:S08]  /*16080*/  HMMA.1688.F32.TF32 R72, R32.reuse, R112, R72 ;  /* 0x000000702048723c */ /* 0x060ff00000081048 */
[----:B------:R-:W-:Y:S01]  /*16090*/  HMMA.1688.F32.TF32 R52, R32, R44, R52 ;  /* 0x0000002c2034723c */ /* 0x000fe20000081034 */
[----:B------:R-:W-:Y:S01]  /*160a0*/  UIMAD UR6, UR4, -0x80, UR7 ;  /* 0xffffff80040678a4 */ /* 0x000fe2000f8e0207 */
[----:B------:R-:W-:Y:S01]  /*160b0*/  LDS R44, [R28+0x27080] ;  /* 0x027080001c2c7984 */ /* 0x000fe20000000800 */
[----:B------:R-:W-:-:S03]  /*160c0*/  UIADD3 UR8, UR8, 0x1, URZ ;  /* 0x0000000108087890 */ /* 0x000fc6000fffe03f */
[----:B------:R-:W-:Y:S02]  /*160d0*/  LDS R45, [R29+0x27080] ;  /* 0x027080001d2d7984 */ /* 0x000fe40000000800 */
[C---:B------:R-:W-:Y:S02]  /*160e0*/  HMMA.1688.F32.TF32 R92, R32.reuse, R40, R92 ;  /* 0x00000028205c723c */ /* 0x040fe4000008105c */
[----:B------:R-:W-:Y:S04]  /*160f0*/  LDS R40, [R28+0x27000] ;  /* 0x027000001c287984 */ /* 0x000fe80000000800 */
[----:B------:R-:W-:Y:S02]  /*16100*/  LDS R41, [R29+0x27000] ;  /* 0x027000001d297984 */ /* 0x000fe40000000800 */
[----:B------:R-:W-:Y:S02]  /*16110*/  HMMA.1688.F32.TF32 R88, R32, R124, R88 ;  /* 0x0000007c2058723c */ /* 0x000fe40000081058 */
[----:B------:R-:W-:Y:S06]  /*16120*/  LDSM.16.M88.4 R32, [R5+0x8180] ;  /* 0x008180000520783b */ /* 0x000fec0000000200 */
[-C--:B-1----:R-:W-:Y:S08]  /*16130*/  HMMA.1688.F32.TF32 R76, R128, R114.reuse, R76 ;  /* 0x00000072804c723c */ /* 0x082ff0000008104c */
[-C--:B------:R-:W-:Y:S08]  /*16140*/  HMMA.1688.F32.TF32 R64, R100, R114.reuse, R64 ;  /* 0x000000726440723c */ /* 0x080ff00000081040 */
[----:B--2---:R-:W-:Y:S08]  /*16150*/  HMMA.1688.F32.TF32 R68, R84, R114, R68 ;  /* 0x000000725444723c */ /* 0x004ff00000081044 */
[C---:B------:R-:W-:Y:S08]  /*16160*/  HMMA.1688.F32.TF32 R60, R128.reuse, R46, R60 ;  /* 0x0000002e803c723c */ /* 0x040ff0000008103c */
[C---:B------:R-:W-:Y:S08]  /*16170*/  HMMA.1688.F32.TF32 R80, R128.reuse, R42, R80 ;  /* 0x0000002a8050723c */ /* 0x040ff00000081050 */
[----:B------:R-:W-:Y:S01]  /*16180*/  HMMA.1688.F32.TF32 R120, R128, R126, R120 ;  /* 0x0000007e8078723c */ /* 0x000fe20000081078 */
[----:B------:R-:W-:Y:S04]  /*16190*/  LDS R128, [R30+0x27000] ;  /* 0x027000001e807984 */ /* 0x000fe80000000800 */
[----:B------:R-:W-:Y:S03]  /*161a0*/  LDS R130, [R30+0x27400] ;  /* 0x027400001e827984 */ /* 0x000fe60000000800 */
[C---:B------:R-:W-:Y:S01]  /*161b0*/  HMMA.1688.F32.TF32 R48, R100.reuse, R46, R48 ;  /* 0x0000002e6430723c */ /* 0x040fe20000081030 */
[----:B------:R-:W-:Y:S04]  /*161c0*/  LDS R129, [R31+0x27000] ;  /* 0x027000001f817984 */ /* 0x000fe80000000800 */
[----:B------:R-:W-:Y:S03]  /*161d0*/  LDS R131, [R31+0x27400] ;  /* 0x027400001f837984 */ /* 0x000fe60000000800 */
[C---:B------:R-:W-:Y:S08]  /*161e0*/  HMMA.1688.F32.TF32 R116, R100.reuse, R42, R116 ;  /* 0x0000002a6474723c */ /* 0x040ff00000081074 */
[----:B------:R-:W-:Y:S01]  /*161f0*/  HMMA.1688.F32.TF32 R108, R100, R126, R108 ;  /* 0x0000007e646c723c */ /* 0x000fe2000008106c */
[----:B------:R-:W-:Y:S07]  /*16200*/  LDSM.16.M88.4 R100, [R5+0x4180] ;  /* 0x004180000564783b */ /* 0x000fee0000000200 */
[C---:B------:R-:W-:Y:S08]  /*16210*/  HMMA.1688.F32.TF32 R56, R84.reuse, R46, R56 ;  /* 0x0000002e5438723c */ /* 0x040ff00000081038 */
[C---:B------:R-:W-:Y:S08]  /*16220*/  HMMA.1688.F32.TF32 R104, R84.reuse, R42, R104 ;  /* 0x0000002a5468723c */ /* 0x040ff00000081068 */
[----:B------:R-:W-:Y:S01]  /*16230*/  HMMA.1688.F32.TF32 R96, R84, R126, R96 ;  /* 0x0000007e5460723c */ /* 0x000fe20000081060 */
[----:B------:R-:W1:Y:S07]  /*16240*/  LDSM.16.M88.4 R84, [R5+0x180] ;  /* 0x000180000554783b */ /* 0x000e6e0000000200 */
[C---:B---3--:R-:W-:Y:S01]  /*16250*/  HMMA.1688.F32.TF32 R52, R36.reuse, R46, R52 ;  /* 0x0000002e2434723c */ /* 0x048fe20000081034 */
[----:B------:R-:W-:Y:S01]  /*16260*/  ISETP.GE.AND P1, PT, R3, UR6, PT ;  /* 0x0000000603007c0c */ /* 0x000fe2000bf26270 */
[----:B------:R-:W-:Y:S04]  /*16270*/  LDS R46, [R28+0x27480] ;  /* 0x027480001c2e7984 */ /* 0x000fe80000000800 */
[----:B------:R-:W-:Y:S02]  /*16280*/  LDS R47, [R29+0x27480] ;  /* 0x027480001d2f7984 */ /* 0x000fe40000000800 */
[C---:B------:R-:W-:Y:S02]  /*16290*/  HMMA.1688.F32.TF32 R112, R36.reuse, R114, R72 ;  /* 0x000000722470723c */ /* 0x040fe40000081048 */
[----:B------:R2:W3:Y:S04]  /*162a0*/  LDSM.16.M88.4 R72, [R5+0xc180] ;  /* 0x00c180000548783b */ /* 0x0004e80000000200 */
[----:B------:R-:W-:Y:S02]  /*162b0*/  LDS R124, [R28+0x27800] ;  /* 0x027800001c7c7984 */ /* 0x000fe40000000800 */
[C---:B------:R-:W-:Y:S02]  /*162c0*/  HMMA.1688.F32.TF32 R92, R36.reuse, R42, R92 ;  /* 0x0000002a245c723c */ /* 0x040fe4000008105c */
[----:B------:R-:W-:Y:S04]  /*162d0*/  LDS R42, [R28+0x27400] ;  /* 0x027400001c2a7984 */ /* 0x000fe80000000800 */
[----:B------:R-:W4:Y:S02]  /*162e0*/  LDS R43, [R29+0x27400] ;  /* 0x027400001d2b7984 */ /* 0x000f240000000800 */
[----:B------:R-:W-:Y:S02]  /*162f0*/  HMMA.1688.F32.TF32 R88, R36, R126, R88 ;  /* 0x0000007e2458723c */ /* 0x000fe40000081058 */
[----:B------:R-:W-:Y:S04]  /*16300*/  LDS R36, [R30+0x27080] ;  /* 0x027080001e247984 */ /* 0x000fe80000000800 */
[----:B------:R-:W-:Y:S04]  /*16310*/  LDS R38, [R30+0x27480] ;  /* 0x027480001e267984 */ /* 0x000fe80000000800 */
[----:B------:R-:W-:Y:S04]  /*16320*/  LDS R37, [R31+0x27080] ;  /* 0x027080001f257984 */ /* 0x000fe80000000800 */
[----:B------:R-:W5:Y:S01]  /*16330*/  LDS R39, [R31+0x27480] ;  /* 0x027480001f277984 */ /* 0x000f620000000800 */
[----:B--2---:R-:W-:Y:S01]  /*16340*/  IMAD.MOV.U32 R5, RZ, RZ, 0x7f ;  /* 0x0000007fff057424 */ /* 0x004fe200078e00ff */
[----:B-1----:R-:W-:Y:S02]  /*16350*/  HMMA.1688.F32.TF32 R76, R128, R84, R76 ;  /* 0x00000054804c723c */ /* 0x002fe4000008104c */
[----:B------:R-:W-:Y:S02]  /*16360*/  LDS R126, [R28+0x27c00] ;  /* 0x027c00001c7e7984 */ /* 0x000fe40000000800 */
[----:B------:R-:W-:-:S02]  /*16370*/  IADD3 R5, R5, c[0x0][0x180], RZ ;  /* 0x0000600005057a10 */ /* 0x000fc40007ffe0ff */
[----:B------:R-:W-:Y:S02]  /*16380*/  LDS R125, [R29+0x27800] ;  /* 0x027800001d7d7984 */ /* 0x000fe40000000800 */
[----:B------:R-:W-:Y:S01]  /*16390*/  SHF.R.S32.HI R4, RZ, 0x1f, R5 ;  /* 0x0000001fff047819 */ /* 0x000fe20000011405 */
[----:B------:R-:W-:Y:S01]  /*163a0*/  HMMA.1688.F32.TF32 R60, R128, R100, R60 ;  /* 0x00000064803c723c */ /* 0x000fe2000008103c */
[----:B------:R-:W-:Y:S02]  /*163b0*/  LDS R127, [R29+0x27c00] ;  /* 0x027c00001d7f7984 */ /* 0x000fe40000000800 */
[----:B------:R-:W-:-:S04]  /*163c0*/  LEA.HI R4, R4, R5, RZ, 0x7 ;  /* 0x0000000504047211 */ /* 0x000fc800078f38ff */
[----:B------:R-:W-:Y:S01]  /*163d0*/  SHF.R.S32.HI R4, RZ, 0x7, R4 ;  /* 0x00000007ff047819 */ /* 0x000fe20000011404 */
[C---:B------:R-:W-:Y:S03]  /*163e0*/  HMMA.1688.F32.TF32 R80, R128.reuse, R32, R80 ;  /* 0x000000208050723c */ /* 0x040fe60000081050 */
[----:B------:R-:W-:Y:S02]  /*163f0*/  IADD3 R4, R4, -0x2, RZ ;  /* 0xfffffffe04047810 */ /* 0x000fe40007ffe0ff */
[----:B------:R-:W-:Y:S02]  /*16400*/  LOP3.LUT R5, R3, 0x4, RZ, 0xfc, !PT ;  /* 0x0000000403057812 */ /* 0x000fe400078efcff */
[----:B------:R-:W-:Y:S01]  /*16410*/  ISETP.LE.AND P0, PT, R4, UR4, PT ;  /* 0x0000000404007c0c */ /* 0x000fe2000bf03270 */
[----:B---3--:R-:W-:Y:S01]  /*16420*/  HMMA.1688.F32.TF32 R120, R128, R72, R120 ;  /* 0x000000488078723c */ /* 0x008fe20000081078 */
[----:B------:R-:W-:Y:S01]  /*16430*/  LDS R128, [R30+0x27800] ;  /* 0x027800001e807984 */ /* 0x000fe20000000800 */
[----:B------:R-:W-:-:S03]  /*16440*/  SEL R4, RZ, 0x4, P1 ;  /* 0x00000004ff047807 */ /* 0x000fc60000800000 */
[----:B------:R-:W-:Y:S03]  /*16450*/  LDS R130, [R30+0x27c00] ;  /* 0x027c00001e827984 */ /* 0x000fe60000000800 */
[C---:B----4-:R-:W-:Y:S01]  /*16460*/  HMMA.1688.F32.TF32 R64, R40.reuse, R84, R64 ;  /* 0x000000542840723c */ /* 0x050fe20000081040 */
[----:B------:R-:W-:Y:S04]  /*16470*/  LDS R129, [R31+0x27800] ;  /* 0x027800001f817984 */ /* 0x000fe80000000800 */
[----:B------:R-:W-:Y:S03]  /*16480*/  LDS R131, [R31+0x27c00] ;  /* 0x027c00001f837984 */ /* 0x000fe60000000800 */
[----:B------:R-:W-:Y:S01]  /*16490*/  HMMA.1688.F32.TF32 R48, R40, R100, R48 ;  /* 0x000000642830723c */ /* 0x000fe20000081030 */
[----:B------:R-:W-:-:S07]  /*164a0*/  SEL R4, R4, RZ, !P0 ;  /* 0x000000ff04047207 */ /* 0x000fce0004000000 */
[----:B------:R-:W-:Y:S01]  /*164b0*/  HMMA.1688.F32.TF32 R116, R40, R32, R116 ;  /* 0x000000202874723c */ /* 0x000fe20000081074 */
[----:B------:R-:W-:-:S07]  /*164c0*/  ISETP.GE.AND P1, PT, R5, UR6, PT ;  /* 0x0000000605007c0c */ /* 0x000fce000bf26270 */
[----:B------:R-:W-:Y:S01]  /*164d0*/  HMMA.1688.F32.TF32 R108, R40, R72, R108 ;  /* 0x00000048286c723c */ /* 0x000fe2000008106c */
[----:B------:R-:W-:Y:S04]  /*164e0*/  LDS R40, [R30+0x27880] ;  /* 0x027880001e287984 */ /* 0x000fe80000000800 */
[----:B------:R-:W-:Y:S03]  /*164f0*/  LDS R42, [R30+0x27c80] ;  /* 0x027c80001e2a7984 */ /* 0x000fe60000000800 */
[C---:B-----5:R-:W-:Y:S01]  /*16500*/  HMMA.1688.F32.TF32 R68, R36.reuse, R84, R68 ;  /* 0x000000542444723c */ /* 0x060fe20000081044 */
[----:B------:R-:W-:Y:S04]  /*16510*/  LDS R41, [R31+0x27880] ;  /* 0x027880001f297984 */ /* 0x000fe80000000800 */
[----:B------:R-:W-:Y:S03]  /*16520*/  LDS R43, [R31+0x27c80] ;  /* 0x027c80001f2b7984 */ /* 0x000fe60000000800 */
[----:B------:R-:W-:Y:S01]  /*16530*/  HMMA.1688.F32.TF32 R56, R36, R100, R56 ;  /* 0x000000642438723c */ /* 0x000fe20000081038 */
[----:B------:R-:W-:-:S07]  /*16540*/  UISETP.GT.AND UP0, UPT, UR8, 0x1, UPT ;  /* 0x000000010800788c */ /* 0x000fce000bf04270 */
[C---:B------:R-:W-:Y:S08]  /*16550*/  HMMA.1688.F32.TF32 R104, R36.reuse, R32, R104 ;  /* 0x000000202468723c */ /* 0x040ff00000081068 */
[----:B------:R-:W-:Y:S01]  /*16560*/  HMMA.1688.F32.TF32 R96, R36, R72, R96 ;  /* 0x000000482460723c */ /* 0x000fe20000081060 */
[----:B------:R-:W-:Y:S04]  /*16570*/  LDS R36, [R28+0x27880] ;  /* 0x027880001c247984 */ /* 0x000fe80000000800 */
[----:B------:R1:W-:Y:S04]  /*16580*/  LDS R38, [R28+0x27c80] ;  /* 0x027c80001c267984 */ /* 0x0003e80000000800 */
[----:B------:R-:W-:Y:S04]  /*16590*/  LDS R37, [R29+0x27880] ;  /* 0x027880001d257984 */ /* 0x000fe80000000800 */
[----:B------:R2:W3:Y:S01]  /*165a0*/  LDS R39, [R29+0x27c80] ;  /* 0x027c80001d277984 */ /* 0x0004e20000000800 */
[----:B------:R-:W-:Y:S01]  /*165b0*/  ISETP.NE.U32.AND P2, PT, R4, RZ, PT ;  /* 0x000000ff0400720c */ /* 0x000fe20003f45070 */
[----:B------:R-:W-:Y:S01]  /*165c0*/  USEL UR8, UR8, URZ, !UP0 ;  /* 0x0000003f08087287 */ /* 0x000fe2000c000000 */
[----:B------:R-:W-:-:S02]  /*165d0*/  SEL R4, RZ, 0x4, P1 ;  /* 0x00000004ff047807 */ /* 0x000fc40000800000 */
[----:B------:R-:W-:Y:S02]  /*165e0*/  IADD3 R6, P3, R6, UR14, RZ ;  /* 0x0000000e06067c10 */ /* 0x000fe4000ff7e0ff */
[----:B------:R-:W-:Y:S01]  /*165f0*/  SEL R4, R4, RZ, !P0 ;  /* 0x000000ff04047207 */ /* 0x000fe20004000000 */
[----:B-1----:R-:W-:Y:S01]  /*16600*/  IMAD.U32 R28, RZ, RZ, UR8 ;  /* 0x00000008ff1c7e24 */ /* 0x002fe2000f8e00ff */
[----:B------:R-:W-:Y:S02]  /*16610*/  IADD3.X R8, R8, UR9, RZ, P3, !PT ;  /* 0x0000000908087c10 */ /* 0x000fe40009ffe4ff */
[----:B------:R-:W-:Y:S02]  /*16620*/  IADD3 R7, P4, R7, UR14, RZ ;  /* 0x0000000e07077c10 */ /* 0x000fe4000ff9e0ff */
[----:B------:R-:W-:Y:S01]  /*16630*/  ISETP.NE.U32.AND P1, PT, R4, RZ, PT ;  /* 0x000000ff0400720c */ /* 0x000fe20003f25070 */
[----:B------:R-:W-:Y:S01]  /*16640*/  IMAD R28, R28, 0x8000, R2 ;  /* 0x000080001c1c7824 */ /* 0x000fe200078e0202 */
[----:B------:R-:W-:Y:S01]  /*16650*/  IADD3.X R26, R26, UR9, RZ, P4, !PT ;  /* 0x000000091a1a7c10 */ /* 0x000fe2000a7fe4ff */
[----:B------:R-:W-:-:S02]  /*16660*/  IMAD.MOV.U32 R4, RZ, RZ, R6 ;  /* 0x000000ffff047224 */ /* 0x000fc400078e0006 */
[----:B------:R-:W-:Y:S01]  /*16670*/  IMAD.MOV.U32 R5, RZ, RZ, R8 ;  /* 0x000000ffff057224 */ /* 0x000fe200078e0008 */
[----:B------:R-:W-:Y:S01]  /*16680*/  BAR.SYNC.DEFER_BLOCKING 0x0 ;  /* 0x0000000000007b1d */ /* 0x000fe20000010000 */
[C---:B------:R-:W-:Y:S02]  /*16690*/  LOP3.LUT R31, R3.reuse, 0x8, RZ, 0xfc, !PT ;  /* 0x00000008031f7812 */ /* 0x040fe400078efcff */
[----:B------:R-:W-:-:S03]  /*166a0*/  LOP3.LUT R30, R3, 0xc, RZ, 0xfc, !PT ;  /* 0x0000000c031e7812 */ /* 0x000fc600078efcff */
[----:B------:R-:W-:Y:S01]  /*166b0*/  @!PT LDS RZ, [RZ] ;  /* 0x00000000fffff984 */ /* 0x000fe20000000800 */
[----:B------:R-:W-:Y:S01]  /*166c0*/  @!PT LDS RZ, [RZ] ;  /* 0x00000000fffff984 */ /* 0x000fe20000000800 */
[----:B------:R-:W-:Y:S01]  /*166d0*/  @!PT LDS RZ, [RZ] ;  /* 0x00000000fffff984 */ /* 0x000fe20000000800 */
[----:B------:R1:W-:Y:S02]  /*166e0*/  LDGSTS.E [R28+0x20000], [R4.64], P2 ;  /* 0x20000000041c7fae */ /* 0x0003e4000912184c */
[----:B-1----:R-:W-:Y:S02]  /*166f0*/  IMAD.MOV.U32 R4, RZ, RZ, R7 ;  /* 0x000000ffff047224 */ /* 0x002fe400078e0007 */
[----:B------:R-:W-:-:S05]  /*16700*/  IMAD.MOV.U32 R5, RZ, RZ, R26 ;  /* 0x000000ffff057224 */ /* 0x000fca00078e001a */
[----:B------:R1:W-:Y:S01]  /*16710*/  LDGSTS.E [R28+0x20400], [R4.64], P1 ;  /* 0x20400000041c7fae */ /* 0x0003e2000892184c */
[----:B------:R-:W-:Y:S02]  /*16720*/  ISETP.GE.AND P1, PT, R31, UR6, PT ;  /* 0x000000061f007c0c */ /* 0x000fe4000bf26270 */
[----:B------:R-:W-:Y:S01]  /*16730*/  IADD3 R12, P3, R12, UR14, RZ ;  /* 0x0000000e0c0c7c10 */ /* 0x000fe2000ff7e0ff */
[----:B------:R-:W-:Y:S01]  /*16740*/  HMMA.1688.F32.TF32 R52, R44, R100, R52 ;  /* 0x000000642c34723c */ /* 0x000fe20000081034 */
[----:B------:R-:W-:Y:S01]  /*16750*/  IADD3 R14, P4, R14, UR14, RZ ;  /* 0x0000000e0e0e7c10 */ /* 0x000fe2000ff9e0ff */
[----:B------:R-:W4:Y:S01]  /*16760*/  LDL.LU R31, [R1+0x37c] ;  /* 0x00037c00011f7983 */ /* 0x000f220000300800 */
[----:B-1----:R-:W-:Y:S02]  /*16770*/  SEL R4, RZ, 0x4, P1 ;  /* 0x00000004ff047807 */ /* 0x002fe40000800000 */
[----:B------:R-:W-:Y:S02]  /*16780*/  ISETP.GE.AND P1, PT, R30, UR6, PT ;  /* 0x000000061e007c0c */ /* 0x000fe4000bf26270 */
[----:B------:R-:W-:-:S04]  /*16790*/  SEL R4, R4, RZ, !P0 ;  /* 0x000000ff04047207 */ /* 0x000fc80004000000 */
[----:B------:R-:W-:Y:S02]  /*167a0*/  ISETP.NE.U32.AND P2, PT, R4, RZ, PT ;  /* 0x000000ff0400720c */ /* 0x000fe40003f45070 */
[----:B------:R-:W-:Y:S02]  /*167b0*/  SEL R4, RZ, 0x4, P1 ;  /* 0x00000004ff047807 */ /* 0x000fe40000800000 */
[----:B------:R-:W-:Y:S02]  /*167c0*/  IADD3.X R18, R18, UR9, RZ, P3, !PT ;  /* 0x0000000912127c10 */ /* 0x000fe40009ffe4ff */
[----:B------:R-:W-:-:S04]  /*167d0*/  SEL R4, R4, RZ, !P0 ;  /* 0x000000ff04047207 */ /* 0x000fc80004000000 */
[----:B------:R-:W-:Y:S01]  /*167e0*/  ISETP.NE.U32.AND P1, PT, R4, RZ, PT ;  /* 0x000000ff0400720c */ /* 0x000fe20003f25070 */
[----:B------:R-:W-:Y:S01]  /*167f0*/  IMAD.MOV.U32 R4, RZ, RZ, R12 ;  /* 0x000000ffff047224 */ /* 0x000fe200078e000c */
[----:B------:R-:W-:Y:S01]  /*16800*/  IADD3.X R15, R15, UR9, RZ, P4, !PT ;  /* 0x000000090f0f7c10 */ /* 0x000fe2000a7fe4ff */
[----:B------:R-:W-:Y:S01]  /*16810*/  IMAD.MOV.U32 R5, RZ, RZ, R18 ;  /* 0x000000ffff057224 */ /* 0x000fe200078e0012 */
[----:B------:R-:W-:-:S04]  /*16820*/  LOP3.LUT R30, R3, 0x10, RZ, 0xfc, !PT ;  /* 0x00000010031e7812 */ /* 0x000fc800078efcff */
[----:B------:R1:W-:Y:S01]  /*16830*/  LDGSTS.E [R28+0x20800], [R4.64], P2 ;  /* 0x20800000041c7fae */ /* 0x0003e2000912184c */
[----:B--2---:R-:W-:Y:S01]  /*16840*/  LOP3.LUT R29, R3, 0x14, RZ, 0xfc, !PT ;  /* 0x00000014031d7812 */ /* 0x004fe200078efcff */
[----:B-1----:R-:W-:Y:S02]  /*16850*/  IMAD.MOV.U32 R4, RZ, RZ, R14 ;  /* 0x000000ffff047224 */ /* 0x002fe400078e000e */
[----:B------:R-:W-:-:S05]  /*16860*/  IMAD.MOV.U32 R5, RZ, RZ, R15 ;  /* 0x000000ffff057224 */ /* 0x000fca00078e000f */
[----:B------:R1:W-:Y:S01]  /*16870*/  LDGSTS.E [R28+0x20c00], [R4.64], P1 ;  /* 0x20c00000041c7fae */ /* 0x0003e2000892184c */
[----:B------:R-:W-:-:S04]  /*16880*/  ISETP.GE.AND P1, PT, R30, UR6, PT ;  /* 0x000000061e007c0c */ /* 0x000fc8000bf26270 */
[----:B-1----:R-:W-:Y:S02]  /*16890*/  SEL R4, RZ, 0x4, P1 ;  /* 0x00000004ff047807 */ /* 0x002fe40000800000 */
[----:B------:R-:W-:Y:S02]  /*168a0*/  ISETP.GE.AND P1, PT, R29, UR6, PT ;  /* 0x000000061d007c0c */ /* 0x000fe4000bf26270 */
[----:B------:R-:W-:Y:S02]  /*168b0*/  SEL R4, R4, RZ, !P0 ;  /* 0x000000ff04047207 */ /* 0x000fe40004000000 */
[----:B------:R-:W-:Y:S02]  /*168c0*/  IADD3 R19, P3, R19, UR14, RZ ;  /* 0x0000000e13137c10 */ /* 0x000fe4000ff7e0ff */
[----:B------:R-:W-:Y:S02]  /*168d0*/  ISETP.NE.U32.AND P2, PT, R4, RZ, PT ;  /* 0x000000ff0400720c */ /* 0x000fe40003f45070 */
[----:B------:R-:W-:-:S02]  /*168e0*/  SEL R4, RZ, 0x4, P1 ;  /* 0x00000004ff047807 */ /* 0x000fc40000800000 */
[----:B------:R-:W-:Y:S02]  /*168f0*/  IADD3.X R24, R24, UR9, RZ, P3, !PT ;  /* 0x0000000918187c10 */ /* 0x000fe40009ffe4ff */
[----:B------:R-:W-:Y:S02]  /*16900*/  SEL R4, R4, RZ, !P0 ;  /* 0x000000ff04047207 */ /* 0x000fe40004000000 */
[----:B------:R-:W-:Y:S01]  /*16910*/  IADD3 R22, P4, R22, UR14, RZ ;  /* 0x0000000e16167c10 */ /* 0x000fe2000ff9e0ff */
[----:B------:R-:W-:Y:S01]  /*16920*/  HMMA.1688.F32.TF32 R112, R44, R84, R112 ;  /* 0x000000542c70723c */ /* 0x000fe20000081070 */
[----:B------:R-:W-:Y:S01]  /*16930*/  ISETP.NE.U32.AND P1, PT, R4, RZ, PT ;  /* 0x000000ff0400720c */ /* 0x000fe20003f25070 */
[----:B------:R-:W-:Y:S01]  /*16940*/  IMAD.MOV.U32 R4, RZ, RZ, R19 ;  /* 0x000000ffff047224 */ /* 0x000fe200078e0013 */
[----:B------:R-:W-:Y:S01]  /*16950*/  IADD3.X R23, R23, UR9, RZ, P4, !PT ;  /* 0x0000000917177c10 */ /* 0x000fe2000a7fe4ff */
[----:B------:R-:W-:-:S04]  /*16960*/  IMAD.MOV.U32 R5, RZ, RZ, R24 ;  /* 0x000000ffff057224 */ /* 0x000fc800078e0018 */
[C---:B------:R-:W-:Y:S01]  /*16970*/  HMMA.1688.F32.TF32 R92, R44.reuse, R32, R92 ;  /* 0x000000202c5c723c */ /* 0x040fe2000008105c */
[----:B------:R1:W-:Y:S07]  /*16980*/  LDGSTS.E [R28+0x21000], [R4.64], P2 ;  /* 0x21000000041c7fae */ /* 0x0003ee000912184c */
[----:B------:R-:W-:Y:S08]  /*16990*/  HMMA.1688.F32.TF32 R88, R44, R72, R88 ;  /* 0x000000482c58723c */ /* 0x000ff00000081058 */
[----:B---3--:R-:W-:Y:S01]  /*169a0*/  HMMA.1688.F32.TF32 R44, R36, R102, R52 ;  /* 0x00000066242c723c */ /* 0x008fe20000081034 */
[----:B------:R-:W2:Y:S04]  /*169b0*/  LDL.LU R53, [R1+0x38c] ;  /* 0x00038c0001357983 */ /* 0x000ea80000300800 */
[----:B------:R-:W3:Y:S01]  /*169c0*/  LDL.LU R32, [R1+0x378] ;  /* 0x0003780001207983 */ /* 0x000ee20000300800 */
[----:B-1----:R-:W-:-:S02]  /*169d0*/  IMAD.MOV.U32 R4, RZ, RZ, R22 ;  /* 0x000000ffff047224 */ /* 0x002fc400078e0016 */
[----:B------:R-:W-:Y:S01]  /*169e0*/  IMAD.MOV.U32 R5, RZ, RZ, R23 ;  /* 0x000000ffff057224 */ /* 0x000fe200078e0017 */
[C---:B------:R-:W-:Y:S01]  /*169f0*/  LOP3.LUT R30, R3.reuse, 0x18, RZ, 0xfc, !PT ;  /* 0x00000018031e7812 */ /* 0x040fe200078efcff */
[----:B------:R-:W2:Y:S04]  /*16a00*/  LDL.LU R55, [R1+0x388] ;  /* 0x0003880001377983 */ /* 0x000ea80000300800 */
[----:B------:R1:W-:Y:S01]  /*16a10*/  LDGSTS.E [R28+0x21400], [R4.64], P1 ;  /* 0x21400000041c7fae */ /* 0x0003e2000892184c */
[----:B------:R-:W-:Y:S02]  /*16a20*/  ISETP.GE.AND P1, PT, R30, UR6, PT ;  /* 0x000000061e007c0c */ /* 0x000fe4000bf26270 */
[----:B------:R-:W-:Y:S02]  /*16a30*/  LOP3.LUT R29, R3, 0x1c, RZ, 0xfc, !PT ;  /* 0x0000001c031d7812 */ /* 0x000fe400078efcff */
[----:B-1----:R-:W-:-:S02]  /*16a40*/  SEL R4, RZ, 0x4, P1 ;  /* 0x00000004ff047807 */ /* 0x002fc40000800000 */
[----:B------:R-:W-:Y:S02]  /*16a50*/  ISETP.GE.AND P1, PT, R29, UR6, PT ;  /* 0x000000061d007c0c */ /* 0x000fe4000bf26270 */
[----:B------:R-:W-:Y:S02]  /*16a60*/  SEL R4, R4, RZ, !P0 ;  /* 0x000000ff04047207 */ /* 0x000fe40004000000 */
[----:B------:R-:W-:Y:S02]  /*16a70*/  IADD3 R135, P3, R135, UR14, RZ ;  /* 0x0000000e87877c10 */ /* 0x000fe4000ff7e0ff */
[----:B------:R-:W-:Y:S02]  /*16a80*/  ISETP.NE.U32.AND P2, PT, R4, RZ, PT ;  /* 0x000000ff0400720c */ /* 0x000fe40003f45070 */
[----:B------:R-:W-:Y:S02]  /*16a90*/  SEL R4, RZ, 0x4, P1 ;  /* 0x00000004ff047807 */ /* 0x000fe40000800000 */
[----:B------:R-:W-:-:S02]  /*16aa0*/  IADD3.X R134, R134, UR9, RZ, P3, !PT ;  /* 0x0000000986867c10 */ /* 0x000fc40009ffe4ff */
[----:B------:R-:W-:Y:S02]  /*16ab0*/  SEL R4, R4, RZ, !P0 ;  /* 0x000000ff04047207 */ /* 0x000fe40004000000 */
[----:B------:R-:W-:Y:S02]  /*16ac0*/  IADD3 R139, P4, R139, UR14, RZ ;  /* 0x0000000e8b8b7c10 */ /* 0x000fe4000ff9e0ff */
[----:B------:R-:W-:Y:S01]  /*16ad0*/  ISETP.NE.U32.AND P1, PT, R4, RZ, PT ;  /* 0x000000ff0400720c */ /* 0x000fe20003f25070 */
[----:B------:R-:W-:Y:S01]  /*16ae0*/  IMAD.MOV.U32 R4, RZ, RZ, R135 ;  /* 0x000000ffff047224 */ /* 0x000fe200078e0087 */
[----:B------:R-:W-:Y:S01]  /*16af0*/  IADD3.X R138, R138, UR9, RZ, P4, !PT ;  /* 0x000000098a8a7c10 */ /* 0x000fe2000a7fe4ff */
[----:B------:R-:W-:Y:S01]  /*16b00*/  IMAD.MOV.U32 R5, RZ, RZ, R134 ;  /* 0x000000ffff057224 */ /* 0x000fe200078e0086 */
[----:B------:R-:W-:-:S04]  /*16b10*/  LOP3.LUT R30, R3, 0x20, RZ, 0xfc, !PT ;  /* 0x00000020031e7812 */ /* 0x000fc800078efcff */
[----:B------:R1:W-:Y:S01]  /*16b20*/  LDGSTS.E [R28+0x21800], [R4.64], P2 ;  /* 0x21800000041c7fae */ /* 0x0003e2000912184c */
[----:B------:R-:W-:Y:S01]  /*16b30*/  LOP3.LUT R29, R3, 0x24, RZ, 0xfc, !PT ;  /* 0x00000024031d7812 */ /* 0x000fe200078efcff */
        /* <DEDUP_REMOVED lines=118> */
[----:B------:R1:W-:Y:S02]  /*172a0*/  LDGSTS.E [R28+0x24800], [R4.64], P2 ;  /* 0x24800000041c7fae */ /* 0x0003e4000912184c */
[----:B-1----:R-:W-:Y:S02]  /*172b0*/  IMAD.MOV.U32 R4, RZ, RZ, R187 ;  /* 0x000000ffff047224 */ /* 0x002fe400078e00bb */
[----:B------:R-:W-:-:S05]  /*172c0*/  IMAD.MOV.U32 R5, RZ, RZ, R186 ;  /* 0x000000ffff057224 */ /* 0x000fca00078e00ba */
[----:B------:R1:W-:Y:S01]  /*172d0*/  LDGSTS.E [R28+0x24c00], [R4.64], P1 ;  /* 0x24c00000041c7fae */ /* 0x0003e2000892184c */
[----:B------:R-:W-:Y:S02]  /*172e0*/  ISETP.GE.AND P1, PT, R29, UR6, PT ;  /* 0x000000061d007c0c */ /* 0x000fe4000bf26270 */
[----:B------:R-:W-:Y:S01]  /*172f0*/  LOP3.LUT R29, R3, 0x54, RZ, 0xfc, !PT ;  /* 0x00000054031d7812 */ /* 0x000fe200078efcff */
[----:B------:R-:W-:Y:S01]  /*17300*/  HMMA.1688.F32.TF32 R68, R40, R86, R68 ;  /* 0x000000562844723c */ /* 0x000fe20000081044 */
[----:B-1----:R-:W-:Y:S02]  /*17310*/  SEL R4, RZ, 0x4, P1 ;  /* 0x00000004ff047807 */ /* 0x002fe40000800000 */
[----:B------:R-:W-:Y:S02]  /*17320*/  ISETP.GE.AND P1, PT, R29, UR6, PT ;  /* 0x000000061d007c0c */ /* 0x000fe4000bf26270 */
[----:B------:R-:W-:-:S03]  /*17330*/  SEL R4, R4, RZ, !P0 ;  /* 0x000000ff04047207 */ /* 0x000fc60004000000 */
[----:B------:R-:W-:Y:S01]  /*17340*/  HMMA.1688.F32.TF32 R56, R40, R102, R56 ;  /* 0x000000662838723c */ /* 0x000fe20000081038 */
[----:B------:R-:W-:Y:S02]  /*17350*/  IADD3 R191, P3, R191, UR14, RZ ;  /* 0x0000000ebfbf7c10 */ /* 0x000fe4000ff7e0ff */
[----:B------:R-:W-:Y:S02]  /*17360*/  ISETP.NE.U32.AND P2, PT, R4, RZ, PT ;  /* 0x000000ff0400720c */ /* 0x000fe40003f45070 */
[----:B------:R-:W-:-:S03]  /*17370*/  SEL R4, RZ, 0x4, P1 ;  /* 0x00000004ff047807 */ /* 0x000fc60000800000 */
[----:B------:R-:W-:Y:S01]  /*17380*/  HMMA.1688.F32.TF32 R104, R40, R34, R104 ;  /* 0x000000222868723c */ /* 0x000fe20000081068 */
[----:B------:R-:W-:-:S07]  /*17390*/  SEL R4, R4, RZ, !P0 ;  /* 0x000000ff04047207 */ /* 0x000fce0004000000 */
[----:B------:R-:W-:Y:S01]  /*173a0*/  HMMA.1688.F32.TF32 R96, R40, R74, R96 ;  /* 0x0000004a2860723c */ /* 0x000fe20000081060 */
[----:B------:R-:W-:-:S07]  /*173b0*/  IADD3.X R190, R190, UR9, RZ, P3, !PT ;  /* 0x00000009bebe7c10 */ /* 0x000fce0009ffe4ff */
[-C--:B------:R-:W-:Y:S08]  /*173c0*/  HMMA.1688.F32.TF32 R80, R128, R34.reuse, R80 ;  /* 0x000000228050723c */ /* 0x080ff00000081050 */
[-C--:B------:R-:W-:Y:S08]  /*173d0*/  HMMA.1688.F32.TF32 R116, R124, R34.reuse, R116 ;  /* 0x000000227c74723c */ /* 0x080ff00000081074 */
[----:B------:R-:W-:Y:S01]  /*173e0*/  HMMA.1688.F32.TF32 R40, R36, R34, R92 ;  /* 0x000000222428723c */ /* 0x000fe2000008105c */
[----:B------:R-:W5:Y:S04]  /*173f0*/  LDL.LU R34, [R1+0x39c] ;  /* 0x00039c0001227983 */ /* 0x000f680000300800 */
[----:B------:R-:W5:Y:S01]  /*17400*/  LDL.LU R33, [R1+0x3ac] ;  /* 0x0003ac0001217983 */ /* 0x000f620000300800 */
[----:B------:R-:W-:-:S03]  /*17410*/  IADD3 R195, P4, R195, UR14, RZ ;  /* 0x0000000ec3c37c10 */ /* 0x000fc6000ff9e0ff */
[----:B------:R-:W5:Y:S01]  /*17420*/  LDL.LU R52, [R1+0x398] ;  /* 0x0003980001347983 */ /* 0x000f620000300800 */
[----:B------:R-:W-:Y:S01]  /*17430*/  ISETP.NE.U32.AND P1, PT, R4, RZ, PT ;  /* 0x000000ff0400720c */ /* 0x000fe20003f25070 */
[----:B------:R-:W-:Y:S01]  /*17440*/  IMAD.MOV.U32 R4, RZ, RZ, R191 ;  /* 0x000000ffff047224 */ /* 0x000fe200078e00bf */
[----:B------:R-:W-:Y:S01]  /*17450*/  IADD3.X R194, R194, UR9, RZ, P4, !PT ;  /* 0x00000009c2c27c10 */ /* 0x000fe2000a7fe4ff */
[----:B------:R-:W-:Y:S01]  /*17460*/  IMAD.MOV.U32 R5, RZ, RZ, R190 ;  /* 0x000000ffff057224 */ /* 0x000fe200078e00be */
[----:B------:R-:W5:Y:S01]  /*17470*/  LDL.LU R35, [R1+0x3a8] ;  /* 0x0003a80001237983 */ /* 0x000f620000300800 */
[----:B------:R-:W-:-:S03]  /*17480*/  LOP3.LUT R29, R3, 0x58, RZ, 0xfc, !PT ;  /* 0x00000058031d7812 */ /* 0x000fc600078efcff */
[----:B------:R1:W-:Y:S01]  /*17490*/  LDGSTS.E [R28+0x25000], [R4.64], P2 ;  /* 0x25000000041c7fae */ /* 0x0003e2000912184c */
[----:B----4-:R-:W-:Y:S02]  /*174a0*/  IADD3 R31, P3, R31, UR14, RZ ;  /* 0x0000000e1f1f7c10 */ /* 0x010fe4000ff7e0ff */
[----:B--2---:R-:W-:Y:S01]  /*174b0*/  IADD3 R53, P4, R53, UR14, RZ ;  /* 0x0000000e35357c10 */ /* 0x004fe2000ff9e0ff */
[----:B------:R-:W2:Y:S01]  /*174c0*/  LDL.LU R30, [R1+0x3bc] ;  /* 0x0003bc00011e7983 */ /* 0x000ea20000300800 */
[----:B-1----:R-:W-:Y:S02]  /*174d0*/  IMAD.MOV.U32 R4, RZ, RZ, R195 ;  /* 0x000000ffff047224 */ /* 0x002fe400078e00c3 */
[----:B------:R-:W-:-:S05]  /*174e0*/  IMAD.MOV.U32 R5, RZ, RZ, R194 ;  /* 0x000000ffff057224 */ /* 0x000fca00078e00c2 */
[----:B------:R1:W-:Y:S01]  /*174f0*/  LDGSTS.E [R28+0x25400], [R4.64], P1 ;  /* 0x25400000041c7fae */ /* 0x0003e2000892184c */
[----:B------:R-:W-:Y:S02]  /*17500*/  ISETP.GE.AND P1, PT, R29, UR6, PT ;  /* 0x000000061d007c0c */ /* 0x000fe4000bf26270 */
[----:B------:R-:W-:Y:S02]  /*17510*/  LOP3.LUT R29, R3, 0x5c, RZ, 0xfc, !PT ;  /* 0x0000005c031d7812 */ /* 0x000fe400078efcff */
[----:B---3--:R-:W-:Y:S02]  /*17520*/  IADD3.X R32, R32, UR9, RZ, P3, !PT ;  /* 0x0000000920207c10 */ /* 0x008fe40009ffe4ff */
[----:B-1----:R-:W-:Y:S02]  /*17530*/  SEL R4, RZ, 0x4, P1 ;  /* 0x00000004ff047807 */ /* 0x002fe40000800000 */
[----:B------:R-:W-:Y:S02]  /*17540*/  ISETP.GE.AND P1, PT, R29, UR6, PT ;  /* 0x000000061d007c0c */ /* 0x000fe4000bf26270 */
[----:B------:R-:W-:Y:S01]  /*17550*/  SEL R4, R4, RZ, !P0 ;  /* 0x000000ff04047207 */ /* 0x000fe20004000000 */
[----:B------:R-:W3:Y:S03]  /*17560*/  LDL.LU R29, [R1+0x36c] ;  /* 0x00036c00011d7983 */ /* 0x000ee60000300800 */
[----:B------:R-:W-:Y:S01]  /*17570*/  ISETP.NE.U32.AND P2, PT, R4, RZ, PT ;  /* 0x000000ff0400720c */ /* 0x000fe20003f45070 */
[----:B------:R-:W-:Y:S01]  /*17580*/  STL [R1+0x37c], R31 ;  /* 0x00037c1f01007387 */ /* 0x000fe20000100800 */
[----:B------:R-:W-:Y:S01]  /*17590*/  SEL R4, RZ, 0x4, P1 ;  /* 0x00000004ff047807 */ /* 0x000fe20000800000 */
[----:B------:R-:W-:-:S02]  /*175a0*/  IMAD.MOV.U32 R5, RZ, RZ, R32 ;  /* 0x000000ffff057224 */ /* 0x000fc400078e0020 */
[----:B------:R1:W-:Y:S01]  /*175b0*/  STL [R1+0x378], R32 ;  /* 0x0003782001007387 */ /* 0x0003e20000100800 */
[----:B------:R-:W-:Y:S02]  /*175c0*/  SEL R4, R4, RZ, !P0 ;  /* 0x000000ff04047207 */ /* 0x000fe40004000000 */
[----:B------:R-:W-:Y:S01]  /*175d0*/  IADD3.X R55, R55, UR9, RZ, P4, !PT ;  /* 0x0000000937377c10 */ /* 0x000fe2000a7fe4ff */
[----:B------:R4:W-:Y:S01]  /*175e0*/  STL [R1+0x38c], R53 ;  /* 0x00038c3501007387 */ /* 0x0009e20000100800 */
[----:B------:R-:W-:-:S03]  /*175f0*/  ISETP.NE.U32.AND P1, PT, R4, RZ, PT ;  /* 0x000000ff0400720c */ /* 0x000fc60003f25070 */
[----:B-1----:R-:W3:Y:S01]  /*17600*/  LDL.LU R32, [R1+0x3b8] ;  /* 0x0003b80001207983 */ /* 0x002ee20000300800 */
[----:B------:R-:W-:-:S03]  /*17610*/  IMAD.MOV.U32 R4, RZ, RZ, R31 ;  /* 0x000000ffff047224 */ /* 0x000fc600078e001f */
[----:B------:R-:W-:Y:S04]  /*17620*/  STL [R1+0x388], R55 ;  /* 0x0003883701007387 */ /* 0x000fe80000100800 */
[----:B------:R-:W3:Y:S01]  /*17630*/  LDL.LU R31, [R1+0x368] ;  /* 0x00036800011f7983 */ /* 0x000ee20000300800 */
[----:B------:R-:W-:-:S03]  /*17640*/  LOP3.LUT R54, R3, 0x60, RZ, 0xfc, !PT ;  /* 0x0000006003367812 */ /* 0x000fc600078efcff */
[----:B------:R1:W-:Y:S02]  /*17650*/  LDGSTS.E [R28+0x25800], [R4.64], P2 ;  /* 0x25800000041c7fae */ /* 0x0003e4000912184c */
[----:B-1----:R-:W-:Y:S02]  /*17660*/  IMAD.MOV.U32 R4, RZ, RZ, R53 ;  /* 0x000000ffff047224 */ /* 0x002fe400078e0035 */
[----:B------:R-:W-:-:S05]  /*17670*/  IMAD.MOV.U32 R5, RZ, RZ, R55 ;  /* 0x000000ffff057224 */ /* 0x000fca00078e0037 */
[----:B------:R1:W-:Y:S01]  /*17680*/  LDGSTS.E [R28+0x25c00], [R4.64], P1 ;  /* 0x25c00000041c7fae */ /* 0x0003e2000892184c */
[----:B------:R-:W-:Y:S02]  /*17690*/  ISETP.GE.AND P1, PT, R54, UR6, PT ;  /* 0x0000000636007c0c */ /* 0x000fe4000bf26270 */
[----:B----4-:R-:W-:Y:S02]  /*176a0*/  LOP3.LUT R53, R3, 0x64, RZ, 0xfc, !PT ;  /* 0x0000006403357812 */ /* 0x010fe400078efcff */
[----:B-1----:R-:W-:Y:S02]  /*176b0*/  SEL R4, RZ, 0x4, P1 ;  /* 0x00000004ff047807 */ /* 0x002fe40000800000 */
[----:B------:R-:W-:Y:S02]  /*176c0*/  ISETP.GE.AND P1, PT, R53, UR6, PT ;  /* 0x0000000635007c0c */ /* 0x000fe4000bf26270 */
[----:B------:R-:W-:-:S04]  /*176d0*/  SEL R4, R4, RZ, !P0 ;  /* 0x000000ff04047207 */ /* 0x000fc80004000000 */
[----:B------:R-:W-:Y:S02]  /*176e0*/  ISETP.NE.U32.AND P2, PT, R4, RZ, PT ;  /* 0x000000ff0400720c */ /* 0x000fe40003f45070 */
[----:B------:R-:W-:-:S04]  /*176f0*/  SEL R4, RZ, 0x4, P1 ;  /* 0x00000004ff047807 */ /* 0x000fc80000800000 */
[----:B------:R-:W-:-:S04]  /*17700*/  SEL R4, R4, RZ, !P0 ;  /* 0x000000ff04047207 */ /* 0x000fc80004000000 */
[----:B------:R-:W-:Y:S02]  /*17710*/  ISETP.NE.U32.AND P1, PT, R4, RZ, PT ;  /* 0x000000ff0400720c */ /* 0x000fe40003f25070 */
[----:B-----5:R-:W-:Y:S02]  /*17720*/  IADD3 R34, P3, R34, UR14, RZ ;  /* 0x0000000e22227c10 */ /* 0x020fe4000ff7e0ff */
[----:B------:R-:W-:Y:S02]  /*17730*/  IADD3 R33, P4, R33, UR14, RZ ;  /* 0x0000000e21217c10 */ /* 0x000fe4000ff9e0ff */
[----:B------:R-:W-:Y:S01]  /*17740*/  IADD3.X R52, R52, UR9, RZ, P3, !PT ;  /* 0x0000000934347c10 */ /* 0x000fe20009ffe4ff */
[----:B------:R-:W-:-:S04]  /*17750*/  IMAD.MOV.U32 R4, RZ, RZ, R34 ;  /* 0x000000ffff047224 */ /* 0x000fc800078e0022 */
[----:B------:R-:W-:Y:S01]  /*17760*/  IMAD.MOV.U32 R5, RZ, RZ, R52 ;  /* 0x000000ffff057224 */ /* 0x000fe200078e0034 */
[----:B------:R-:W-:Y:S01]  /*17770*/  IADD3.X R35, R35, UR9, RZ, P4, !PT ;  /* 0x0000000923237c10 */ /* 0x000fe2000a7fe4ff */
[----:B------:R1:W-:Y:S04]  /*17780*/  STL [R1+0x39c], R34 ;  /* 0x00039c2201007387 */ /* 0x0003e80000100800 */
[----:B------:R4:W-:Y:S01]  /*17790*/  LDGSTS.E [R28+0x26000], [R4.64], P2 ;  /* 0x26000000041c7fae */ /* 0x0009e2000912184c */
[----:B-1----:R-:W-:Y:S01]  /*177a0*/  LOP3.LUT R34, R3, 0x68, RZ, 0xfc, !PT ;  /* 0x0000006803227812 */ /* 0x002fe200078efcff */
[----:B----4-:R-:W-:Y:S02]  /*177b0*/  IMAD.MOV.U32 R4, RZ, RZ, R33 ;  /* 0x000000ffff047224 */ /* 0x010fe400078e0021 */
[----:B------:R-:W-:Y:S01]  /*177c0*/  IMAD.MOV.U32 R5, RZ, RZ, R35 ;  /* 0x000000ffff057224 */ /* 0x000fe200078e0023 */
[----:B------:R-:W-:Y:S04]  /*177d0*/  STL [R1+0x398], R52 ;  /* 0x0003983401007387 */ /* 0x000fe80000100800 */
[----:B------:R1:W-:Y:S01]  /*177e0*/  LDGSTS.E [R28+0x26400], [R4.64], P1 ;  /* 0x26400000041c7fae */ /* 0x0003e2000892184c */
[----:B------:R-:W-:-:S03]  /*177f0*/  ISETP.GE.AND P1, PT, R34, UR6, PT ;  /* 0x0000000622007c0c */ /* 0x000fc6000bf26270 */
[----:B------:R4:W-:Y:S01]  /*17800*/  STL [R1+0x3ac], R33 ;  /* 0x0003ac2101007387 */ /* 0x0009e20000100800 */
[----:B-1----:R-:W-:Y:S02]  /*17810*/  SEL R4, RZ, 0x4, P1 ;  /* 0x00000004ff047807 */ /* 0x002fe40000800000 */
[----:B----4-:R-:W-:Y:S02]  /*17820*/  LOP3.LUT R33, R3, 0x6c, RZ, 0xfc, !PT ;  /* 0x0000006c03217812 */ /* 0x010fe400078efcff */
[----:B------:R-:W-:Y:S02]  /*17830*/  SEL R4, R4, RZ, !P0 ;  /* 0x000000ff04047207 */ /* 0x000fe40004000000 */
[----:B------:R-:W-:Y:S02]  /*17840*/  ISETP.GE.AND P1, PT, R33, UR6, PT ;  /* 0x0000000621007c0c */ /* 0x000fe4000bf26270 */
[----:B------:R-:W-:Y:S02]  /*17850*/  ISETP.NE.U32.AND P2, PT, R4, RZ, PT ;  /* 0x000000ff0400720c */ /* 0x000fe40003f45070 */
[----:B------:R-:W-:-:S02]  /*17860*/  SEL R4, RZ, 0x4, P1 ;  /* 0x00000004ff047807 */ /* 0x000fc40000800000 */
[----:B--2---:R-:W-:Y:S02]  /*17870*/  IADD3 R30, P3, R30, UR14, RZ ;  /* 0x0000000e1e1e7c10 */ /* 0x004fe4000ff7e0ff */
[----:B------:R-:W-:Y:S02]  /*17880*/  SEL R4, R4, RZ, !P0 ;  /* 0x000000ff04047207 */ /* 0x000fe40004000000 */
[----:B---3--:R-:W-:Y:S02]  /*17890*/  IADD3 R29, P4, R29, UR14, RZ ;  /* 0x0000000e1d1d7c10 */ /* 0x008fe4000ff9e0ff */
[----:B------:R-:W-:Y:S02]  /*178a0*/  ISETP.NE.U32.AND P1, PT, R4, RZ, PT ;  /* 0x000000ff0400720c */ /* 0x000fe40003f25070 */
[----:B------:R-:W-:Y:S01]  /*178b0*/  IADD3.X R32, R32, UR9, RZ, P3, !PT ;  /* 0x0000000920207c10 */ /* 0x000fe20009ffe4ff */
[----:B------:R-:W-:-:S04]  /*178c0*/  IMAD.MOV.U32 R4, RZ, RZ, R30 ;  /* 0x000000ffff047224 */ /* 0x000fc800078e001e */
[----:B------:R-:W-:Y:S01]  /*178d0*/  IMAD.MOV.U32 R5, RZ, RZ, R32 ;  /* 0x000000ffff057224 */ /* 0x000fe200078e0020 */
[----:B------:R-:W-:Y:S01]  /*178e0*/  IADD3.X R31, R31, UR9, RZ, P4, !PT ;  /* 0x000000091f1f7c10 */ /* 0x000fe2000a7fe4ff */
[----:B------:R-:W-:Y:S04]  /*178f0*/  STL [R1+0x3a8], R35 ;  /* 0x0003a82301007387 */ /* 0x000fe80000100800 */
[----:B------:R1:W-:Y:S04]  /*17900*/  LDGSTS.E [R28+0x26800], [R4.64], P2 ;  /* 0x26800000041c7fae */ /* 0x0003e8000912184c */
[----:B------:R2:W-:Y:S01]  /*17910*/  STL [R1+0x3bc], R30 ;  /* 0x0003bc1e01007387 */ /* 0x0005e20000100800 */
[----:B-1----:R-:W-:-:S02]  /*17920*/  IMAD.MOV.U32 R4, RZ, RZ, R29 ;  /* 0x000000ffff047224 */ /* 0x002fc400078e001d */
[----:B------:R-:W-:Y:S01]  /*17930*/  IMAD.MOV.U32 R5, RZ, RZ, R31 ;  /* 0x000000ffff057224 */ /* 0x000fe200078e001f */
[----:B--2---:R-:W-:-:S04]  /*17940*/  LOP3.LUT R30, R3, 0x70, RZ, 0xfc, !PT ;  /* 0x00000070031e7812 */ /* 0x004fc800078efcff */
[----:B------:R1:W-:Y:S01]  /*17950*/  LDGSTS.E [R28+0x26c00], [R4.64], P1 ;  /* 0x26c00000041c7fae */ /* 0x0003e2000892184c */
[----:B------:R-:W-:-:S03]  /*17960*/  ISETP.GE.AND P1, PT, R30, UR6, PT ;  /* 0x000000061e007c0c */ /* 0x000fc6000bf26270 */
[----:B------:R-:W-:Y:S04]  /*17970*/  STL [R1+0x3b8], R32 ;  /* 0x0003b82001007387 */ /* 0x000fe80000100800 */
[----:B------:R2:W-:Y:S01]  /*17980*/  STL [R1+0x36c], R29 ;  /* 0x00036c1d01007387 */ /* 0x0005e20000100800 */
[----:B-1----:R-:W-:Y:S02]  /*17990*/  SEL R4, RZ, 0x4, P1 ;  /* 0x00000004ff047807 */ /* 0x002fe40000800000 */
[----:B--2---:R-:W-:Y:S02]  /*179a0*/  LOP3.LUT R29, R3, 0x74, RZ, 0xfc, !PT ;  /* 0x00000074031d7812 */ /* 0x004fe400078efcff */
[----:B------:R-:W-:Y:S02]  /*179b0*/  SEL R4, R4, RZ, !P0 ;  /* 0x000000ff04047207 */ /* 0x000fe40004000000 */
[----:B------:R-:W-:-:S02]  /*179c0*/  ISETP.GE.AND P1, PT, R29, UR6, PT ;  /* 0x000000061d007c0c */ /* 0x000fc4000bf26270 */
[----:B------:R-:W-:Y:S02]  /*179d0*/  ISETP.NE.U32.AND P2, PT, R4, RZ, PT ;  /* 0x000000ff0400720c */ /* 0x000fe40003f45070 */
[----:B------:R-:W-:Y:S02]  /*179e0*/  SEL R4, RZ, 0x4, P1 ;  /* 0x00000004ff047807 */ /* 0x000fe40000800000 */
[----:B------:R-:W-:Y:S02]  /*179f0*/  IADD3 R200, P3, R200, UR14, RZ ;  /* 0x0000000ec8c87c10 */ /* 0x000fe4000ff7e0ff */
[----:B------:R-:W-:Y:S02]  /*17a00*/  SEL R4, R4, RZ, !P0 ;  /* 0x000000ff04047207 */ /* 0x000fe40004000000 */
[----:B------:R-:W-:Y:S02]  /*17a10*/  IADD3.X R199, R199, UR9, RZ, P3, !PT ;  /* 0x00000009c7c77c10 */ /* 0x000fe40009ffe4ff */
[----:B------:R-:W-:-:S02]  /*17a20*/  IADD3 R204, P4, R204, UR14, RZ ;  /* 0x0000000ecccc7c10 */ /* 0x000fc4000ff9e0ff */
        /* <DEDUP_REMOVED lines=30> */
[----:B------:R-:W-:Y:S02]  /*17c10*/  ISETP.GE.AND P1, PT, R30, UR6, PT ;  /* 0x000000061e007c0c */ /* 0x000fe4000bf26270 */
[----:B------:R-:W-:Y:S02]  /*17c20*/  ISETP.GE.AND P2, PT, R29, UR6, PT ;  /* 0x000000061d007c0c */ /* 0x000fe4000bf46270 */
[----:B------:R-:W-:Y:S02]  /*17c30*/  IADD3 R11, P3, R11, UR14, RZ ;  /* 0x0000000e0b0b7c10 */ /* 0x000fe4000ff7e0ff */
[----:B-1----:R-:W-:Y:S02]  /*17c40*/  SEL R5, RZ, 0x4, P1 ;  /* 0x00000004ff057807 */ /* 0x002fe40000800000 */
[----:B------:R-:W-:Y:S02]  /*17c50*/  SEL R4, RZ, 0x4, P2 ;  /* 0x00000004ff047807 */ /* 0x000fe40001000000 */
[----:B------:R-:W-:-:S02]  /*17c60*/  SEL R5, R5, RZ, !P0 ;  /* 0x000000ff05057207 */ /* 0x000fc40004000000 */
[----:B------:R-:W-:Y:S02]  /*17c70*/  SEL R4, R4, RZ, !P0 ;  /* 0x000000ff04047207 */ /* 0x000fe40004000000 */
[----:B------:R-:W-:Y:S01]  /*17c80*/  ISETP.NE.U32.AND P1, PT, R5, RZ, PT ;  /* 0x000000ff0500720c */ /* 0x000fe20003f25070 */
[----:B------:R-:W-:Y:S01]  /*17c90*/  IMAD.U32 R28, RZ, RZ, UR8 ;  /* 0x00000008ff1c7e24 */ /* 0x000fe2000f8e00ff */
[----:B------:R-:W-:Y:S02]  /*17ca0*/  LOP3.LUT R29, R2, 0x40, RZ, 0x3c, !PT ;  /* 0x00000040021d7812 */ /* 0x000fe400078e3cff */
[----:B------:R-:W-:Y:S02]  /*17cb0*/  IADD3.X R10, R10, UR9, RZ, P3, !PT ;  /* 0x000000090a0a7c10 */ /* 0x000fe40009ffe4ff */
[----:B------:R-:W-:Y:S02]  /*17cc0*/  IADD3 R9, P4, R9, UR14, RZ ;  /* 0x0000000e09097c10 */ /* 0x000fe4000ff9e0ff */
[----:B------:R-:W-:Y:S01]  /*17cd0*/  ISETP.NE.U32.AND P2, PT, R4, RZ, PT ;  /* 0x000000ff0400720c */ /* 0x000fe20003f45070 */
[----:B------:R-:W-:Y:S01]  /*17ce0*/  IMAD R28, R28, 0x8000, R29 ;  /* 0x000080001c1c7824 */ /* 0x000fe200078e021d */
[----:B------:R-:W-:Y:S01]  /*17cf0*/  IADD3.X R27, R27, UR9, RZ, P4, !PT ;  /* 0x000000091b1b7c10 */ /* 0x000fe2000a7fe4ff */
[----:B------:R-:W-:-:S02]  /*17d00*/  IMAD.MOV.U32 R4, RZ, RZ, R11 ;  /* 0x000000ffff047224 */ /* 0x000fc400078e000b */
[----:B------:R-:W-:Y:S01]  /*17d10*/  IMAD.MOV.U32 R5, RZ, RZ, R10 ;  /* 0x000000ffff057224 */ /* 0x000fe200078e000a */
[----:B------:R-:W-:-:S04]  /*17d20*/  LOP3.LUT R30, R3, 0xa, RZ, 0xfc, !PT ;  /* 0x0000000a031e7812 */ /* 0x000fc800078efcff */
[----:B------:R1:W-:Y:S01]  /*17d30*/  LDGSTS.E [R28+0x20200], [R4.64], P1 ;  /* 0x20200000041c7fae */ /* 0x0003e2000892184c */
[----:B------:R-:W-:Y:S02]  /*17d40*/  ISETP.GE.AND P1, PT, R30, UR6, PT ;  /* 0x000000061e007c0c */ /* 0x000fe4000bf26270 */
[----:B------:R-:W-:Y:S01]  /*17d50*/  LOP3.LUT R29, R3, 0xe, RZ, 0xfc, !PT ;  /* 0x0000000e031d7812 */ /* 0x000fe200078efcff */
[----:B-1----:R-:W-:Y:S02]  /*17d60*/  IMAD.MOV.U32 R4, RZ, RZ, R9 ;  /* 0x000000ffff047224 */ /* 0x002fe400078e0009 */
[----:B------:R-:W-:-:S05]  /*17d70*/  IMAD.MOV.U32 R5, RZ, RZ, R27 ;  /* 0x000000ffff057224 */ /* 0x000fca00078e001b */
[----:B------:R1:W-:Y:S01]  /*17d80*/  LDGSTS.E [R28+0x20600], [R4.64], P2 ;  /* 0x20600000041c7fae */ /* 0x0003e2000912184c */
[----:B------:R-:W-:Y:S02]  /*17d90*/  IADD3 R13, P3, R13, UR14, RZ ;  /* 0x0000000e0d0d7c10 */ /* 0x000fe4000ff7e0ff */
[----:B-1----:R-:W-:Y:S02]  /*17da0*/  SEL R4, RZ, 0x4, P1 ;  /* 0x00000004ff047807 */ /* 0x002fe40000800000 */
[----:B------:R-:W-:Y:S02]  /*17db0*/  ISETP.GE.AND P1, PT, R29, UR6, PT ;  /* 0x000000061d007c0c */ /* 0x000fe4000bf26270 */
[----:B------:R-:W-:-:S04]  /*17dc0*/  SEL R4, R4, RZ, !P0 ;  /* 0x000000ff04047207 */ /* 0x000fc80004000000 */
[----:B------:R-:W-:Y:S02]  /*17dd0*/  ISETP.NE.U32.AND P2, PT, R4, RZ, PT ;  /* 0x000000ff0400720c */ /* 0x000fe40003f45070 */
[----:B------:R-:W-:Y:S02]  /*17de0*/  SEL R4, RZ, 0x4, P1 ;  /* 0x00000004ff047807 */ /* 0x000fe40000800000 */
        /* <DEDUP_REMOVED lines=148> */
[----:B------:R1:W-:Y:S04]  /*18730*/  LDGSTS.E [R28+0x24200], [R4.64], P2 ;  /* 0x24200000041c7fae */ /* 0x0003e8000912184c */
[----:B------:R2:W-:Y:S01]  /*18740*/  STL [R1+0x368], R31 ;  /* 0x0003681f01007387 */ /* 0x0005e20000100800 */
[----:B-1----:R-:W-:Y:S02]  /*18750*/  IMAD.MOV.U32 R4, RZ, RZ, R181 ;  /* 0x000000ffff047224 */ /* 0x002fe400078e00b5 */
[----:B------:R-:W-:-:S05]  /*18760*/  IMAD.MOV.U32 R5, RZ, RZ, R180 ;  /* 0x000000ffff057224 */ /* 0x000fca00078e00b4 */
[----:B------:R1:W-:Y:S01]  /*18770*/  LDGSTS.E [R28+0x24600], [R4.64], P1 ;  /* 0x24600000041c7fae */ /* 0x0003e2000892184c */
[----:B------:R-:W-:-:S03]  /*18780*/  ISETP.GE.AND P1, PT, R29, UR6, PT ;  /* 0x000000061d007c0c */ /* 0x000fc6000bf26270 */
[----:B------:R-:W3:Y:S01]  /*18790*/  LDL.LU R29, [R1+0x374] ;  /* 0x00037400011d7983 */ /* 0x000ee20000300800 */
[----:B------:R-:W-:Y:S02]  /*187a0*/  LOP3.LUT R30, R3, 0x4e, RZ, 0xfc, !PT ;  /* 0x0000004e031e7812 */ /* 0x000fe400078efcff */
[----:B------:R-:W-:Y:S01]  /*187b0*/  IADD3 R185, P3, R185, UR14, RZ ;  /* 0x0000000eb9b97c10 */ /* 0x000fe2000ff7e0ff */
[----:B------:R-:W4:Y:S01]  /*187c0*/  LDL.LU R52, [R1+0x384] ;  /* 0x0003840001347983 */ /* 0x000f220000300800 */
[----:B-1----:R-:W-:-:S03]  /*187d0*/  SEL R4, RZ, 0x4, P1 ;  /* 0x00000004ff047807 */ /* 0x002fc60000800000 */
[----:B------:R-:W5:Y:S01]  /*187e0*/  LDL.LU R35, [R1+0x394] ;  /* 0x0003940001237983 */ /* 0x000f620000300800 */
[----:B------:R-:W-:Y:S02]  /*187f0*/  ISETP.GE.AND P1, PT, R30, UR6, PT ;  /* 0x000000061e007c0c */ /* 0x000fe4000bf26270 */
[----:B------:R-:W-:Y:S01]  /*18800*/  SEL R4, R4, RZ, !P0 ;  /* 0x000000ff04047207 */ /* 0x000fe20004000000 */
[----:B------:R-:W4:Y:S03]  /*18810*/  LDL.LU R54, [R1+0x380] ;  /* 0x0003800001367983 */ /* 0x000f260000300800 */
[----:B------:R-:W-:Y:S01]  /*18820*/  ISETP.NE.U32.AND P2, PT, R4, RZ, PT ;  /* 0x000000ff0400720c */ /* 0x000fe20003f45070 */
[----:B------:R-:W4:Y:S01]  /*18830*/  LDL.LU R53, [R1+0x390] ;  /* 0x0003900001357983 */ /* 0x000f220000300800 */
[----:B------:R-:W-:Y:S02]  /*18840*/  SEL R4, RZ, 0x4, P1 ;  /* 0x00000004ff047807 */ /* 0x000fe40000800000 */
[----:B------:R-:W-:Y:S01]  /*18850*/  IADD3.X R184, R184, UR9, RZ, P3, !PT ;  /* 0x00000009b8b87c10 */ /* 0x000fe20009ffe4ff */
[----:B------:R-:W4:Y:S01]  /*18860*/  LDL.LU R32, [R1+0x3a4] ;  /* 0x0003a40001207983 */ /* 0x000f220000300800 */
[----:B------:R-:W-:-:S02]  /*18870*/  SEL R4, R4, RZ, !P0 ;  /* 0x000000ff04047207 */ /* 0x000fc40004000000 */
[----:B------:R-:W-:Y:S01]  /*18880*/  IADD3 R189, P4, R189, UR14, RZ ;  /* 0x0000000ebdbd7c10 */ /* 0x000fe2000ff9e0ff */
[----:B------:R-:W-:Y:S01]  /*18890*/  IMAD.MOV.U32 R5, RZ, RZ, R184 ;  /* 0x000000ffff057224 */ /* 0x000fe200078e00b8 */
[----:B------:R-:W-:Y:S01]  /*188a0*/  ISETP.NE.U32.AND P1, PT, R4, RZ, PT ;  /* 0x000000ff0400720c */ /* 0x000fe20003f25070 */
[----:B------:R-:W-:Y:S01]  /*188b0*/  IMAD.MOV.U32 R4, RZ, RZ, R185 ;  /* 0x000000ffff047224 */ /* 0x000fe200078e00b9 */
[----:B------:R-:W-:Y:S01]  /*188c0*/  IADD3.X R188, R188, UR9, RZ, P4, !PT ;  /* 0x00000009bcbc7c10 */ /* 0x000fe2000a7fe4ff */
[----:B--2---:R-:W4:Y:S01]  /*188d0*/  LDL.LU R31, [R1+0x3b4] ;  /* 0x0003b400011f7983 */ /* 0x004f220000300800 */
[----:B------:R-:W-:-:S03]  /*188e0*/  LOP3.LUT R30, R3, 0x52, RZ, 0xfc, !PT ;  /* 0x00000052031e7812 */ /* 0x000fc600078efcff */
[----:B------:R1:W-:Y:S02]  /*188f0*/  LDGSTS.E [R28+0x24a00], [R4.64], P2 ;  /* 0x24a00000041c7fae */ /* 0x0003e4000912184c */
[----:B-1----:R-:W-:Y:S02]  /*18900*/  IMAD.MOV.U32 R4, RZ, RZ, R189 ;  /* 0x000000ffff047224 */ /* 0x002fe400078e00bd */
[----:B------:R-:W-:-:S05]  /*18910*/  IMAD.MOV.U32 R5, RZ, RZ, R188 ;  /* 0x000000ffff057224 */ /* 0x000fca00078e00bc */
[----:B------:R1:W-:Y:S01]  /*18920*/  LDGSTS.E [R28+0x24e00], [R4.64], P1 ;  /* 0x24e00000041c7fae */ /* 0x0003e2000892184c */
[----:B------:R-:W-:Y:S02]  /*18930*/  ISETP.GE.AND P1, PT, R30, UR6, PT ;  /* 0x000000061e007c0c */ /* 0x000fe4000bf26270 */
[----:B------:R-:W-:Y:S02]  /*18940*/  LOP3.LUT R30, R3, 0x56, RZ, 0xfc, !PT ;  /* 0x00000056031e7812 */ /* 0x000fe400078efcff */
[----:B-1----:R-:W-:Y:S02]  /*18950*/  SEL R4, RZ, 0x4, P1 ;  /* 0x00000004ff047807 */ /* 0x002fe40000800000 */
[----:B------:R-:W-:Y:S02]  /*18960*/  ISETP.GE.AND P1, PT, R30, UR6, PT ;  /* 0x000000061e007c0c */ /* 0x000fe4000bf26270 */
[----:B------:R-:W-:Y:S02]  /*18970*/  SEL R4, R4, RZ, !P0 ;  /* 0x000000ff04047207 */ /* 0x000fe40004000000 */
[----:B------:R-:W-:-:S02]  /*18980*/  IADD3 R193, P3, R193, UR14, RZ ;  /* 0x0000000ec1c17c10 */ /* 0x000fc4000ff7e0ff */
[----:B------:R-:W-:Y:S02]  /*18990*/  ISETP.NE.U32.AND P2, PT, R4, RZ, PT ;  /* 0x000000ff0400720c */ /* 0x000fe40003f45070 */
[----:B------:R-:W-:Y:S02]  /*189a0*/  SEL R4, RZ, 0x4, P1 ;  /* 0x00000004ff047807 */ /* 0x000fe40000800000 */
[----:B------:R-:W-:Y:S02]  /*189b0*/  IADD3.X R192, R192, UR9, RZ, P3, !PT ;  /* 0x00000009c0c07c10 */ /* 0x000fe40009ffe4ff */
[----:B------:R-:W-:-:S04]  /*189c0*/  SEL R4, R4, RZ, !P0 ;  /* 0x000000ff04047207 */ /* 0x000fc80004000000 */
[----:B------:R-:W-:Y:S01]  /*189d0*/  ISETP.NE.U32.AND P1, PT, R4, RZ, PT ;  /* 0x000000ff0400720c */ /* 0x000fe20003f25070 */
[----:B------:R-:W-:Y:S02]  /*189e0*/  IMAD.MOV.U32 R4, RZ, RZ, R193 ;  /* 0x000000ffff047224 */ /* 0x000fe400078e00c1 */
[----:B------:R-:W-:Y:S01]  /*189f0*/  IMAD.MOV.U32 R5, RZ, RZ, R192 ;  /* 0x000000ffff057224 */ /* 0x000fe200078e00c0 */
[----:B------:R-:W-:-:S04]  /*18a00*/  LOP3.LUT R30, R3, 0x5a, RZ, 0xfc, !PT ;  /* 0x0000005a031e7812 */ /* 0x000fc800078efcff */
[----:B------:R1:W-:Y:S01]  /*18a10*/  LDGSTS.E [R28+0x25200], [R4.64], P2 ;  /* 0x25200000041c7fae */ /* 0x0003e2000912184c */
[----:B---3--:R-:W-:-:S04]  /*18a20*/  IADD3 R29, P4, R29, UR14, RZ ;  /* 0x0000000e1d1d7c10 */ /* 0x008fc8000ff9e0ff */
[----:B------:R-:W-:Y:S01]  /*18a30*/  IADD3.X R196, R196, UR9, RZ, P4, !PT ;  /* 0x00000009c4c47c10 */ /* 0x000fe2000a7fe4ff */
[----:B-1----:R-:W-:-:S04]  /*18a40*/  IMAD.MOV.U32 R4, RZ, RZ, R29 ;  /* 0x000000ffff047224 */ /* 0x002fc800078e001d */
[----:B------:R-:W-:Y:S01]  /*18a50*/  IMAD.MOV.U32 R5, RZ, RZ, R196 ;  /* 0x000000ffff057224 */ /* 0x000fe200078e00c4 */
[----:B------:R1:W-:Y:S04]  /*18a60*/  STL [R1+0x374], R29 ;  /* 0x0003741d01007387 */ /* 0x0003e80000100800 */
[----:B------:R3:W-:Y:S01]  /*18a70*/  LDGSTS.E [R28+0x25600], [R4.64], P1 ;  /* 0x25600000041c7fae */ /* 0x0007e2000892184c */
[----:B------:R-:W-:-:S03]  /*18a80*/  ISETP.GE.AND P1, PT, R30, UR6, PT ;  /* 0x000000061e007c0c */ /* 0x000fc6000bf26270 */
[----:B------:R-:W2:Y:S01]  /*18a90*/  LDL.LU R34, [R1+0x3a0] ;  /* 0x0003a00001227983 */ /* 0x000ea20000300800 */
[----:B-1----:R-:W-:-:S03]  /*18aa0*/  LOP3.LUT R29, R3, 0x5e, RZ, 0xfc, !PT ;  /* 0x0000005e031d7812 */ /* 0x002fc600078efcff */
[----:B------:R-:W2:Y:S01]  /*18ab0*/  LDL.LU R33, [R1+0x3b0] ;  /* 0x0003b00001217983 */ /* 0x000ea20000300800 */
[----:B---3--:R-:W-:-:S03]  /*18ac0*/  SEL R4, RZ, 0x4, P1 ;  /* 0x00000004ff047807 */ /* 0x008fc60000800000 */
[----:B------:R-:W3:Y:S01]  /*18ad0*/  LDL.LU R30, [R1+0x3c0] ;  /* 0x0003c000011e7983 */ /* 0x000ee20000300800 */
[----:B------:R-:W-:-:S03]  /*18ae0*/  ISETP.GE.AND P1, PT, R29, UR6, PT ;  /* 0x000000061d007c0c */ /* 0x000fc6000bf26270 */
[----:B------:R-:W3:Y:S01]  /*18af0*/  LDL.LU R29, [R1+0x370] ;  /* 0x00037000011d7983 */ /* 0x000ee20000300800 */
[----:B------:R-:W-:Y:S02]  /*18b00*/  SEL R4, R4, RZ, !P0 ;  /* 0x000000ff04047207 */ /* 0x000fe40004000000 */
[----:B----4-:R-:W-:Y:S02]  /*18b10*/  IADD3 R52, P3, R52, UR14, RZ ;  /* 0x0000000e34347c10 */ /* 0x010fe4000ff7e0ff */
[----:B------:R-:W-:Y:S02]  /*18b20*/  ISETP.NE.U32.AND P2, PT, R4, RZ, PT ;  /* 0x000000ff0400720c */ /* 0x000fe40003f45070 */
[----:B------:R-:W-:Y:S02]  /*18b30*/  SEL R4, RZ, 0x4, P1 ;  /* 0x00000004ff047807 */ /* 0x000fe40000800000 */
[----:B------:R-:W-:Y:S02]  /*18b40*/  IADD3.X R54, R54, UR9, RZ, P3, !PT ;  /* 0x0000000936367c10 */ /* 0x000fe40009ffe4ff */
[----:B------:R-:W-:-:S02]  /*18b50*/  SEL R4, R4, RZ, !P0 ;  /* 0x000000ff04047207 */ /* 0x000fc40004000000 */
[----:B-----5:R-:W-:Y:S02]  /*18b60*/  IADD3 R35, P4, R35, UR14, RZ ;  /* 0x0000000e23237c10 */ /* 0x020fe4000ff9e0ff */
[----:B------:R-:W-:Y:S01]  /*18b70*/  ISETP.NE.U32.AND P1, PT, R4, RZ, PT ;  /* 0x000000ff0400720c */ /* 0x000fe20003f25070 */
[----:B------:R-:W-:Y:S01]  /*18b80*/  IMAD.MOV.U32 R4, RZ, RZ, R52 ;  /* 0x000000ffff047224 */ /* 0x000fe200078e0034 */
[----:B------:R-:W-:Y:S01]  /*18b90*/  IADD3 R32, P3, R32, UR14, RZ ;  /* 0x0000000e20207c10 */ /* 0x000fe2000ff7e0ff */
[----:B------:R-:W-:Y:S01]  /*18ba0*/  IMAD.MOV.U32 R5, RZ, RZ, R54 ;  /* 0x000000ffff057224 */ /* 0x000fe200078e0036 */
[----:B------:R-:W-:Y:S02]  /*18bb0*/  IADD3.X R53, R53, UR9, RZ, P4, !PT ;  /* 0x0000000935357c10 */ /* 0x000fe4000a7fe4ff */
[----:B------:R-:W-:Y:S01]  /*18bc0*/  IADD3 R31, P4, R31, UR14, RZ ;  /* 0x0000000e1f1f7c10 */ /* 0x000fe2000ff9e0ff */
[----:B------:R1:W-:Y:S04]  /*18bd0*/  STL [R1+0x384], R52 ;  /* 0x0003843401007387 */ /* 0x0003e80000100800 */
[----:B------:R-:W-:Y:S04]  /*18be0*/  STL [R1+0x380], R54 ;  /* 0x0003803601007387 */ /* 0x000fe80000100800 */
[----:B------:R4:W-:Y:S01]  /*18bf0*/  STL [R1+0x394], R35 ;  /* 0x0003942301007387 */ /* 0x0009e20000100800 */
[----:B-1----:R-:W-:-:S03]  /*18c00*/  LOP3.LUT R52, R3, 0x62, RZ, 0xfc, !PT ;  /* 0x0000006203347812 */ /* 0x002fc600078efcff */
[----:B------:R1:W-:Y:S04]  /*18c10*/  LDGSTS.E [R28+0x25a00], [R4.64], P2 ;  /* 0x25a00000041c7fae */ /* 0x0003e8000912184c */
[----:B------:R-:W-:Y:S04]  /*18c20*/  STL [R1+0x390], R53 ;  /* 0x0003903501007387 */ /* 0x000fe80000100800 */
[----:B------:R5:W-:Y:S01]  /*18c30*/  STL [R1+0x3a4], R32 ;  /* 0x0003a42001007387 */ /* 0x000be20000100800 */
        /* <DEDUP_REMOVED lines=11> */
[----:B------:R-:W-:Y:S01]  /*18cf0*/  ISETP.NE.U32.AND P1, PT, R4, RZ, PT ;  /* 0x000000ff0400720c */ /* 0x000fe20003f25070 */
[----:B------:R-:W-:Y:S01]  /*18d00*/  IMAD.MOV.U32 R4, RZ, RZ, R32 ;  /* 0x000000ffff047224 */ /* 0x000fe200078e0020 */
[----:B-----5:R-:W-:Y:S02]  /*18d10*/  LOP3.LUT R32, R3, 0x6a, RZ, 0xfc, !PT ;  /* 0x0000006a03207812 */ /* 0x020fe400078efcff */
[----:B--2---:R-:W-:Y:S02]  /*18d20*/  IADD3.X R34, R34, UR9, RZ, P3, !PT ;  /* 0x0000000922227c10 */ /* 0x004fe40009ffe4ff */
[----:B------:R-:W-:-:S03]  /*18d30*/  IADD3.X R33, R33, UR9, RZ, P4, !PT ;  /* 0x0000000921217c10 */ /* 0x000fc6000a7fe4ff */
[----:B------:R1:W-:Y:S01]  /*18d40*/  STL [R1+0x3a0], R34 ;  /* 0x0003a02201007387 */ /* 0x0003e20000100800 */
[----:B---3--:R-:W-:-:S03]  /*18d50*/  IADD3 R30, P3, R30, UR14, RZ ;  /* 0x0000000e1e1e7c10 */ /* 0x008fc6000ff7e0ff */
[----:B------:R2:W-:Y:S01]  /*18d60*/  STL [R1+0x3b4], R31 ;  /* 0x0003b41f01007387 */ /* 0x0005e20000100800 */
[----:B------:R-:W-:-:S03]  /*18d70*/  IADD3 R29, P4, R29, UR14, RZ ;  /* 0x0000000e1d1d7c10 */ /* 0x000fc6000ff9e0ff */
[----:B------:R-:W-:Y:S01]  /*18d80*/  STL [R1+0x3b0], R33 ;  /* 0x0003b02101007387 */ /* 0x000fe20000100800 */
[----:B------:R-:W-:-:S03]  /*18d90*/  IMAD.MOV.U32 R5, RZ, RZ, R34 ;  /* 0x000000ffff057224 */ /* 0x000fc600078e0022 */
[----:B------:R3:W-:Y:S04]  /*18da0*/  STL [R1+0x3c0], R30 ;  /* 0x0003c01e01007387 */ /* 0x0007e80000100800 */
[----:B------:R4:W-:Y:S04]  /*18db0*/  STL [R1+0x370], R29 ;  /* 0x0003701d01007387 */ /* 0x0009e80000100800 */
[----:B------:R-:W5:Y:S04]  /*18dc0*/  LDL.LU R52, [R1+0x28] ;  /* 0x0000280001347983 */ /* 0x000f680000300800 */
[----:B-1----:R-:W5:Y:S04]  /*18dd0*/  LDL.LU R34, [R1+0x2c] ;  /* 0x00002c0001227983 */ /* 0x002f680000300800 */
[----:B------:R1:W-:Y:S01]  /*18de0*/  LDGSTS.E [R28+0x26200], [R4.64], P2 ;  /* 0x26200000041c7fae */ /* 0x0003e2000912184c */
[----:B------:R-:W-:-:S02]  /*18df0*/  IADD3.X R197, R197, UR9, RZ, P3, !PT ;  /* 0x00000009c5c57c10 */ /* 0x000fc40009ffe4ff */
[----:B------:R-:W-:Y:S01]  /*18e00*/  IADD3.X R198, R198, UR9, RZ, P4, !PT ;  /* 0x00000009c6c67c10 */ /* 0x000fe2000a7fe4ff */
[----:B------:R-:W5:Y:S01]  /*18e10*/  LDL.LU R55, [R1+0x68] ;  /* 0x0000680001377983 */ /* 0x000f620000300800 */
[----:B-1----:R-:W-:Y:S02]  /*18e20*/  IMAD.MOV.U32 R4, RZ, RZ, R31 ;  /* 0x000000ffff047224 */ /* 0x002fe400078e001f */
[----:B------:R-:W-:Y:S01]  /*18e30*/  IMAD.MOV.U32 R5, RZ, RZ, R33 ;  /* 0x000000ffff057224 */ /* 0x000fe200078e0021 */
[----:B------:R-:W-:Y:S01]  /*18e40*/  IADD3 R202, P3, R202, UR14, RZ ;  /* 0x0000000ecaca7c10 */ /* 0x000fe2000ff7e0ff */
[----:B------:R-:W5:Y:S04]  /*18e50*/  LDL.LU R54, [R1+0x6c] ;  /* 0x00006c0001367983 */ /* 0x000f680000300800 */
[----:B------:R1:W-:Y:S01]  /*18e60*/  LDGSTS.E [R28+0x26600], [R4.64], P1 ;  /* 0x26600000041c7fae */ /* 0x0003e2000892184c */
[----:B------:R-:W-:-:S02]  /*18e70*/  ISETP.GE.AND P1, PT, R32, UR6, PT ;  /* 0x0000000620007c0c */ /* 0x000fc4000bf26270 */
[----:B--2---:R-:W-:Y:S01]  /*18e80*/  LOP3.LUT R31, R3, 0x6e, RZ, 0xfc, !PT ;  /* 0x0000006e031f7812 */ /* 0x004fe200078efcff */
[----:B------:R-:W2:Y:S01]  /*18e90*/  LDL.LU R35, [R1+0xa8] ;  /* 0x0000a80001237983 */ /* 0x000ea20000300800 */
[----:B------:R-:W-:Y:S02]  /*18ea0*/  IADD3.X R201, R201, UR9, RZ, P3, !PT ;  /* 0x00000009c9c97c10 */ /* 0x000fe40009ffe4ff */
[----:B-1----:R-:W-:Y:S01]  /*18eb0*/  SEL R4, RZ, 0x4, P1 ;  /* 0x00000004ff047807 */ /* 0x002fe20000800000 */
[----:B------:R-:W-:Y:S01]  /*18ec0*/  IMAD.MOV.U32 R5, RZ, RZ, R197 ;  /* 0x000000ffff057224 */ /* 0x000fe200078e00c5 */
[----:B------:R-:W-:Y:S01]  /*18ed0*/  ISETP.GE.AND P1, PT, R31, UR6, PT ;  /* 0x000000061f007c0c */ /* 0x000fe2000bf26270 */
[----:B------:R-:W2:Y:S01]  /*18ee0*/  LDL.LU R32, [R1+0xac] ;  /* 0x0000ac0001207983 */ /* 0x000ea20000300800 */
[----:B------:R-:W-:-:S04]  /*18ef0*/  SEL R4, R4, RZ, !P0 ;  /* 0x000000ff04047207 */ /* 0x000fc80004000000 */
[----:B------:R-:W-:Y:S02]  /*18f00*/  ISETP.NE.U32.AND P2, PT, R4, RZ, PT ;  /* 0x000000ff0400720c */ /* 0x000fe40003f45070 */
[----:B------:R-:W-:-:S04]  /*18f10*/  SEL R4, RZ, 0x4, P1 ;  /* 0x00000004ff047807 */ /* 0x000fc80000800000 */
[----:B------:R-:W-:-:S04]  /*18f20*/  SEL R4, R4, RZ, !P0 ;  /* 0x000000ff04047207 */ /* 0x000fc80004000000 */
[----:B------:R-:W-:Y:S01]  /*18f30*/  ISETP.NE.U32.AND P1, PT, R4, RZ, PT ;  /* 0x000000ff0400720c */ /* 0x000fe20003f25070 */
[----:B------:R-:W-:Y:S01]  /*18f40*/  IMAD.MOV.U32 R4, RZ, RZ, R30 ;  /* 0x000000ffff047224 */ /* 0x000fe200078e001e */
[----:B---3--:R-:W-:-:S04]  /*18f50*/  LOP3.LUT R30, R3, 0x72, RZ, 0xfc, !PT ;  /* 0x00000072031e7812 */ /* 0x008fc800078efcff */
        /* <DEDUP_REMOVED lines=23> */
[----:B------:R-:W-:-:S03]  /*190d0*/  ISETP.GE.AND P1, PT, R30, UR6, PT ;  /* 0x000000061e007c0c */ /* 0x000fc6000bf26270 */
[----:B------:R-:W3:Y:S01]  /*190e0*/  S2R R31, SR_TID.X ;  /* 0x00000000001f7919 */ /* 0x000ee20000002100 */
        /* <DEDUP_REMOVED lines=13> */
[----:B---3--:R-:W-:-:S04]  /*191c0*/  LOP3.LUT R30, R31, 0x7f, RZ, 0xc0, !PT ;  /* 0x0000007f1f1e7812 */ /* 0x008fc800078ec0ff */
[----:B------:R1:W-:Y:S02]  /*191d0*/  LDGSTS.E [R28+0x27a00], [R4.64], P2 ;  /* 0x27a00000041c7fae */ /* 0x0003e4000912184c */
[----:B-1----:R-:W-:Y:S02]  /*191e0*/  IMAD.MOV.U32 R4, RZ, RZ, R214 ;  /* 0x000000ffff047224 */ /* 0x002fe400078e00d6 */
[----:B------:R-:W-:-:S05]  /*191f0*/  IMAD.MOV.U32 R5, RZ, RZ, R213 ;  /* 0x000000ffff057224 */ /* 0x000fca00078e00d5 */
[----:B------:R1:W-:Y:S01]  /*19200*/  LDGSTS.E [R28+0x27e00], [R4.64], P1 ;  /* 0x27e00000041c7fae */ /* 0x0003e2000892184c */
[C---:B------:R-:W-:Y:S01]  /*19210*/  ISETP.GE.AND P1, PT, R30.reuse, UR6, PT ;  /* 0x000000061e007c0c */ /* 0x040fe2000bf26270 */
[----:B------:R-:W-:Y:S01]  /*19220*/  IMAD.SHL.U32 R29, R30, 0x4, RZ ;  /* 0x000000041e1d7824 */ /* 0x000fe200078e00ff */
[----:B------:R-:W-:Y:S01]  /*19230*/  IADD3 R232, P2, R232, UR11, RZ ;  /* 0x0000000be8e87c10 */ /* 0x000fe2000ff5e0ff */
[----:B------:R-:W0:Y:S01]  /*19240*/  LDGDEPBAR ;  /* 0x00000000000079af */ /* 0x000e220000000000 */
[----:B-1----:R-:W-:-:S04]  /*19250*/  SEL R4, RZ, 0x4, P1 ;  /* 0x00000004ff047807 */ /* 0x002fc80000800000 */
[----:B------:R-:W-:Y:S02]  /*19260*/  SEL R4, R4, RZ, !P0 ;  /* 0x000000ff04047207 */ /* 0x000fe40004000000 */
[----:B------:R-:W-:Y:S02]  /*19270*/  IADD3 R216, P1, R216, UR11, RZ ;  /* 0x0000000bd8d87c10 */ /* 0x000fe4000ff3e0ff */
[----:B------:R-:W-:Y:S01]  /*19280*/  ISETP.NE.U32.AND P0, PT, R4, RZ, PT ;  /* 0x000000ff0400720c */ /* 0x000fe20003f05070 */
[----:B------:R-:W-:Y:S01]  /*19290*/  IMAD.U32 R28, RZ, RZ, UR8 ;  /* 0x00000008ff1c7e24 */ /* 0x000fe2000f8e00ff */
[----:B------:R-:W-:Y:S01]  /*192a0*/  IADD3.X R215, R215, UR10, RZ, P1, !PT ;  /* 0x0000000ad7d77c10 */ /* 0x000fe20008ffe4ff */
[----:B------:R-:W-:Y:S01]  /*192b0*/  IMAD.MOV.U32 R4, RZ, RZ, R216 ;  /* 0x000000ffff047224 */ /* 0x000fe200078e00d8 */
[----:B------:R-:W-:Y:S01]  /*192c0*/  IADD3.X R231, R231, UR10, RZ, P2, !PT ;  /* 0x0000000ae7e77c10 */ /* 0x000fe200097fe4ff */
[----:B------:R-:W-:Y:S02]  /*192d0*/  IMAD R28, R28, 0x10000, R29 ;  /* 0x000100001c1c7824 */ /* 0x000fe400078e021d */
[----:B------:R-:W-:Y:S01]  /*192e0*/  IMAD.MOV.U32 R5, RZ, RZ, R215 ;  /* 0x000000ffff057224 */ /* 0x000fe200078e00d7 */
[----:B------:R-:W-:Y:S01]  /*192f0*/  IADD3 R248, P1, R248, UR11, RZ ;  /* 0x0000000bf8f87c10 */ /* 0x000fe2000ff3e0ff */
[----:B------:R-:W-:Y:S04]  /*19300*/  HMMA.1688.F32.TF32 R76, R128, R86, R76 ;  /* 0x00000056804c723c */ /* 0x000fe8000008104c */
[----:B------:R1:W-:Y:S01]  /*19310*/  LDGSTS.E [R28], [R4.64], P0 ;  /* 0x00000000041c7fae */ /* 0x0003e2000812184c */
[----:B------:R-:W-:-:S03]  /*19320*/  IADD3.X R247, R247, UR10, RZ, P1, !PT ;  /* 0x0000000af7f77c10 */ /* 0x000fc60008ffe4ff */
[-C--:B------:R-:W-:Y:S08]  /*19330*/  HMMA.1688.F32.TF32 R64, R124, R86.reuse, R64 ;  /* 0x000000567c40723c */ /* 0x080ff00000081040 */
[----:B------:R-:W-:Y:S01]  /*19340*/  HMMA.1688.F32.TF32 R84, R36, R86, R112 ;  /* 0x000000562454723c */ /* 0x000fe20000081070 */
[----:B-1----:R-:W-:Y:S02]  /*19350*/  IMAD.MOV.U32 R4, RZ, RZ, R232 ;  /* 0x000000ffff047224 */ /* 0x002fe400078e00e8 */
[----:B------:R-:W-:-:S05]  /*19360*/  IMAD.MOV.U32 R5, RZ, RZ, R231 ;  /* 0x000000ffff057224 */ /* 0x000fca00078e00e7 */
[----:B------:R-:W-:Y:S01]  /*19370*/  HMMA.1688.F32.TF32 R36, R36, R74, R88 ;  /* 0x0000004a2424723c */ /* 0x000fe20000081058 */
[----:B------:R-:W3:Y:S04]  /*19380*/  LDL.LU R91, [R1+0xe8] ;  /* 0x0000e800015b7983 */ /* 0x000ee80000300800 */
[----:B------:R-:W4:Y:S04]  /*19390*/  LDL.LU R90, [R1+0xec] ;  /* 0x0000ec00015a7983 */ /* 0x000f280000300800 */
[----:B------:R1:W-:Y:S04]  /*193a0*/  LDGSTS.E [R28+0x1000], [R4.64], P0 ;  /* 0x01000000041c7fae */ /* 0x0003e8000812184c */
[----:B------:R-:W3:Y:S04]  /*193b0*/  LDL.LU R53, [R1+0x128] ;  /* 0x0001280001357983 */ /* 0x000ee80000300800 */
[----:B------:R-:W3:Y:S01]  /*193c0*/  LDL.LU R33, [R1+0x12c] ;  /* 0x00012c0001217983 */ /* 0x000ee20000300800 */
[----:B-1----:R-:W-:-:S02]  /*193d0*/  IMAD.MOV.U32 R4, RZ, RZ, R248 ;  /* 0x000000ffff047224 */ /* 0x002fc400078e00f8 */
[----:B------:R-:W-:-:S05]  /*193e0*/  IMAD.MOV.U32 R5, RZ, RZ, R247 ;  /* 0x000000ffff057224 */ /* 0x000fca00078e00f7 */
[----:B------:R1:W-:Y:S01]  /*193f0*/  LDGSTS.E [R28+0x2000], [R4.64], P0 ;  /* 0x02000000041c7fae */ /* 0x0003e2000812184c */
[----:B-----5:R-:W-:-:S04]  /*19400*/  IADD3 R34, P2, R34, UR11, RZ ;  /* 0x0000000b22227c10 */ /* 0x020fc8000ff5e0ff */
[----:B------:R-:W-:Y:S01]  /*19410*/  IADD3.X R52, R52, UR10, RZ, P2, !PT ;  /* 0x0000000a34347c10 */ /* 0x000fe200097fe4ff */
[----:B------:R-:W-:Y:S01]  /*19420*/  STL [R1+0x2c], R34 ;  /* 0x00002c2201007387 */ /* 0x000fe20000100800 */
[----:B-1----:R-:W-:-:S03]  /*19430*/  IMAD.MOV.U32 R4, RZ, RZ, R34 ;  /* 0x000000ffff047224 */ /* 0x002fc600078e0022 */
[----:B------:R1:W-:Y:S01]  /*19440*/  STL [R1+0x28], R52 ;  /* 0x0000283401007387 */ /* 0x0003e20000100800 */
[----:B------:R-:W-:Y:S01]  /*19450*/  IMAD.MOV.U32 R5, RZ, RZ, R52 ;  /* 0x000000ffff057224 */ /* 0x000fe200078e0034 */
[----:B------:R-:W-:Y:S04]  /*19460*/  HMMA.1688.F32.TF32 R120, R128, R74, R120 ;  /* 0x0000004a8078723c */ /* 0x000fe80000081078 */
[----:B------:R5:W-:Y:S04]  /*19470*/  LDGSTS.E [R28+0x3000], [R4.64], P0 ;  /* 0x03000000041c7fae */ /* 0x000be8000812184c */
[----:B-1----:R-:W3:Y:S04]  /*19480*/  LDL.LU R52, [R1+0x168] ;  /* 0x0001680001347983 */ /* 0x002ee80000300800 */
[----:B------:R-:W3:Y:S04]  /*19490*/  LDL.LU R34, [R1+0x16c] ;  /* 0x00016c0001227983 */ /* 0x000ee80000300800 */
[----:B------:R-:W3:Y:S04]  /*194a0*/  LDL.LU R89, [R1+0x1a8] ;  /* 0x0001a80001597983 */ /* 0x000ee80000300800 */
[----:B------:R-:W3:Y:S01]  /*194b0*/  LDL.LU R88, [R1+0x1ac] ;  /* 0x0001ac0001587983 */ /* 0x000ee20000300800 */
[----:B------:R-:W-:-:S04]  /*194c0*/  IADD3 R54, P1, R54, UR11, RZ ;  /* 0x0000000b36367c10 */ /* 0x000fc8000ff3e0ff */
[----:B------:R-:W-:Y:S02]  /*194d0*/  IADD3.X R55, R55, UR10, RZ, P1, !PT ;  /* 0x0000000a37377c10 */ /* 0x000fe40008ffe4ff */
[----:B--2---:R-:W-:Y:S01]  /*194e0*/  IADD3 R32, P2, R32, UR11, RZ ;  /* 0x0000000b20207c10 */ /* 0x004fe2000ff5e0ff */
[----:B------:R-:W-:Y:S03]  /*194f0*/  STL [R1+0x6c], R54 ;  /* 0x00006c3601007387 */ /* 0x000fe60000100800 */
[----:B------:R-:W-:Y:S01]  /*19500*/  IADD3.X R35, R35, UR10, RZ, P2, !PT ;  /* 0x0000000a23237c10 */ /* 0x000fe200097fe4ff */
[----:B------:R1:W-:Y:S01]  /*19510*/  STL [R1+0x68], R55 ;  /* 0x0000683701007387 */ /* 0x0003e20000100800 */
[----:B------:R-:W-:Y:S03]  /*19520*/  HMMA.1688.F32.TF32 R108, R124, R74, R108 ;  /* 0x0000004a7c6c723c */ /* 0x000fe6000008106c */
[----:B------:R2:W-:Y:S04]  /*19530*/  STL [R1+0xac], R32 ;  /* 0x0000ac2001007387 */ /* 0x0005e80000100800 */
[----:B------:R-:W3:Y:S04]  /*19540*/  LDL.LU R75, [R1+0x1e8] ;  /* 0x0001e800014b7983 */ /* 0x000ee80000300800 */
[----:B------:R1:W-:Y:S04]  /*19550*/  STL [R1+0xa8], R35 ;  /* 0x0000a82301007387 */ /* 0x0003e80000100800 */
[----:B------:R-:W3:Y:S01]  /*19560*/  LDL.LU R74, [R1+0x1ec] ;  /* 0x0001ec00014a7983 */ /* 0x000ee20000300800 */
[----:B-----5:R-:W-:-:S02]  /*19570*/  IMAD.MOV.U32 R4, RZ, RZ, R54 ;  /* 0x000000ffff047224 */ /* 0x020fc400078e0036 */
[----:B------:R-:W-:Y:S01]  /*19580*/  IMAD.MOV.U32 R5, RZ, RZ, R55 ;  /* 0x000000ffff057224 */ /* 0x000fe200078e0037 */
[----:B------:R-:W5:Y:S04]  /*19590*/  LDL.LU R73, [R1+0x228] ;  /* 0x0002280001497983 */ /* 0x000f680000300800 */
[----:B------:R-:W5:Y:S04]  /*195a0*/  LDL.LU R72, [R1+0x22c] ;  /* 0x00022c0001487983 */ /* 0x000f680000300800 */
[----:B------:R2:W-:Y:S04]  /*195b0*/  LDGSTS.E [R28+0x4000], [R4.64], P0 ;  /* 0x04000000041c7fae */ /* 0x0005e8000812184c */
[----:B-1----:R-:W5:Y:S01]  /*195c0*/  LDL.LU R55, [R1+0x268] ;  /* 0x0002680001377983 */ /* 0x002f620000300800 */
[----:B--2---:R-:W-:-:S02]  /*195d0*/  IMAD.MOV.U32 R4, RZ, RZ, R32 ;  /* 0x000000ffff047224 */ /* 0x004fc400078e0020 */
[----:B------:R-:W-:Y:S01]  /*195e0*/  IMAD.MOV.U32 R5, RZ, RZ, R35 ;  /* 0x000000ffff057224 */ /* 0x000fe200078e0023 */
[----:B------:R-:W2:Y:S04]  /*195f0*/  LDL.LU R32, [R1+0x26c] ;  /* 0x00026c0001207983 */ /* 0x000ea80000300800 */
[----:B------:R1:W-:Y:S04]  /*19600*/  LDGSTS.E [R28+0x5000], [R4.64], P0 ;  /* 0x05000000041c7fae */ /* 0x0003e8000812184c */
[----:B------:R-:W2:Y:S04]  /*19610*/  LDL.LU R54, [R1+0x2a8] ;  /* 0x0002a80001367983 */ /* 0x000ea80000300800 */
[----:B------:R-:W2:Y:S01]  /*19620*/  LDL.LU R35, [R1+0x2ac] ;  /* 0x0002ac0001237983 */ /* 0x000ea20000300800 */
[----:B----4-:R-:W-:-:S04]  /*19630*/  IADD3 R90, P1, R90, UR11, RZ ;  /* 0x0000000b5a5a7c10 */ /* 0x010fc8000ff3e0ff */
[----:B---3--:R-:W-:Y:S01]  /*19640*/  IADD3.X R91, R91, UR10, RZ, P1, !PT ;  /* 0x0000000a5b5b7c10 */ /* 0x008fe20008ffe4ff */
[----:B-1----:R-:W-:-:S04]  /*19650*/  IMAD.MOV.U32 R4, RZ, RZ, R90 ;  /* 0x000000ffff047224 */ /* 0x002fc800078e005a */
[----:B------:R-:W-:Y:S01]  /*19660*/  IMAD.MOV.U32 R5, RZ, RZ, R91 ;  /* 0x000000ffff057224 */ /* 0x000fe200078e005b */
[----:B------:R-:W-:Y:S01]  /*19670*/  IADD3 R33, P2, R33, UR11, RZ ;  /* 0x0000000b21217c10 */ /* 0x000fe2000ff5e0ff */
[----:B------:R-:W-:Y:S03]  /*19680*/  STL [R1+0xec], R90 ;  /* 0x0000ec5a01007387 */ /* 0x000fe60000100800 */
[----:B------:R-:W-:Y:S01]  /*19690*/  IADD3.X R53, R53, UR10, RZ, P2, !PT ;  /* 0x0000000a35357c10 */ /* 0x000fe200097fe4ff */
[----:B------:R-:W-:Y:S04]  /*196a0*/  STL [R1+0xe8], R91 ;  /* 0x0000e85b01007387 */ /* 0x000fe80000100800 */
[----:B------:R1:W-:Y:S04]  /*196b0*/  LDGSTS.E [R28+0x6000], [R4.64], P0 ;  /* 0x06000000041c7fae */ /* 0x0003e8000812184c */
[----:B------:R-:W-:Y:S04]  /*196c0*/  STL [R1+0x12c], R33 ;  /* 0x00012c2101007387 */ /* 0x000fe80000100800 */
[----:B------:R3:W-:Y:S01]  /*196d0*/  STL [R1+0x128], R53 ;  /* 0x0001283501007387 */ /* 0x0007e20000100800 */
[----:B-1----:R-:W-:-:S02]  /*196e0*/  IMAD.MOV.U32 R4, RZ, RZ, R33 ;  /* 0x000000ffff047224 */ /* 0x002fc400078e0021 */
[----:B------:R-:W-:Y:S02]  /*196f0*/  IMAD.MOV.U32 R5, RZ, RZ, R53 ;  /* 0x000000ffff057224 */ /* 0x000fe400078e0035 */
[----:B---3--:R-:W3:Y:S04]  /*19700*/  LDL.LU R53, [R1+0x2e8] ;  /* 0x0002e80001357983 */ /* 0x008ee80000300800 */
[----:B------:R-:W4:Y:S04]  /*19710*/  LDL.LU R33, [R1+0x2ec] ;  /* 0x0002ec0001217983 */ /* 0x000f280000300800 */
[----:B------:R1:W-:Y:S01]  /*19720*/  LDGSTS.E [R28+0x7000], [R4.64], P0 ;  /* 0x07000000041c7fae */ /* 0x0003e2000812184c */
[----:B------:R-:W-:-:S04]  /*19730*/  IADD3 R34, P1, R34, UR11, RZ ;  /* 0x0000000b22227c10 */ /* 0x000fc8000ff3e0ff */
[----:B------:R-:W-:Y:S02]  /*19740*/  IADD3.X R52, R52, UR10, RZ, P1, !PT ;  /* 0x0000000a34347c10 */ /* 0x000fe40008ffe4ff */
[----:B------:R-:W-:Y:S01]  /*19750*/  IADD3 R88, P2, R88, UR11, RZ ;  /* 0x0000000b58587c10 */ /* 0x000fe2000ff5e0ff */
[----:B------:R-:W-:Y:S03]  /*19760*/  STL [R1+0x16c], R34 ;  /* 0x00016c2201007387 */ /* 0x000fe60000100800 */
[----:B------:R-:W-:Y:S01]  /*19770*/  IADD3.X R89, R89, UR10, RZ, P2, !PT ;  /* 0x0000000a59597c10 */ /* 0x000fe200097fe4ff */
[----:B------:R1:W-:Y:S02]  /*19780*/  STL [R1+0x168], R52 ;  /* 0x0001683401007387 */ /* 0x0003e40000100800 */
[----:B-1----:R-:W-:Y:S02]  /*19790*/  IMAD.MOV.U32 R5, RZ, RZ, R52 ;  /* 0x000000ffff057224 */ /* 0x002fe400078e0034 */
[----:B------:R-:W-:Y:S01]  /*197a0*/  STL [R1+0x1ac], R88 ;  /* 0x0001ac5801007387 */ /* 0x000fe20000100800 */
[----:B------:R-:W-:-:S03]  /*197b0*/  IMAD.MOV.U32 R4, RZ, RZ, R34 ;  /* 0x000000ffff047224 */ /* 0x000fc600078e0022 */
[----:B------:R-:W3:Y:S04]  /*197c0*/  LDL.LU R52, [R1+0x328] ;  /* 0x0003280001347983 */ /* 0x000ee80000300800 */
[----:B------:R-:W-:Y:S04]  /*197d0*/  STL [R1+0x1a8], R89 ;  /* 0x0001a85901007387 */ /* 0x000fe80000100800 */
[----:B------:R-:W3:Y:S04]  /*197e0*/  LDL.LU R34, [R1+0x32c] ;  /* 0x00032c0001227983 */ /* 0x000ee80000300800 */
[----:B------:R1:W-:Y:S01]  /*197f0*/  LDGSTS.E [R28+0x8000], [R4.64], P0 ;  /* 0x08000000041c7fae */ /* 0x0003e2000812184c */
[----:B------:R-:W-:-:S04]  /*19800*/  IADD3 R74, P1, R74, UR11, RZ ;  /* 0x0000000b4a4a7c10 */ /* 0x000fc8000ff3e0ff */
[----:B------:R-:W-:Y:S01]  /*19810*/  IADD3.X R75, R75, UR10, RZ, P1, !PT ;  /* 0x0000000a4b4b7c10 */ /* 0x000fe20008ffe4ff */
[----:B-1----:R-:W-:Y:S02]  /*19820*/  IMAD.MOV.U32 R4, RZ, RZ, R88 ;  /* 0x000000ffff047224 */ /* 0x002fe400078e0058 */
[----:B------:R-:W-:Y:S01]  /*19830*/  IMAD.MOV.U32 R5, RZ, RZ, R89 ;  /* 0x000000ffff057224 */ /* 0x000fe200078e0059 */
[----:B-----5:R-:W-:-:S04]  /*19840*/  IADD3 R72, P2, R72, UR11, RZ ;  /* 0x0000000b48487c10 */ /* 0x020fc8000ff5e0ff */
[----:B------:R1:W-:Y:S01]  /*19850*/  LDGSTS.E [R28+0x9000], [R4.64], P0 ;  /* 0x09000000041c7fae */ /* 0x0003e2000812184c */
[----:B------:R-:W-:-:S03]  /*19860*/  IADD3.X R73, R73, UR10, RZ, P2, !PT ;  /* 0x0000000a49497c10 */ /* 0x000fc600097fe4ff */
[----:B------:R-:W-:Y:S01]  /*19870*/  STL [R1+0x1ec], R74 ;  /* 0x0001ec4a01007387 */ /* 0x000fe20000100800 */
[----:B-1----:R-:W-:Y:S02]  /*19880*/  IMAD.MOV.U32 R4, RZ, RZ, R74 ;  /* 0x000000ffff047224 */ /* 0x002fe400078e004a */
[----:B------:R-:W-:Y:S01]  /*19890*/  IMAD.MOV.U32 R5, RZ, RZ, R75 ;  /* 0x000000ffff057224 */ /* 0x000fe200078e004b */
[----:B--2---:R-:W-:-:S04]  /*198a0*/  IADD3 R32, P1, R32, UR11, RZ ;  /* 0x0000000b20207c10 */ /* 0x004fc8000ff3e0ff */
[----:B------:R1:W-:Y:S01]  /*198b0*/  LDGSTS.E [R28+0xa000], [R4.64], P0 ;  /* 0x0a000000041c7fae */ /* 0x0003e2000812184c */
[----:B------:R-:W-:Y:S02]  /*198c0*/  IADD3.X R55, R55, UR10, RZ, P1, !PT ;  /* 0x0000000a37377c10 */ /* 0x000fe40008ffe4ff */
[----:B------:R-:W-:Y:S01]  /*198d0*/  IADD3 R35, P2, R35, UR11, RZ ;  /* 0x0000000b23237c10 */ /* 0x000fe2000ff5e0ff */
[----:B------:R-:W-:Y:S04]  /*198e0*/  STL [R1+0x1e8], R75 ;  /* 0x0001e84b01007387 */ /* 0x000fe80000100800 */
[----:B------:R-:W-:Y:S01]  /*198f0*/  STL [R1+0x22c], R72 ;  /* 0x00022c4801007387 */ /* 0x000fe20000100800 */
[----:B-1----:R-:W-:Y:S02]  /*19900*/  IMAD.MOV.U32 R4, RZ, RZ, R72 ;  /* 0x000000ffff047224 */ /* 0x002fe400078e0048 */
[----:B------:R-:W-:Y:S01]  /*19910*/  IMAD.MOV.U32 R5, RZ, RZ, R73 ;  /* 0x000000ffff057224 */ /* 0x000fe200078e0049 */
[----:B------:R-:W-:Y:S01]  /*19920*/  STL [R1+0x228], R73 ;  /* 0x0002284901007387 */ /* 0x000fe20000100800 */
[----:B------:R-:W-:-:S03]  /*19930*/  IADD3.X R54, R54, UR10, RZ, P2, !PT ;  /* 0x0000000a36367c10 */ /* 0x000fc600097fe4ff */
[----:B------:R1:W-:Y:S04]  /*19940*/  LDGSTS.E [R28+0xb000], [R4.64], P0 ;  /* 0x0b000000041c7fae */ /* 0x0003e8000812184c */
[----:B------:R2:W-:Y:S04]  /*19950*/  STL [R1+0x26c], R32 ;  /* 0x00026c2001007387 */ /* 0x0005e80000100800 */
[----:B------:R-:W-:Y:S01]  /*19960*/  STL [R1+0x268], R55 ;  /* 0x0002683701007387 */ /* 0x000fe20000100800 */
[----:B-1----:R-:W-:Y:S02]  /*19970*/  IMAD.MOV.U32 R4, RZ, RZ, R32 ;  /* 0x000000ffff047224 */ /* 0x002fe400078e0020 */
[----:B------:R-:W-:Y:S01]  /*19980*/  IMAD.MOV.U32 R5, RZ, RZ, R55 ;  /* 0x000000ffff057224 */ /* 0x000fe200078e0037 */
[----:B------:R1:W-:Y:S04]  /*19990*/  STL [R1+0x2ac], R35 ;  /* 0x0002ac2301007387 */ /* 0x0003e80000100800 */
[----:B--2---:R-:W2:Y:S04]  /*199a0*/  LDL.LU R32, [R1+0x34] ;  /* 0x0000340001207983 */ /* 0x004ea80000300800 */
[----:B------:R5:W-:Y:S04]  /*199b0*/  LDGSTS.E [R28+0xc000], [R4.64], P0 ;  /* 0x0c000000041c7fae */ /* 0x000be8000812184c */
[----:B------:R1:W-:Y:S01]  /*199c0*/  STL [R1+0x2a8], R54 ;  /* 0x0002a83601007387 */ /* 0x0003e20000100800 */
[----:B-----5:R-:W-:-:S03]  /*199d0*/  IMAD.MOV.U32 R4, RZ, RZ, R35 ;  /* 0x000000ffff047224 */ /* 0x020fc600078e0023 */
[----:B-1----:R-:W5:Y:S01]  /*199e0*/  LDL.LU R35, [R1+0x30] ;  /* 0x0000300001237983 */ /* 0x002f620000300800 */
[----:B------:R-:W-:-:S05]  /*199f0*/  IMAD.MOV.U32 R5, RZ, RZ, R54 ;  /* 0x000000ffff057224 */ /* 0x000fca00078e0036 */
[----:B------:R1:W-:Y:S01]  /*19a00*/  LDGSTS.E [R28+0xd000], [R4.64], P0 ;  /* 0x0d000000041c7fae */ /* 0x0003e2000812184c */
[----:B----4-:R-:W-:-:S04]  /*19a10*/  IADD3 R33, P1, R33, UR11, RZ ;  /* 0x0000000b21217c10 */ /* 0x010fc8000ff3e0ff */
[----:B---3--:R-:W-:Y:S01]  /*19a20*/  IADD3.X R53, R53, UR10, RZ, P1, !PT ;  /* 0x0000000a35357c10 */ /* 0x008fe20008ffe4ff */
[----:B------:R3:W-:Y:S01]  /*19a30*/  STL [R1+0x2ec], R33 ;  /* 0x0002ec2101007387 */ /* 0x0007e20000100800 */
[----:B-1----:R-:W-:-:S03]  /*19a40*/  IMAD.MOV.U32 R4, RZ, RZ, R33 ;  /* 0x000000ffff047224 */ /* 0x002fc600078e0021 */
[----:B------:R-:W-:Y:S01]  /*19a50*/  STL [R1+0x2e8], R53 ;  /* 0x0002e83501007387 */ /* 0x000fe20000100800 */
[----:B------:R-:W-:-:S05]  /*19a60*/  IMAD.MOV.U32 R5, RZ, RZ, R53 ;  /* 0x000000ffff057224 */ /* 0x000fca00078e0035 */
[----:B------:R1:W-:Y:S01]  /*19a70*/  LDGSTS.E [R28+0xe000], [R4.64], P0 ;  /* 0x0e000000041c7fae */ /* 0x0003e2000812184c */
[----:B------:R-:W-:-:S04]  /*19a80*/  IADD3 R34, P2, R34, UR11, RZ ;  /* 0x0000000b22227c10 */ /* 0x000fc8000ff5e0ff */
[----:B------:R-:W-:Y:S01]  /*19a90*/  IADD3.X R52, R52, UR10, RZ, P2, !PT ;  /* 0x0000000a34347c10 */ /* 0x000fe200097fe4ff */
[----:B------:R-:W-:Y:S04]  /*19aa0*/  STL [R1+0x32c], R34 ;  /* 0x00032c2201007387 */ /* 0x000fe80000100800 */
[----:B------:R-:W4:Y:S04]  /*19ab0*/  LDL.LU R54, [R1+0x74] ;  /* 0x0000740001367983 */ /* 0x000f280000300800 */
[----:B------:R3:W-:Y:S01]  /*19ac0*/  STL [R1+0x328], R52 ;  /* 0x0003283401007387 */ /* 0x0007e20000100800 */
[----:B-1----:R-:W-:-:S03]  /*19ad0*/  IMAD.MOV.U32 R5, RZ, RZ, R52 ;  /* 0x000000ffff057224 */ /* 0x002fc600078e0034 */
[----:B---3--:R-:W3:Y:S04]  /*19ae0*/  LDL.LU R33, [R1+0xb4] ;  /* 0x0000b40001217983 */ /* 0x008ee80000300800 */
[----:B------:R-:W3:Y:S04]  /*19af0*/  LDL.LU R55, [R1+0x70] ;  /* 0x0000700001377983 */ /* 0x000ee80000300800 */
[----:B------:R-:W3:Y:S04]  /*19b00*/  LDL.LU R52, [R1+0xb0] ;  /* 0x0000b00001347983 */ /* 0x000ee80000300800 */
[----:B------:R-:W1:Y:S01]  /*19b10*/  S2R R101, SR_TID.X ;  /* 0x0000000000657919 */ /* 0x000e620000002100 */
[----:B------:R-:W-:Y:S01]  /*19b20*/  IMAD.MOV.U32 R4, RZ, RZ, R34 ;  /* 0x000000ffff047224 */ /* 0x000fe200078e0022 */
[----:B------:R-:W-:-:S02]  /*19b30*/  IADD3 R218, P1, R218, UR11, RZ ;  /* 0x0000000bdada7c10 */ /* 0x000fc4000ff3e0ff */
[----:B------:R-:W-:Y:S01]  /*19b40*/  IADD3 R234, P2, R234, UR11, RZ ;  /* 0x0000000beaea7c10 */ /* 0x000fe2000ff5e0ff */
[----:B------:R-:W3:Y:S01]  /*19b50*/  LDL.LU R91, [R1+0xf0] ;  /* 0x0000f000015b7983 */ /* 0x000ee20000300800 */
[----:B------:R-:W-:-:S03]  /*19b60*/  IADD3.X R217, R217, UR10, RZ, P1, !PT ;  /* 0x0000000ad9d97c10 */ /* 0x000fc60008ffe4ff */
[----:B------:R1:W-:Y:S02]  /*19b70*/  LDGSTS.E [R28+0xf000], [R4.64], P0 ;  /* 0x0f000000041c7fae */ /* 0x0003e4000812184c */
[----:B-1----:R-:W-:Y:S02]  /*19b80*/  LOP3.LUT R101, R101, 0x7f, RZ, 0xc0, !PT ;  /* 0x0000007f65657812 */ /* 0x002fe400078ec0ff */
[----:B------:R-:W3:Y:S03]  /*19b90*/  LDL.LU R90, [R1+0xf4] ;  /* 0x0000f400015a7983 */ /* 0x000ee60000300800 */
[----:B------:R-:W-:Y:S01]  /*19ba0*/  IMAD.SHL.U32 R101, R101, 0x4, RZ ;  /* 0x0000000465657824 */ /* 0x000fe200078e00ff */
[----:B------:R-:W-:Y:S01]  /*19bb0*/  IADD3.X R233, R233, UR10, RZ, P2, !PT ;  /* 0x0000000ae9e97c10 */ /* 0x000fe200097fe4ff */
[----:B------:R-:W-:Y:S01]  /*19bc0*/  IMAD.U32 R28, RZ, RZ, UR8 ;  /* 0x00000008ff1c7e24 */ /* 0x000fe2000f8e00ff */
[----:B------:R-:W-:Y:S01]  /*19bd0*/  IADD3 R250, P1, R250, UR11, RZ ;  /* 0x0000000bfafa7c10 */ /* 0x000fe2000ff3e0ff */
[----:B------:R-:W-:Y:S01]  /*19be0*/  IMAD.MOV.U32 R4, RZ, RZ, R218 ;  /* 0x000000ffff047224 */ /* 0x000fe200078e00da */
[----:B------:R-:W-:Y:S01]  /*19bf0*/  LOP3.LUT R34, R101, 0x10, RZ, 0x3c, !PT ;  /* 0x0000001065227812 */ /* 0x000fe200078e3cff */
[----:B------:R-:W-:Y:S01]  /*19c00*/  IMAD.MOV.U32 R5, RZ, RZ, R217 ;  /* 0x000000ffff057224 */ /* 0x000fe200078e00d9 */
[----:B------:R-:W3:Y:S03]  /*19c10*/  LDL.LU R53, [R1+0x130] ;  /* 0x0001300001357983 */ /* 0x000ee60000300800 */
[----:B------:R-:W-:Y:S01]  /*19c20*/  IMAD R28, R28, 0x10000, R34 ;  /* 0x000100001c1c7824 */ /* 0x000fe200078e0222 */
[----:B------:R-:W-:Y:S01]  /*19c30*/  IADD3.X R249, R249, UR10, RZ, P1, !PT ;  /* 0x0000000af9f97c10 */ /* 0x000fe20008ffe4ff */
[----:B------:R-:W3:Y:S04]  /*19c40*/  LDL.LU R34, [R1+0x134] ;  /* 0x0001340001227983 */ /* 0x000ee80000300800 */
[----:B------:R1:W-:Y:S01]  /*19c50*/  LDGSTS.E [R28+0x200], [R4.64], P0 ;  /* 0x00200000041c7fae */ /* 0x0003e2000812184c */
[----:B--2---:R-:W-:Y:S01]  /*19c60*/  IADD3 R32, P2, R32, UR11, RZ ;  /* 0x0000000b20207c10 */ /* 0x004fe2000ff5e0ff */
[----:B-1----:R-:W-:-:S02]  /*19c70*/  IMAD.MOV.U32 R4, RZ, RZ, R234 ;  /* 0x000000ffff047224 */ /* 0x002fc400078e00ea */
[----:B------:R-:W-:-:S05]  /*19c80*/  IMAD.MOV.U32 R5, RZ, RZ, R233 ;  /* 0x000000ffff057224 */ /* 0x000fca00078e00e9 */
[----:B------:R1:W-:Y:S01]  /*19c90*/  LDGSTS.E [R28+0x1200], [R4.64], P0 ;  /* 0x01200000041c7fae */ /* 0x0003e2000812184c */
[----:B-----5:R-:W-:-:S03]  /*19ca0*/  IADD3.X R35, R35, UR10, RZ, P2, !PT ;  /* 0x0000000a23237c10 */ /* 0x020fc600097fe4ff */
[----:B------:R-:W-:Y:S01]  /*19cb0*/  STL [R1+0x34], R32 ;  /* 0x0000342001007387 */ /* 0x000fe20000100800 */
[----:B-1----:R-:W-:Y:S02]  /*19cc0*/  IMAD.MOV.U32 R4, RZ, RZ, R250 ;  /* 0x000000ffff047224 */ /* 0x002fe400078e00fa */
[----:B------:R-:W-:Y:S01]  /*19cd0*/  IMAD.MOV.U32 R5, RZ, RZ, R249 ;  /* 0x000000ffff057224 */ /* 0x000fe200078e00f9 */
[----:B------:R1:W-:Y:S04]  /*19ce0*/  STL [R1+0x30], R35 ;  /* 0x0000302301007387 */ /* 0x0003e80000100800 */
[----:B------:R2:W-:Y:S02]  /*19cf0*/  LDGSTS.E [R28+0x2200], [R4.64], P0 ;  /* 0x02200000041c7fae */ /* 0x0005e4000812184c */
[----:B--2---:R-:W-:-:S02]  /*19d00*/  IMAD.MOV.U32 R5, RZ, RZ, R35 ;  /* 0x000000ffff057224 */ /* 0x004fc400078e0023 */
[----:B------:R-:W-:Y:S01]  /*19d10*/  IMAD.MOV.U32 R4, RZ, RZ, R32 ;  /* 0x000000ffff047224 */ /* 0x000fe200078e0020 */
[----:B-1----:R-:W5:Y:S04]  /*19d20*/  LDL.LU R35, [R1+0x170] ;  /* 0x0001700001237983 */ /* 0x002f680000300800 */
[----:B------:R-:W5:Y:S04]  /*19d30*/  LDL.LU R32, [R1+0x174] ;  /* 0x0001740001207983 */ /* 0x000f680000300800 */
[----:B------:R-:W5:Y:S04]  /*19d40*/  LDL.LU R89, [R1+0x1b0] ;  /* 0x0001b00001597983 */ /* 0x000f680000300800 */
[----:B------:R-:W5:Y:S04]  /*19d50*/  LDL.LU R88, [R1+0x1b4] ;  /* 0x0001b40001587983 */ /* 0x000f680000300800 */
[----:B------:R1:W-:Y:S01]  /*19d60*/  LDGSTS.E [R28+0x3200], [R4.64], P0 ;  /* 0x03200000041c7fae */ /* 0x0003e2000812184c */
[----:B----4-:R-:W-:-:S02]  /*19d70*/  IADD3 R54, P1, R54, UR11, RZ ;  /* 0x0000000b36367c10 */ /* 0x010fc4000ff3e0ff */
[----:B---3--:R-:W-:Y:S02]  /*19d80*/  IADD3 R33, P2, R33, UR11, RZ ;  /* 0x0000000b21217c10 */ /* 0x008fe4000ff5e0ff */
[----:B------:R-:W-:Y:S01]  /*19d90*/  IADD3.X R55, R55, UR10, RZ, P1, !PT ;  /* 0x0000000a37377c10 */ /* 0x000fe20008ffe4ff */
[----:B------:R-:W-:Y:S01]  /*19da0*/  STL [R1+0x74], R54 ;  /* 0x0000743601007387 */ /* 0x000fe20000100800 */
[----:B------:R-:W-:-:S03]  /*19db0*/  IADD3.X R52, R52, UR10, RZ, P2, !PT ;  /* 0x0000000a34347c10 */ /* 0x000fc600097fe4ff */
[----:B------:R3:W-:Y:S04]  /*19dc0*/  STL [R1+0x70], R55 ;  /* 0x0000703701007387 */ /* 0x0007e80000100800 */
[----:B------:R4:W-:Y:S04]  /*19dd0*/  STL [R1+0xb4], R33 ;  /* 0x0000b42101007387 */ /* 0x0009e80000100800 */
[----:B------:R-:W2:Y:S04]  /*19de0*/  LDL.LU R75, [R1+0x1f0] ;  /* 0x0001f000014b7983 */ /* 0x000ea80000300800 */
[----:B------:R3:W-:Y:S04]  /*19df0*/  STL [R1+0xb0], R52 ;  /* 0x0000b03401007387 */ /* 0x0007e80000100800 */
[----:B------:R-:W2:Y:S01]  /*19e00*/  LDL.LU R74, [R1+0x1f4] ;  /* 0x0001f400014a7983 */ /* 0x000ea20000300800 */
[----:B-1----:R-:W-:-:S02]  /*19e10*/  IMAD.MOV.U32 R4, RZ, RZ, R54 ;  /* 0x000000ffff047224 */ /* 0x002fc400078e0036 */
[----:B------:R-:W-:Y:S01]  /*19e20*/  IMAD.MOV.U32 R5, RZ, RZ, R55 ;  /* 0x000000ffff057224 */ /* 0x000fe200078e0037 */
[----:B------:R-:W2:Y:S04]  /*19e30*/  LDL.LU R73, [R1+0x230] ;  /* 0x0002300001497983 */ /* 0x000ea80000300800 */
[----:B------:R-:W2:Y:S04]  /*19e40*/  LDL.LU R72, [R1+0x234] ;  /* 0x0002340001487983 */ /* 0x000ea80000300800 */
[----:B------:R1:W-:Y:S04]  /*19e50*/  LDGSTS.E [R28+0x4200], [R4.64], P0 ;  /* 0x04200000041c7fae */ /* 0x0003e8000812184c */
[----:B---3--:R-:W3:Y:S01]  /*19e60*/  LDL.LU R55, [R1+0x270] ;  /* 0x0002700001377983 */ /* 0x008ee20000300800 */
[----:B-1----:R-:W-:-:S03]  /*19e70*/  IMAD.MOV.U32 R4, RZ, RZ, R33 ;  /* 0x000000ffff047224 */ /* 0x002fc600078e0021 */
[----:B----4-:R-:W4:Y:S01]  /*19e80*/  LDL.LU R33, [R1+0x274] ;  /* 0x0002740001217983 */ /* 0x010f220000300800 */
[----:B------:R-:W-:-:S03]  /*19e90*/  IMAD.MOV.U32 R5, RZ, RZ, R52 ;  /* 0x000000ffff057224 */ /* 0x000fc600078e0034 */
[----:B------:R-:W3:Y:S04]  /*19ea0*/  LDL.LU R54, [R1+0x2b0] ;  /* 0x0002b00001367983 */ /* 0x000ee80000300800 */
[----:B------:R-:W3:Y:S01]  /*19eb0*/  LDL.LU R52, [R1+0x2b4] ;  /* 0x0002b40001347983 */ /* 0x000ee20000300800 */
[----:B------:R-:W-:Y:S02]  /*19ec0*/  IADD3 R90, P1, R90, UR11, RZ ;  /* 0x0000000b5a5a7c10 */ /* 0x000fe4000ff3e0ff */
[----:B------:R-:W-:Y:S01]  /*19ed0*/  IADD3 R34, P2, R34, UR11, RZ ;  /* 0x0000000b22227c10 */ /* 0x000fe2000ff5e0ff */
[----:B------:R1:W-:Y:S01]  /*19ee0*/  LDGSTS.E [R28+0x5200], [R4.64], P0 ;  /* 0x05200000041c7fae */ /* 0x0003e2000812184c */
[----:B------:R-:W-:Y:S02]  /*19ef0*/  IADD3.X R91, R91, UR10, RZ, P1, !PT ;  /* 0x0000000a5b5b7c10 */ /* 0x000fe40008ffe4ff */
[----:B------:R-:W-:Y:S01]  /*19f00*/  IADD3.X R53, R53, UR10, RZ, P2, !PT ;  /* 0x0000000a35357c10 */ /* 0x000fe200097fe4ff */
[----:B------:R-:W-:Y:S01]  /*19f10*/  STL [R1+0xf4], R90 ;  /* 0x0000f45a01007387 */ /* 0x000fe20000100800 */
[----:B-1----:R-:W-:-:S02]  /*19f20*/  IMAD.MOV.U32 R4, RZ, RZ, R90 ;  /* 0x000000ffff047224 */ /* 0x002fc400078e005a */
[----:B------:R-:W-:Y:S01]  /*19f30*/  IMAD.MOV.U32 R5, RZ, RZ, R91 ;  /* 0x000000ffff057224 */ /* 0x000fe200078e005b */
[----:B------:R-:W-:Y:S04]  /*19f40*/  STL [R1+0xf0], R91 ;  /* 0x0000f05b01007387 */ /* 0x000fe80000100800 */
[----:B------:R1:W-:Y:S04]  /*19f50*/  LDGSTS.E [R28+0x6200], [R4.64], P0 ;  /* 0x06200000041c7fae */ /* 0x0003e8000812184c */
[----:B------:R-:W-:Y:S04]  /*19f60*/  STL [R1+0x134], R34 ;  /* 0x0001342201007387 */ /* 0x000fe80000100800 */
[----:B------:R1:W-:Y:S02]  /*19f70*/  STL [R1+0x130], R53 ;  /* 0x0001303501007387 */ /* 0x0003e40000100800 */
[----:B-1----:R-:W-:-:S02]  /*19f80*/  IMAD.MOV.U32 R4, RZ, RZ, R34 ;  /* 0x000000ffff047224 */ /* 0x002fc400078e0022 */
[----:B------:R-:W-:Y:S02]  /*19f90*/  IMAD.MOV.U32 R5, RZ, RZ, R53 ;  /* 0x000000ffff057224 */ /* 0x000fe400078e0035 */
[----:B------:R-:W3:Y:S04]  /*19fa0*/  LDL.LU R53, [R1+0x2f0] ;  /* 0x0002f00001357983 */ /* 0x000ee80000300800 */
[----:B------:R-:W3:Y:S04]  /*19fb0*/  LDL.LU R34, [R1+0x2f4] ;  /* 0x0002f40001227983 */ /* 0x000ee80000300800 */
[----:B------:R1:W-:Y:S01]  /*19fc0*/  LDGSTS.E [R28+0x7200], [R4.64], P0 ;  /* 0x07200000041c7fae */ /* 0x0003e2000812184c */
[----:B-----5:R-:W-:-:S04]  /*19fd0*/  IADD3 R32, P1, R32, UR11, RZ ;  /* 0x0000000b20207c10 */ /* 0x020fc8000ff3e0ff */
[----:B------:R-:W-:Y:S02]  /*19fe0*/  IADD3.X R35, R35, UR10, RZ, P1, !PT ;  /* 0x0000000a23237c10 */ /* 0x000fe40008ffe4ff */
[----:B------:R-:W-:Y:S01]  /*19ff0*/  IADD3 R88, P2, R88, UR11, RZ ;  /* 0x0000000b58587c10 */ /* 0x000fe2000ff5e0ff */
[----:B------:R-:W-:Y:S03]  /*1a000*/  STL [R1+0x174], R32 ;  /* 0x0001742001007387 */ /* 0x000fe60000100800 */
[----:B------:R-:W-:Y:S01]  /*1a010*/  IADD3.X R89, R89, UR10, RZ, P2, !PT ;  /* 0x0000000a59597c10 */ /* 0x000fe200097fe4ff */
[----:B------:R5:W-:Y:S01]  /*1a020*/  STL [R1+0x170], R35 ;  /* 0x0001702301007387 */ /* 0x000be20000100800 */
[----:B-1----:R-:W-:-:S03]  /*1a030*/  IMAD.MOV.U32 R5, RZ, RZ, R35 ;  /* 0x000000ffff057224 */ /* 0x002fc600078e0023 */
[----:B------:R-:W-:Y:S01]  /*1a040*/  STL [R1+0x1b4], R88 ;  /* 0x0001b45801007387 */ /* 0x000fe20000100800 */
[----:B------:R-:W-:-:S03]  /*1a050*/  IMAD.MOV.U32 R4, RZ, RZ, R32 ;  /* 0x000000ffff047224 */ /* 0x000fc600078e0020 */
[----:B-----5:R-:W5:Y:S04]  /*1a060*/  LDL.LU R35, [R1+0x330] ;  /* 0x0003300001237983 */ /* 0x020f680000300800 */
[----:B------:R-:W-:Y:S04]  /*1a070*/  STL [R1+0x1b0], R89 ;  /* 0x0001b05901007387 */ /* 0x000fe80000100800 */
[----:B------:R-:W5:Y:S04]  /*1a080*/  LDL.LU R32, [R1+0x334] ;  /* 0x0003340001207983 */ /* 0x000f680000300800 */
[----:B------:R1:W-:Y:S02]  /*1a090*/  LDGSTS.E [R28+0x8200], [R4.64], P0 ;  /* 0x08200000041c7fae */ /* 0x0003e4000812184c */
[----:B-1----:R-:W-:-:S02]  /*1a0a0*/  IMAD.MOV.U32 R4, RZ, RZ, R88 ;  /* 0x000000ffff047224 */ /* 0x002fc400078e0058 */
[----:B------:R-:W-:-:S05]  /*1a0b0*/  IMAD.MOV.U32 R5, RZ, RZ, R89 ;  /* 0x000000ffff057224 */ /* 0x000fca00078e0059 */
[----:B------:R1:W-:Y:S01]  /*1a0c0*/  LDGSTS.E [R28+0x9200], [R4.64], P0 ;  /* 0x09200000041c7fae */ /* 0x0003e2000812184c */
[----:B--2---:R-:W-:-:S04]  /*1a0d0*/  IADD3 R74, P1, R74, UR11, RZ ;  /* 0x0000000b4a4a7c10 */ /* 0x004fc8000ff3e0ff */
[----:B------:R-:W-:Y:S01]  /*1a0e0*/  IADD3.X R75, R75, UR10, RZ, P1, !PT ;  /* 0x0000000a4b4b7c10 */ /* 0x000fe20008ffe4ff */
[----:B-1----:R-:W-:Y:S01]  /*1a0f0*/  IMAD.MOV.U32 R4, RZ, RZ, R74 ;  /* 0x000000ffff047224 */ /* 0x002fe200078e004a */
[----:B------:R-:W-:-:S03]  /*1a100*/  IADD3 R72, P2, R72, UR11, RZ ;  /* 0x0000000b48487c10 */ /* 0x000fc6000ff5e0ff */
[----:B------:R-:W-:Y:S01]  /*1a110*/  IMAD.MOV.U32 R5, RZ, RZ, R75 ;  /* 0x000000ffff057224 */ /* 0x000fe200078e004b */
[----:B------:R-:W-:-:S04]  /*1a120*/  IADD3.X R73, R73, UR10, RZ, P2, !PT ;  /* 0x0000000a49497c10 */ /* 0x000fc800097fe4ff */
[----:B------:R1:W-:Y:S04]  /*1a130*/  LDGSTS.E [R28+0xa200], [R4.64], P0 ;  /* 0x0a200000041c7fae */ /* 0x0003e8000812184c */
[----:B------:R-:W-:Y:S01]  /*1a140*/  STL [R1+0x1f4], R74 ;  /* 0x0001f44a01007387 */ /* 0x000fe20000100800 */
[----:B----4-:R-:W-:Y:S01]  /*1a150*/  IADD3 R33, P1, R33, UR11, RZ ;  /* 0x0000000b21217c10 */ /* 0x010fe2000ff3e0ff */
[----:B-1----:R-:W-:Y:S02]  /*1a160*/  IMAD.MOV.U32 R4, RZ, RZ, R72 ;  /* 0x000000ffff047224 */ /* 0x002fe400078e0048 */
[----:B------:R-:W-:Y:S01]  /*1a170*/  IMAD.MOV.U32 R5, RZ, RZ, R73 ;  /* 0x000000ffff057224 */ /* 0x000fe200078e0049 */
[----:B---3--:R-:W-:Y:S01]  /*1a180*/  IADD3.X R55, R55, UR10, RZ, P1, !PT ;  /* 0x0000000a37377c10 */ /* 0x008fe20008ffe4ff */
[----:B------:R-:W-:Y:S01]  /*1a190*/  STL [R1+0x1f0], R75 ;  /* 0x0001f04b01007387 */ /* 0x000fe20000100800 */
[----:B------:R-:W-:-:S03]  /*1a1a0*/  IADD3 R52, P2, R52, UR11, RZ ;  /* 0x0000000b34347c10 */ /* 0x000fc6000ff5e0ff */
[----:B------:R-:W-:Y:S04]  /*1a1b0*/  STL [R1+0x234], R72 ;  /* 0x0002344801007387 */ /* 0x000fe80000100800 */
        /* <DEDUP_REMOVED lines=10> */
[----:B------:R-:W-:Y:S01]  /*1a260*/  STL [R1+0x2b0], R54 ;  /* 0x0002b03601007387 */ /* 0x000fe20000100800 */
[----:B---3--:R-:W-:-:S03]  /*1a270*/  IMAD.MOV.U32 R4, RZ, RZ, R52 ;  /* 0x000000ffff047224 */ /* 0x008fc600078e0034 */
[----:B-1----:R-:W3:Y:S04]  /*1a280*/  LDL.LU R52, [R1+0x38] ;  /* 0x0000380001347983 */ /* 0x002ee80000300800 */
[----:B------:R-:W1:Y:S01]  /*1a290*/  S2R R101, SR_TID.X ;  /* 0x0000000000657919 */ /* 0x000e620000002100 */
[----:B------:R-:W-:Y:S01]  /*1a2a0*/  IADD3 R34, P1, R34, UR11, RZ ;  /* 0x0000000b22227c10 */ /* 0x000fe2000ff3e0ff */
[----:B------:R-:W-:-:S03]  /*1a2b0*/  IMAD.MOV.U32 R5, RZ, RZ, R54 ;  /* 0x000000ffff057224 */ /* 0x000fc600078e0036 */
[----:B------:R-:W-:Y:S02]  /*1a2c0*/  IADD3.X R53, R53, UR10, RZ, P1, !PT ;  /* 0x0000000a35357c10 */ /* 0x000fe40008ffe4ff */
[----:B------:R4:W-:Y:S04]  /*1a2d0*/  LDGSTS.E [R28+0xd200], [R4.64], P0 ;  /* 0x0d200000041c7fae */ /* 0x0009e8000812184c */
[----:B------:R1:W-:Y:S04]  /*1a2e0*/  STL [R1+0x2f4], R34 ;  /* 0x0002f42201007387 */ /* 0x0003e80000100800 */
[----:B------:R-:W-:Y:S01]  /*1a2f0*/  STL [R1+0x2f0], R53 ;  /* 0x0002f03501007387 */ /* 0x000fe20000100800 */
[----:B----4-:R-:W-:-:S02]  /*1a300*/  IMAD.MOV.U32 R4, RZ, RZ, R34 ;  /* 0x000000ffff047224 */ /* 0x010fc400078e0022 */
[----:B------:R-:W-:Y:S01]  /*1a310*/  IMAD.MOV.U32 R5, RZ, RZ, R53 ;  /* 0x000000ffff057224 */ /* 0x000fe200078e0035 */
[----:B-1----:R-:W-:-:S04]  /*1a320*/  LOP3.LUT R101, R101, 0x7f, RZ, 0xc0, !PT ;  /* 0x0000007f65657812 */ /* 0x002fc800078ec0ff */
[----:B------:R1:W-:Y:S01]  /*1a330*/  LDGSTS.E [R28+0xe200], [R4.64], P0 ;  /* 0x0e200000041c7fae */ /* 0x0003e2000812184c */
[----:B-----5:R-:W-:-:S04]  /*1a340*/  IADD3 R32, P2, R32, UR11, RZ ;  /* 0x0000000b20207c10 */ /* 0x020fc8000ff5e0ff */
[----:B------:R-:W-:Y:S01]  /*1a350*/  IADD3.X R35, R35, UR10, RZ, P2, !PT ;  /* 0x0000000a23237c10 */ /* 0x000fe200097fe4ff */
[----:B------:R4:W-:Y:S01]  /*1a360*/  STL [R1+0x334], R32 ;  /* 0x0003342001007387 */ /* 0x0009e20000100800 */
[----:B-1----:R-:W-:-:S03]  /*1a370*/  IMAD.MOV.U32 R4, RZ, RZ, R32 ;  /* 0x000000ffff047224 */ /* 0x002fc600078e0020 */
[----:B------:R-:W5:Y:S01]  /*1a380*/  LDL.LU R55, [R1+0x7c] ;  /* 0x00007c0001377983 */ /* 0x000f620000300800 */
[----:B------:R-:W-:Y:S01]  /*1a390*/  IMAD.MOV.U32 R5, RZ, RZ, R35 ;  /* 0x000000ffff057224 */ /* 0x000fe200078e0023 */
[----:B------:R-:W-:Y:S01]  /*1a3a0*/  IADD3 R220, P1, R220, UR11, RZ ;  /* 0x0000000bdcdc7c10 */ /* 0x000fe2000ff3e0ff */
[----:B------:R-:W-:Y:S01]  /*1a3b0*/  IMAD.SHL.U32 R101, R101, 0x4, RZ ;  /* 0x0000000465657824 */ /* 0x000fe200078e00ff */
[----:B------:R1:W-:Y:S04]  /*1a3c0*/  STL [R1+0x330], R35 ;  /* 0x0003302301007387 */ /* 0x0003e80000100800 */
[----:B------:R-:W5:Y:S01]  /*1a3d0*/  LDL.LU R34, [R1+0xbc] ;  /* 0x0000bc0001227983 */ /* 0x000f620000300800 */
[----:B----4-:R-:W-:-:S03]  /*1a3e0*/  LOP3.LUT R32, R101, 0x20, RZ, 0x3c, !PT ;  /* 0x0000002065207812 */ /* 0x010fc600078e3cff */
[----:B------:R-:W4:Y:S01]  /*1a3f0*/  LDL.LU R72, [R1+0x78] ;  /* 0x0000780001487983 */ /* 0x000f220000300800 */
[----:B------:R-:W-:-:S03]  /*1a400*/  IADD3.X R219, R219, UR10, RZ, P1, !PT ;  /* 0x0000000adbdb7c10 */ /* 0x000fc60008ffe4ff */
[----:B------:R-:W4:Y:S01]  /*1a410*/  LDL.LU R54, [R1+0xb8] ;  /* 0x0000b80001367983 */ /* 0x000f220000300800 */
[----:B------:R-:W-:-:S03]  /*1a420*/  IADD3 R236, P2, R236, UR11, RZ ;  /* 0x0000000becec7c10 */ /* 0x000fc6000ff5e0ff */
[----:B------:R1:W-:Y:S01]  /*1a430*/  LDGSTS.E [R28+0xf200], [R4.64], P0 ;  /* 0x0f200000041c7fae */ /* 0x0003e2000812184c */
[----:B------:R-:W-:-:S03]  /*1a440*/  IADD3.X R235, R235, UR10, RZ, P2, !PT ;  /* 0x0000000aebeb7c10 */ /* 0x000fc600097fe4ff */
[----:B------:R-:W4:Y:S01]  /*1a450*/  LDL.LU R90, [R1+0xf8] ;  /* 0x0000f800015a7983 */ /* 0x000f220000300800 */
[----:B------:R-:W-:-:S03]  /*1a460*/  IADD3 R252, P1, R252, UR11, RZ ;  /* 0x0000000bfcfc7c10 */ /* 0x000fc6000ff3e0ff */
[----:B-1----:R-:W4:Y:S01]  /*1a470*/  LDL.LU R35, [R1+0xfc] ;  /* 0x0000fc0001237983 */ /* 0x002f220000300800 */
[----:B------:R-:W-:-:S03]  /*1a480*/  IMAD.U32 R28, RZ, RZ, UR8 ;  /* 0x00000008ff1c7e24 */ /* 0x000fc6000f8e00ff */
[----:B------:R-:W4:Y:S01]  /*1a490*/  LDL.LU R53, [R1+0x138] ;  /* 0x0001380001357983 */ /* 0x000f220000300800 */
[----:B------:R-:W-:Y:S02]  /*1a4a0*/  IMAD.MOV.U32 R4, RZ, RZ, R220 ;  /* 0x000000ffff047224 */ /* 0x000fe400078e00dc */
[----:B------:R-:W-:Y:S02]  /*1a4b0*/  IMAD R28, R28, 0x10000, R32 ;  /* 0x000100001c1c7824 */ /* 0x000fe400078e0220 */
[----:B------:R-:W-:Y:S01]  /*1a4c0*/  IMAD.MOV.U32 R5, RZ, RZ, R219 ;  /* 0x000000ffff057224 */ /* 0x000fe200078e00db */
[----:B------:R-:W4:Y:S01]  /*1a4d0*/  LDL.LU R32, [R1+0x13c] ;  /* 0x00013c0001207983 */ /* 0x000f220000300800 */
[----:B------:R-:W-:-:S03]  /*1a4e0*/  IADD3.X R251, R251, UR10, RZ, P1, !PT ;  /* 0x0000000afbfb7c10 */ /* 0x000fc60008ffe4ff */
[----:B------:R1:W-:Y:S02]  /*1a4f0*/  LDGSTS.E [R28+0x400], [R4.64], P0 ;  /* 0x00400000041c7fae */ /* 0x0003e4000812184c */
[----:B-1----:R-:W-:Y:S02]  /*1a500*/  IMAD.MOV.U32 R4, RZ, RZ, R236 ;  /* 0x000000ffff047224 */ /* 0x002fe400078e00ec */
[----:B------:R-:W-:-:S05]  /*1a510*/  IMAD.MOV.U32 R5, RZ, RZ, R235 ;  /* 0x000000ffff057224 */ /* 0x000fca00078e00eb */
[----:B------:R1:W-:Y:S02]  /*1a520*/  LDGSTS.E [R28+0x1400], [R4.64], P0 ;  /* 0x01400000041c7fae */ /* 0x0003e4000812184c */
[----:B-1----:R-:W-:Y:S02]  /*1a530*/  IMAD.MOV.U32 R4, RZ, RZ, R252 ;  /* 0x000000ffff047224 */ /* 0x002fe400078e00fc */
[----:B------:R-:W-:-:S05]  /*1a540*/  IMAD.MOV.U32 R5, RZ, RZ, R251 ;  /* 0x000000ffff057224 */ /* 0x000fca00078e00fb */
[----:B------:R1:W-:Y:S01]  /*1a550*/  LDGSTS.E [R28+0x2400], [R4.64], P0 ;  /* 0x02400000041c7fae */ /* 0x0003e2000812184c */
[----:B--2---:R-:W-:-:S05]  /*1a560*/  IADD3 R33, P2, R33, UR11, RZ ;  /* 0x0000000b21217c10 */ /* 0x004fca000ff5e0ff */
[----:B------:R-:W-:Y:S01]  /*1a570*/  STL [R1+0x3c], R33 ;  /* 0x00003c2101007387 */ /* 0x000fe20000100800 */
[----:B-1----:R-:W-:Y:S01]  /*1a580*/  IMAD.MOV.U32 R4, RZ, RZ, R33 ;  /* 0x000000ffff047224 */ /* 0x002fe200078e0021 */
[----:B---3--:R-:W-:-:S05]  /*1a590*/  IADD3.X R52, R52, UR10, RZ, P2, !PT ;  /* 0x0000000a34347c10 */ /* 0x008fca00097fe4ff */
[----:B------:R1:W-:Y:S01]  /*1a5a0*/  STL [R1+0x38], R52 ;  /* 0x0000383401007387 */ /* 0x0003e20000100800 */
[----:B------:R-:W-:-:S05]  /*1a5b0*/  IMAD.MOV.U32 R5, RZ, RZ, R52 ;  /* 0x000000ffff057224 */ /* 0x000fca00078e0034 */
[----:B------:R2:W-:Y:S04]  /*1a5c0*/  LDGSTS.E [R28+0x3400], [R4.64], P0 ;  /* 0x03400000041c7fae */ /* 0x0005e8000812184c */
[----:B-1----:R-:W3:Y:S04]  /*1a5d0*/  LDL.LU R52, [R1+0x178] ;  /* 0x0001780001347983 */ /* 0x002ee80000300800 */
[----:B------:R-:W3:Y:S04]  /*1a5e0*/  LDL.LU R33, [R1+0x17c] ;  /* 0x00017c0001217983 */ /* 0x000ee80000300800 */
[----:B------:R-:W3:Y:S04]  /*1a5f0*/  LDL.LU R89, [R1+0x1b8] ;  /* 0x0001b80001597983 */ /* 0x000ee80000300800 */
[----:B------:R-:W3:Y:S01]  /*1a600*/  LDL.LU R88, [R1+0x1bc] ;  /* 0x0001bc0001587983 */ /* 0x000ee20000300800 */
[----:B-----5:R-:W-:-:S02]  /*1a610*/  IADD3 R55, P1, R55, UR11, RZ ;  /* 0x0000000b37377c10 */ /* 0x020fc4000ff3e0ff */
[----:B------:R-:W-:Y:S02]  /*1a620*/  IADD3 R34, P2, R34, UR11, RZ ;  /* 0x0000000b22227c10 */ /* 0x000fe4000ff5e0ff */
[----:B----4-:R-:W-:Y:S01]  /*1a630*/  IADD3.X R72, R72, UR10, RZ, P1, !PT ;  /* 0x0000000a48487c10 */ /* 0x010fe20008ffe4ff */
[----:B------:R-:W-:Y:S01]  /*1a640*/  STL [R1+0x7c], R55 ;  /* 0x00007c3701007387 */ /* 0x000fe20000100800 */
[----:B------:R-:W-:-:S03]  /*1a650*/  IADD3.X R54, R54, UR10, RZ, P2, !PT ;  /* 0x0000000a36367c10 */ /* 0x000fc600097fe4ff */
[----:B------:R1:W-:Y:S01]  /*1a660*/  STL [R1+0x78], R72 ;  /* 0x0000784801007387 */ /* 0x0003e20000100800 */
[----:B--2---:R-:W-:-:S03]  /*1a670*/  IMAD.MOV.U32 R4, RZ, RZ, R55 ;  /* 0x000000ffff047224 */ /* 0x004fc600078e0037 */
[----:B------:R2:W-:Y:S01]  /*1a680*/  STL [R1+0xbc], R34 ;  /* 0x0000bc2201007387 */ /* 0x0005e20000100800 */
[----:B------:R-:W-:-:S03]  /*1a690*/  IMAD.MOV.U32 R5, RZ, RZ, R72 ;  /* 0x000000ffff057224 */ /* 0x000fc600078e0048 */
[----:B------:R-:W4:Y:S04]  /*1a6a0*/  LDL.LU R75, [R1+0x1f8] ;  /* 0x0001f800014b7983 */ /* 0x000f280000300800 */
[----:B------:R5:W-:Y:S01]  /*1a6b0*/  STL [R1+0xb8], R54 ;  /* 0x0000b83601007387 */ /* 0x000be20000100800 */
[----:B------:R-:W-:-:S03]  /*1a6c0*/  IADD3 R35, P1, R35, UR11, RZ ;  /* 0x0000000b23237c10 */ /* 0x000fc6000ff3e0ff */
[----:B------:R-:W4:Y:S01]  /*1a6d0*/  LDL.LU R74, [R1+0x1fc] ;  /* 0x0001fc00014a7983 */ /* 0x000f220000300800 */
[----:B------:R-:W-:-:S03]  /*1a6e0*/  IADD3.X R90, R90, UR10, RZ, P1, !PT ;  /* 0x0000000a5a5a7c10 */ /* 0x000fc60008ffe4ff */
[----:B------:R-:W4:Y:S01]  /*1a6f0*/  LDL.LU R73, [R1+0x238] ;  /* 0x0002380001497983 */ /* 0x000f220000300800 */
[----:B------:R-:W-:-:S03]  /*1a700*/  IADD3 R32, P2, R32, UR11, RZ ;  /* 0x0000000b20207c10 */ /* 0x000fc6000ff5e0ff */
[----:B------:R2:W-:Y:S04]  /*1a710*/  LDGSTS.E [R28+0x4400], [R4.64], P0 ;  /* 0x04400000041c7fae */ /* 0x0005e8000812184c */
[----:B-1----:R-:W4:Y:S04]  /*1a720*/  LDL.LU R72, [R1+0x23c] ;  /* 0x00023c0001487983 */ /* 0x002f280000300800 */
[----:B------:R-:W4:Y:S01]  /*1a730*/  LDL.LU R55, [R1+0x278] ;  /* 0x0002780001377983 */ /* 0x000f220000300800 */
[----:B--2---:R-:W-:Y:S02]  /*1a740*/  IMAD.MOV.U32 R4, RZ, RZ, R34 ;  /* 0x000000ffff047224 */ /* 0x004fe400078e0022 */
[----:B------:R-:W-:Y:S01]  /*1a750*/  IMAD.MOV.U32 R5, RZ, RZ, R54 ;  /* 0x000000ffff057224 */ /* 0x000fe200078e0036 */
[----:B------:R-:W2:Y:S04]  /*1a760*/  LDL.LU R34, [R1+0x27c] ;  /* 0x00027c0001227983 */ /* 0x000ea80000300800 */
[----:B-----5:R-:W5:Y:S04]  /*1a770*/  LDL.LU R54, [R1+0x2b8] ;  /* 0x0002b80001367983 */ /* 0x020f680000300800 */
[----:B------:R1:W-:Y:S04]  /*1a780*/  STL [R1+0xfc], R35 ;  /* 0x0000fc2301007387 */ /* 0x0003e80000100800 */
[----:B------:R1:W-:Y:S04]  /*1a790*/  LDGSTS.E [R28+0x5400], [R4.64], P0 ;  /* 0x05400000041c7fae */ /* 0x0003e8000812184c */
[----:B------:R-:W-:Y:S04]  /*1a7a0*/  STL [R1+0xf8], R90 ;  /* 0x0000f85a01007387 */ /* 0x000fe80000100800 */
[----:B------:R-:W-:Y:S01]  /*1a7b0*/  STL [R1+0x13c], R32 ;  /* 0x00013c2001007387 */ /* 0x000fe20000100800 */
[----:B-1----:R-:W-:-:S03]  /*1a7c0*/  IMAD.MOV.U32 R4, RZ, RZ, R35 ;  /* 0x000000ffff047224 */ /* 0x002fc600078e0023 */
[----:B------:R-:W5:Y:S01]  /*1a7d0*/  LDL.LU R35, [R1+0x2bc] ;  /* 0x0002bc0001237983 */ /* 0x000f620000300800 */
[----:B------:R-:W-:Y:S01]  /*1a7e0*/  IMAD.MOV.U32 R5, RZ, RZ, R90 ;  /* 0x000000ffff057224 */ /* 0x000fe200078e005a */
[----:B------:R-:W-:-:S04]  /*1a7f0*/  IADD3.X R53, R53, UR10, RZ, P2, !PT ;  /* 0x0000000a35357c10 */ /* 0x000fc800097fe4ff */
[----:B------:R1:W-:Y:S04]  /*1a800*/  LDGSTS.E [R28+0x6400], [R4.64], P0 ;  /* 0x06400000041c7fae */ /* 0x0003e8000812184c */
[----:B------:R1:W-:Y:S02]  /*1a810*/  STL [R1+0x138], R53 ;  /* 0x0001383501007387 */ /* 0x0003e40000100800 */
[----:B-1----:R-:W-:Y:S02]  /*1a820*/  IMAD.MOV.U32 R4, RZ, RZ, R32 ;  /* 0x000000ffff047224 */ /* 0x002fe400078e0020 */
[----:B------:R-:W-:Y:S02]  /*1a830*/  IMAD.MOV.U32 R5, RZ, RZ, R53 ;  /* 0x000000ffff057224 */ /* 0x000fe400078e0035 */
[----:B------:R-:W5:Y:S04]  /*1a840*/  LDL.LU R53, [R1+0x2f8] ;  /* 0x0002f80001357983 */ /* 0x000f680000300800 */
[----:B------:R-:W5:Y:S04]  /*1a850*/  LDL.LU R32, [R1+0x2fc] ;  /* 0x0002fc0001207983 */ /* 0x000f680000300800 */
[----:B------:R1:W-:Y:S01]  /*1a860*/  LDGSTS.E [R28+0x7400], [R4.64], P0 ;  /* 0x07400000041c7fae */ /* 0x0003e2000812184c */
[----:B---3--:R-:W-:-:S04]  /*1a870*/  IADD3 R33, P1, R33, UR11, RZ ;  /* 0x0000000b21217c10 */ /* 0x008fc8000ff3e0ff */
        /* <DEDUP_REMOVED lines=8> */
[----:B---3--:R-:W3:Y:S04]  /*1a900*/  LDL.LU R52, [R1+0x338] ;  /* 0x0003380001347983 */ /* 0x008ee80000300800 */
[----:B------:R-:W-:Y:S04]  /*1a910*/  STL [R1+0x1b8], R89 ;  /* 0x0001b85901007387 */ /* 0x000fe80000100800 */
[----:B------:R-:W3:Y:S04]  /*1a920*/  LDL.LU R33, [R1+0x33c] ;  /* 0x00033c0001217983 */ /* 0x000ee80000300800 */
[----:B------:R1:W-:Y:S02]  /*1a930*/  LDGSTS.E [R28+0x8400], [R4.64], P0 ;  /* 0x08400000041c7fae */ /* 0x0003e4000812184c */
[----:B-1----:R-:W-:-:S02]  /*1a940*/  IMAD.MOV.U32 R4, RZ, RZ, R88 ;  /* 0x000000ffff047224 */ /* 0x002fc400078e0058 */
[----:B------:R-:W-:-:S05]  /*1a950*/  IMAD.MOV.U32 R5, RZ, RZ, R89 ;  /* 0x000000ffff057224 */ /* 0x000fca00078e0059 */
[----:B------:R1:W-:Y:S01]  /*1a960*/  LDGSTS.E [R28+0x9400], [R4.64], P0 ;  /* 0x09400000041c7fae */ /* 0x0003e2000812184c */
[----:B----4-:R-:W-:-:S04]  /*1a970*/  IADD3 R74, P1, R74, UR11, RZ ;  /* 0x0000000b4a4a7c10 */ /* 0x010fc8000ff3e0ff */
[----:B------:R-:W-:Y:S01]  /*1a980*/  IADD3.X R75, R75, UR10, RZ, P1, !PT ;  /* 0x0000000a4b4b7c10 */ /* 0x000fe20008ffe4ff */
[----:B-1----:R-:W-:Y:S01]  /*1a990*/  IMAD.MOV.U32 R4, RZ, RZ, R74 ;  /* 0x000000ffff047224 */ /* 0x002fe200078e004a */
[----:B------:R-:W-:Y:S03]  /*1a9a0*/  STL [R1+0x1fc], R74 ;  /* 0x0001fc4a01007387 */ /* 0x000fe60000100800 */
[----:B------:R-:W-:Y:S01]  /*1a9b0*/  IMAD.MOV.U32 R5, RZ, RZ, R75 ;  /* 0x000000ffff057224 */ /* 0x000fe200078e004b */
[----:B------:R-:W-:Y:S01]  /*1a9c0*/  IADD3 R72, P2, R72, UR11, RZ ;  /* 0x0000000b48487c10 */ /* 0x000fe2000ff5e0ff */
[----:B------:R-:W-:Y:S03]  /*1a9d0*/  STL [R1+0x1f8], R75 ;  /* 0x0001f84b01007387 */ /* 0x000fe60000100800 */
[----:B------:R-:W-:Y:S01]  /*1a9e0*/  IADD3.X R73, R73, UR10, RZ, P2, !PT ;  /* 0x0000000a49497c10 */ /* 0x000fe200097fe4ff */
[----:B------:R-:W1:Y:S01]  /*1a9f0*/  S2R R101, SR_TID.X ;  /* 0x0000000000657919 */ /* 0x000e620000002100 */
[----:B--2---:R-:W-:-:S03]  /*1aa00*/  IADD3 R34, P1, R34, UR11, RZ ;  /* 0x0000000b22227c10 */ /* 0x004fc6000ff3e0ff */
[----:B------:R-:W-:Y:S01]  /*1aa10*/  STL [R1+0x23c], R72 ;  /* 0x00023c4801007387 */ /* 0x000fe20000100800 */
[----:B------:R-:W-:-:S03]  /*1aa20*/  IADD3.X R55, R55, UR10, RZ, P1, !PT ;  /* 0x0000000a37377c10 */ /* 0x000fc60008ffe4ff */
[----:B------:R2:W-:Y:S04]  /*1aa30*/  LDGSTS.E [R28+0xa400], [R4.64], P0 ;  /* 0x0a400000041c7fae */ /* 0x0005e8000812184c */
[----:B------:R4:W-:Y:S04]  /*1aa40*/  STL [R1+0x238], R73 ;  /* 0x0002384901007387 */ /* 0x0009e80000100800 */
[----:B------:R1:W-:Y:S01]  /*1aa50*/  STL [R1+0x27c], R34 ;  /* 0x00027c2201007387 */ /* 0x0003e20000100800 */
[----:B--2---:R-:W-:Y:S02]  /*1aa60*/  IMAD.MOV.U32 R4, RZ, RZ, R72 ;  /* 0x000000ffff047224 */ /* 0x004fe400078e0048 */
[----:B------:R-:W-:Y:S01]  /*1aa70*/  IMAD.MOV.U32 R5, RZ, RZ, R73 ;  /* 0x000000ffff057224 */ /* 0x000fe200078e0049 */
[----:B------:R-:W-:Y:S04]  /*1aa80*/  STL [R1+0x278], R55 ;  /* 0x0002783701007387 */ /* 0x000fe80000100800 */
[----:B------:R2:W-:Y:S01]  /*1aa90*/  LDGSTS.E [R28+0xb400], [R4.64], P0 ;  /* 0x0b400000041c7fae */ /* 0x0005e2000812184c */
[----:B-----5:R-:W-:-:S04]  /*1aaa0*/  IADD3 R35, P2, R35, UR11, RZ ;  /* 0x0000000b23237c10 */ /* 0x020fc8000ff5e0ff */
[----:B------:R-:W-:Y:S01]  /*1aab0*/  IADD3.X R54, R54, UR10, RZ, P2, !PT ;  /* 0x0000000a36367c10 */ /* 0x000fe200097fe4ff */
[----:B------:R5:W-:Y:S04]  /*1aac0*/  STL [R1+0x2bc], R35 ;  /* 0x0002bc2301007387 */ /* 0x000be80000100800 */
[----:B----4-:R-:W4:Y:S01]  /*1aad0*/  LDL.LU R73, [R1+0x4] ;  /* 0x0000040001497983 */ /* 0x010f220000300800 */
[----:B--2---:R-:W-:Y:S02]  /*1aae0*/  IMAD.MOV.U32 R4, RZ, RZ, R34 ;  /* 0x000000ffff047224 */ /* 0x004fe400078e0022 */
[----:B------:R-:W-:Y:S01]  /*1aaf0*/  IMAD.MOV.U32 R5, RZ, RZ, R55 ;  /* 0x000000ffff057224 */ /* 0x000fe200078e0037 */
[----:B------:R-:W-:Y:S04]  /*1ab00*/  STL [R1+0x2b8], R54 ;  /* 0x0002b83601007387 */ /* 0x000fe80000100800 */
[----:B-1----:R-:W2:Y:S04]  /*1ab10*/  LDL.LU R34, [R1+0x44] ;  /* 0x0000440001227983 */ /* 0x002ea80000300800 */
[----:B------:R-:W2:Y:S04]  /*1ab20*/  LDL.LU R74, [R1] ;  /* 0x00000000014a7983 */ /* 0x000ea80000300800 */
[----:B------:R1:W-:Y:S01]  /*1ab30*/  LDGSTS.E [R28+0xc400], [R4.64], P0 ;  /* 0x0c400000041c7fae */ /* 0x0003e2000812184c */
[----:B------:R-:W-:-:S04]  /*1ab40*/  IADD3 R32, P1, R32, UR11, RZ ;  /* 0x0000000b20207c10 */ /* 0x000fc8000ff3e0ff */
[----:B------:R-:W-:Y:S01]  /*1ab50*/  IADD3.X R53, R53, UR10, RZ, P1, !PT ;  /* 0x0000000a35357c10 */ /* 0x000fe20008ffe4ff */
[----:B-1----:R-:W-:Y:S02]  /*1ab60*/  IMAD.MOV.U32 R4, RZ, RZ, R35 ;  /* 0x000000ffff047224 */ /* 0x002fe400078e0023 */
[----:B-----5:R-:W2:Y:S01]  /*1ab70*/  LDL.LU R35, [R1+0x40] ;  /* 0x0000400001237983 */ /* 0x020ea20000300800 */
[----:B------:R-:W-:Y:S01]  /*1ab80*/  IMAD.MOV.U32 R5, RZ, RZ, R54 ;  /* 0x000000ffff057224 */ /* 0x000fe200078e0036 */
[----:B------:R-:W-:Y:S02]  /*1ab90*/  LOP3.LUT R101, R101, 0x7f, RZ, 0xc0, !PT ;  /* 0x0000007f65657812 */ /* 0x000fe400078ec0ff */
[----:B------:R1:W-:Y:S04]  /*1aba0*/  STL [R1+0x2fc], R32 ;  /* 0x0002fc2001007387 */ /* 0x0003e80000100800 */
[----:B------:R1:W-:Y:S04]  /*1abb0*/  LDGSTS.E [R28+0xd400], [R4.64], P0 ;  /* 0x0d400000041c7fae */ /* 0x0003e8000812184c */
[----:B------:R-:W-:Y:S01]  /*1abc0*/  STL [R1+0x2f8], R53 ;  /* 0x0002f83501007387 */ /* 0x000fe20000100800 */
[----:B------:R-:W-:-:S02]  /*1abd0*/  IMAD.SHL.U32 R101, R101, 0x4, RZ ;  /* 0x0000000465657824 */ /* 0x000fc400078e00ff */
[----:B-1----:R-:W-:Y:S02]  /*1abe0*/  IMAD.MOV.U32 R4, RZ, RZ, R32 ;  /* 0x000000ffff047224 */ /* 0x002fe400078e0020 */
[----:B------:R-:W-:-:S05]  /*1abf0*/  IMAD.MOV.U32 R5, RZ, RZ, R53 ;  /* 0x000000ffff057224 */ /* 0x000fca00078e0035 */
[----:B------:R1:W-:Y:S01]  /*1ac00*/  LDGSTS.E [R28+0xe400], [R4.64], P0 ;  /* 0x0e400000041c7fae */ /* 0x0003e2000812184c */
[----:B---3--:R-:W-:-:S04]  /*1ac10*/  IADD3 R33, P2, R33, UR11, RZ ;  /* 0x0000000b21217c10 */ /* 0x008fc8000ff5e0ff */
[----:B------:R-:W-:Y:S01]  /*1ac20*/  IADD3.X R52, R52, UR10, RZ, P2, !PT ;  /* 0x0000000a34347c10 */ /* 0x000fe200097fe4ff */
[----:B------:R3:W-:Y:S01]  /*1ac30*/  STL [R1+0x33c], R33 ;  /* 0x00033c2101007387 */ /* 0x0007e20000100800 */
[----:B-1----:R-:W-:-:S03]  /*1ac40*/  IMAD.MOV.U32 R4, RZ, RZ, R33 ;  /* 0x000000ffff047224 */ /* 0x002fc600078e0021 */
[----:B------:R-:W5:Y:S01]  /*1ac50*/  LDL.LU R55, [R1+0x84] ;  /* 0x0000840001377983 */ /* 0x000f620000300800 */
[----:B------:R-:W-:-:S03]  /*1ac60*/  IMAD.MOV.U32 R5, RZ, RZ, R52 ;  /* 0x000000ffff057224 */ /* 0x000fc600078e0034 */
[----:B------:R1:W-:Y:S04]  /*1ac70*/  STL [R1+0x338], R52 ;  /* 0x0003383401007387 */ /* 0x0003e80000100800 */
[----:B------:R-:W5:Y:S04]  /*1ac80*/  LDL.LU R32, [R1+0xc4] ;  /* 0x0000c40001207983 */ /* 0x000f680000300800 */
[----:B------:R-:W5:Y:S01]  /*1ac90*/  LDL.LU R72, [R1+0x80] ;  /* 0x0000800001487983 */ /* 0x000f620000300800 */
[----:B---3--:R-:W-:-:S03]  /*1aca0*/  LOP3.LUT R33, R101, 0x30, RZ, 0x3c, !PT ;  /* 0x0000003065217812 */ /* 0x008fc600078e3cff */
[----:B------:R-:W3:Y:S04]  /*1acb0*/  LDL.LU R54, [R1+0xc0] ;  /* 0x0000c00001367983 */ /* 0x000ee80000300800 */
[----:B------:R1:W-:Y:S04]  /*1acc0*/  LDGSTS.E [R28+0xf400], [R4.64], P0 ;  /* 0x0f400000041c7fae */ /* 0x0003e8000812184c */
[----:B------:R-:W3:Y:S01]  /*1acd0*/  LDL.LU R90, [R1+0x100] ;  /* 0x00010000015a7983 */ /* 0x000ee20000300800 */
[----:B-1----:R-:W-:-:S04]  /*1ace0*/  IMAD.U32 R28, RZ, RZ, UR8 ;  /* 0x00000008ff1c7e24 */ /* 0x002fc8000f8e00ff */
[----:B------:R-:W-:Y:S02]  /*1acf0*/  IMAD R28, R28, 0x10000, R33 ;  /* 0x000100001c1c7824 */ /* 0x000fe400078e0221 */
[----:B------:R-:W3:Y:S04]  /*1ad00*/  LDL.LU R33, [R1+0x104] ;  /* 0x0001040001217983 */ /* 0x000ee80000300800 */
[----:B------:R-:W3:Y:S04]  /*1ad10*/  LDL.LU R53, [R1+0x140] ;  /* 0x0001400001357983 */ /* 0x000ee80000300800 */
[----:B------:R-:W3:Y:S01]  /*1ad20*/  LDL.LU R52, [R1+0x144] ;  /* 0x0001440001347983 */ /* 0x000ee20000300800 */
[----:B------:R-:W-:-:S02]  /*1ad30*/  IADD3 R222, P1, R222, UR11, RZ ;  /* 0x0000000bdede7c10 */ /* 0x000fc4000ff3e0ff */
[----:B------:R-:W-:Y:S02]  /*1ad40*/  IADD3 R238, P2, R238, UR11, RZ ;  /* 0x0000000beeee7c10 */ /* 0x000fe4000ff5e0ff */
[----:B------:R-:W-:Y:S01]  /*1ad50*/  IADD3.X R221, R221, UR10, RZ, P1, !PT ;  /* 0x0000000adddd7c10 */ /* 0x000fe20008ffe4ff */
[----:B------:R-:W-:Y:S01]  /*1ad60*/  IMAD.MOV.U32 R4, RZ, RZ, R222 ;  /* 0x000000ffff047224 */ /* 0x000fe200078e00de */
[----:B------:R-:W-:-:S03]  /*1ad70*/  IADD3.X R237, R237, UR10, RZ, P2, !PT ;  /* 0x0000000aeded7c10 */ /* 0x000fc600097fe4ff */
[----:B------:R-:W-:-:S05]  /*1ad80*/  IMAD.MOV.U32 R5, RZ, RZ, R221 ;  /* 0x000000ffff057224 */ /* 0x000fca00078e00dd */
[----:B------:R1:W-:Y:S02]  /*1ad90*/  LDGSTS.E [R28+0x600], [R4.64], P0 ;  /* 0x00600000041c7fae */ /* 0x0003e4000812184c */
[----:B-1----:R-:W-:Y:S02]  /*1ada0*/  IMAD.MOV.U32 R4, RZ, RZ, R238 ;  /* 0x000000ffff047224 */ /* 0x002fe400078e00ee */
[----:B------:R-:W-:-:S05]  /*1adb0*/  IMAD.MOV.U32 R5, RZ, RZ, R237 ;  /* 0x000000ffff057224 */ /* 0x000fca00078e00ed */
[----:B------:R1:W-:Y:S01]  /*1adc0*/  LDGSTS.E [R28+0x1600], [R4.64], P0 ;  /* 0x01600000041c7fae */ /* 0x0003e2000812184c */
[----:B----4-:R-:W-:Y:S02]  /*1add0*/  IADD3 R73, P1, R73, UR11, RZ ;  /* 0x0000000b49497c10 */ /* 0x010fe4000ff3e0ff */
[----:B--2---:R-:W-:Y:S02]  /*1ade0*/  IADD3 R34, P2, R34, UR11, RZ ;  /* 0x0000000b22227c10 */ /* 0x004fe4000ff5e0ff */
[----:B------:R-:W-:Y:S01]  /*1adf0*/  IADD3.X R74, R74, UR10, RZ, P1, !PT ;  /* 0x0000000a4a4a7c10 */ /* 0x000fe20008ffe4ff */
[----:B-1----:R-:W-:Y:S01]  /*1ae00*/  IMAD.MOV.U32 R4, RZ, RZ, R73 ;  /* 0x000000ffff047224 */ /* 0x002fe200078e0049 */
[----:B------:R-:W-:Y:S03]  /*1ae10*/  STL [R1+0x4], R73 ;  /* 0x0000044901007387 */ /* 0x000fe60000100800 */
[----:B------:R-:W-:Y:S01]  /*1ae20*/  IMAD.MOV.U32 R5, RZ, RZ, R74 ;  /* 0x000000ffff057224 */ /* 0x000fe200078e004a */
[----:B------:R-:W-:Y:S04]  /*1ae30*/  STL [R1], R74 ;  /* 0x0000004a01007387 */ /* 0x000fe80000100800 */
[----:B------:R-:W-:Y:S04]  /*1ae40*/  STL [R1+0x44], R34 ;  /* 0x0000442201007387 */ /* 0x000fe80000100800 */
[----:B------:R1:W-:Y:S01]  /*1ae50*/  LDGSTS.E [R28+0x2600], [R4.64], P0 ;  /* 0x02600000041c7fae */ /* 0x0003e2000812184c */
[----:B------:R-:W-:-:S05]  /*1ae60*/  IADD3.X R35, R35, UR10, RZ, P2, !PT ;  /* 0x0000000a23237c10 */ /* 0x000fca00097fe4ff */
[----:B------:R2:W-:Y:S01]  /*1ae70*/  STL [R1+0x40], R35 ;  /* 0x0000402301007387 */ /* 0x0005e20000100800 */
[----:B-1----:R-:W-:Y:S02]  /*1ae80*/  IMAD.MOV.U32 R5, RZ, RZ, R35 ;  /* 0x000000ffff057224 */ /* 0x002fe400078e0023 */
[----:B------:R-:W-:Y:S01]  /*1ae90*/  IMAD.MOV.U32 R4, RZ, RZ, R34 ;  /* 0x000000ffff047224 */ /* 0x000fe200078e0022 */
[----:B--2---:R-:W2:Y:S04]  /*1aea0*/  LDL.LU R35, [R1+0x180] ;  /* 0x0001800001237983 */ /* 0x004ea80000300800 */
[----:B------:R-:W4:Y:S04]  /*1aeb0*/  LDL.LU R34, [R1+0x184] ;  /* 0x0001840001227983 */ /* 0x000f280000300800 */
[----:B------:R-:W2:Y:S04]  /*1aec0*/  LDL.LU R89, [R1+0x1c0] ;  /* 0x0001c00001597983 */ /* 0x000ea80000300800 */
[----:B------:R-:W2:Y:S04]  /*1aed0*/  LDL.LU R88, [R1+0x1c4] ;  /* 0x0001c40001587983 */ /* 0x000ea80000300800 */
[----:B------:R1:W-:Y:S01]  /*1aee0*/  LDGSTS.E [R28+0x3600], [R4.64], P0 ;  /* 0x03600000041c7fae */ /* 0x0003e2000812184c */
[----:B-----5:R-:W-:-:S02]  /*1aef0*/  IADD3 R55, P1, R55, UR11, RZ ;  /* 0x0000000b37377c10 */ /* 0x020fc4000ff3e0ff */
[----:B------:R-:W-:Y:S02]  /*1af00*/  IADD3 R32, P2, R32, UR11, RZ ;  /* 0x0000000b20207c10 */ /* 0x000fe4000ff5e0ff */
[----:B------:R-:W-:Y:S01]  /*1af10*/  IADD3.X R72, R72, UR10, RZ, P1, !PT ;  /* 0x0000000a48487c10 */ /* 0x000fe20008ffe4ff */
[----:B------:R-:W-:Y:S01]  /*1af20*/  STL [R1+0x84], R55 ;  /* 0x0000843701007387 */ /* 0x000fe20000100800 */
[----:B---3--:R-:W-:-:S03]  /*1af30*/  IADD3.X R54, R54, UR10, RZ, P2, !PT ;  /* 0x0000000a36367c10 */ /* 0x008fc600097fe4ff */
[----:B------:R3:W-:Y:S01]  /*1af40*/  STL [R1+0x80], R72 ;  /* 0x0000804801007387 */ /* 0x0007e20000100800 */
[----:B-1----:R-:W-:-:S03]  /*1af50*/  IMAD.MOV.U32 R4, RZ, RZ, R55 ;  /* 0x000000ffff047224 */ /* 0x002fc600078e0037 */
[----:B------:R1:W-:Y:S01]  /*1af60*/  STL [R1+0xc4], R32 ;  /* 0x0000c42001007387 */ /* 0x0003e20000100800 */
[----:B------:R-:W-:-:S03]  /*1af70*/  IMAD.MOV.U32 R5, RZ, RZ, R72 ;  /* 0x000000ffff057224 */ /* 0x000fc600078e0048 */
[----:B------:R-:W5:Y:S04]  /*1af80*/  LDL.LU R75, [R1+0x200] ;  /* 0x00020000014b7983 */ /* 0x000f680000300800 */
[----:B------:R1:W-:Y:S04]  /*1af90*/  STL [R1+0xc0], R54 ;  /* 0x0000c03601007387 */ /* 0x0003e80000100800 */
[----:B------:R-:W5:Y:S04]  /*1afa0*/  LDL.LU R74, [R1+0x204] ;  /* 0x00020400014a7983 */ /* 0x000f680000300800 */
[----:B------:R-:W5:Y:S01]  /*1afb0*/  LDL.LU R73, [R1+0x240] ;  /* 0x0002400001497983 */ /* 0x000f620000300800 */
[----:B------:R-:W-:-:S03]  /*1afc0*/  IADD3 R33, P1, R33, UR11, RZ ;  /* 0x0000000b21217c10 */ /* 0x000fc6000ff3e0ff */
[----:B------:R1:W-:Y:S01]  /*1afd0*/  LDGSTS.E [R28+0x4600], [R4.64], P0 ;  /* 0x04600000041c7fae */ /* 0x0003e2000812184c */
[----:B------:R-:W-:-:S03]  /*1afe0*/  IADD3.X R90, R90, UR10, RZ, P1, !PT ;  /* 0x0000000a5a5a7c10 */ /* 0x000fc60008ffe4ff */
[----:B---3--:R-:W3:Y:S01]  /*1aff0*/  LDL.LU R72, [R1+0x244] ;  /* 0x0002440001487983 */ /* 0x008ee20000300800 */
[----:B------:R-:W-:-:S03]  /*1b000*/  IADD3 R52, P2, R52, UR11, RZ ;  /* 0x0000000b34347c10 */ /* 0x000fc6000ff5e0ff */
[----:B------:R-:W3:Y:S01]  /*1b010*/  LDL.LU R55, [R1+0x280] ;  /* 0x0002800001377983 */ /* 0x000ee20000300800 */
[----:B-1----:R-:W-:Y:S02]  /*1b020*/  IMAD.MOV.U32 R4, RZ, RZ, R32 ;  /* 0x000000ffff047224 */ /* 0x002fe400078e0020 */
[----:B------:R-:W-:Y:S01]  /*1b030*/  IMAD.MOV.U32 R5, RZ, RZ, R54 ;  /* 0x000000ffff057224 */ /* 0x000fe200078e0036 */
[----:B------:R-:W3:Y:S04]  /*1b040*/  LDL.LU R32, [R1+0x284] ;  /* 0x0002840001207983 */ /* 0x000ee80000300800 */
[----:B------:R-:W3:Y:S04]  /*1b050*/  LDL.LU R54, [R1+0x2c0] ;  /* 0x0002c00001367983 */ /* 0x000ee80000300800 */
[----:B------:R1:W-:Y:S04]  /*1b060*/  STL [R1+0x104], R33 ;  /* 0x0001042101007387 */ /* 0x0003e80000100800 */
[----:B------:R1:W-:Y:S04]  /*1b070*/  LDGSTS.E [R28+0x5600], [R4.64], P0 ;  /* 0x05600000041c7fae */ /* 0x0003e8000812184c */
[----:B------:R-:W-:Y:S04]  /*1b080*/  STL [R1+0x100], R90 ;  /* 0x0001005a01007387 */ /* 0x000fe80000100800 */
[----:B------:R-:W-:Y:S01]  /*1b090*/  STL [R1+0x144], R52 ;  /* 0x0001443401007387 */ /* 0x000fe20000100800 */
[----:B-1----:R-:W-:-:S03]  /*1b0a0*/  IMAD.MOV.U32 R4, RZ, RZ, R33 ;  /* 0x000000ffff047224 */ /* 0x002fc600078e0021 */
[----:B------:R-:W3:Y:S01]  /*1b0b0*/  LDL.LU R33, [R1+0x2c4] ;  /* 0x0002c40001217983 */ /* 0x000ee20000300800 */
[----:B------:R-:W-:Y:S01]  /*1b0c0*/  IMAD.MOV.U32 R5, RZ, RZ, R90 ;  /* 0x000000ffff057224 */ /* 0x000fe200078e005a */
[----:B------:R-:W-:-:S04]  /*1b0d0*/  IADD3.X R53, R53, UR10, RZ, P2, !PT ;  /* 0x0000000a35357c10 */ /* 0x000fc800097fe4ff */
[----:B------:R1:W-:Y:S04]  /*1b0e0*/  LDGSTS.E [R28+0x6600], [R4.64], P0 ;  /* 0x06600000041c7fae */ /* 0x0003e8000812184c */
[----:B------:R1:W-:Y:S02]  /*1b0f0*/  STL [R1+0x140], R53 ;  /* 0x0001403501007387 */ /* 0x0003e40000100800 */
[----:B-1----:R-:W-:Y:S02]  /*1b100*/  IMAD.MOV.U32 R4, RZ, RZ, R52 ;  /* 0x000000ffff047224 */ /* 0x002fe400078e0034 */
[----:B------:R-:W-:Y:S02]  /*1b110*/  IMAD.MOV.U32 R5, RZ, RZ, R53 ;  /* 0x000000ffff057224 */ /* 0x000fe400078e0035 */
[----:B------:R-:W3:Y:S04]  /*1b120*/  LDL.LU R53, [R1+0x300] ;  /* 0x0003000001357983 */ /* 0x000ee80000300800 */
[----:B------:R-:W3:Y:S04]  /*1b130*/  LDL.LU R52, [R1+0x304] ;  /* 0x0003040001347983 */ /* 0x000ee80000300800 */
[----:B------:R1:W-:Y:S01]  /*1b140*/  LDGSTS.E [R28+0x7600], [R4.64], P0 ;  /* 0x07600000041c7fae */ /* 0x0003e2000812184c */
[----:B----4-:R-:W-:-:S04]  /*1b150*/  IADD3 R34, P1, R34, UR11, RZ ;  /* 0x0000000b22227c10 */ /* 0x010fc8000ff3e0ff */
[----:B--2---:R-:W-:Y:S02]  /*1b160*/  IADD3.X R35, R35, UR10, RZ, P1, !PT ;  /* 0x0000000a23237c10 */ /* 0x004fe40008ffe4ff */
[----:B------:R-:W-:Y:S01]  /*1b170*/  IADD3 R88, P2, R88, UR11, RZ ;  /* 0x0000000b58587c10 */ /* 0x000fe2000ff5e0ff */
[----:B------:R-:W-:Y:S03]  /*1b180*/  STL [R1+0x184], R34 ;  /* 0x0001842201007387 */ /* 0x000fe60000100800 */
[----:B------:R-:W-:Y:S01]  /*1b190*/  IADD3.X R89, R89, UR10, RZ, P2, !PT ;  /* 0x0000000a59597c10 */ /* 0x000fe200097fe4ff */
[----:B------:R2:W-:Y:S01]  /*1b1a0*/  STL [R1+0x180], R35 ;  /* 0x0001802301007387 */ /* 0x0005e20000100800 */
[----:B-1----:R-:W-:-:S03]  /*1b1b0*/  IMAD.MOV.U32 R5, RZ, RZ, R35 ;  /* 0x000000ffff057224 */ /* 0x002fc600078e0023 */
[----:B------:R-:W-:Y:S01]  /*1b1c0*/  STL [R1+0x1c4], R88 ;  /* 0x0001c45801007387 */ /* 0x000fe20000100800 */
[----:B------:R-:W-:-:S03]  /*1b1d0*/  IMAD.MOV.U32 R4, RZ, RZ, R34 ;  /* 0x000000ffff047224 */ /* 0x000fc600078e0022 */
[----:B--2---:R-:W2:Y:S04]  /*1b1e0*/  LDL.LU R35, [R1+0x340] ;  /* 0x0003400001237983 */ /* 0x004ea80000300800 */
[----:B------:R-:W-:Y:S04]  /*1b1f0*/  STL [R1+0x1c0], R89 ;  /* 0x0001c05901007387 */ /* 0x000fe80000100800 */
[----:B------:R-:W4:Y:S04]  /*1b200*/  LDL.LU R34, [R1+0x344] ;  /* 0x0003440001227983 */ /* 0x000f280000300800 */
[----:B------:R1:W-:Y:S02]  /*1b210*/  LDGSTS.E [R28+0x8600], [R4.64], P0 ;  /* 0x08600000041c7fae */ /* 0x0003e4000812184c */
[----:B-1----:R-:W-:-:S02]  /*1b220*/  IMAD.MOV.U32 R4, RZ, RZ, R88 ;  /* 0x000000ffff047224 */ /* 0x002fc400078e0058 */
[----:B------:R-:W-:-:S05]  /*1b230*/  IMAD.MOV.U32 R5, RZ, RZ, R89 ;  /* 0x000000ffff057224 */ /* 0x000fca00078e0059 */
[----:B------:R1:W-:Y:S01]  /*1b240*/  LDGSTS.E [R28+0x9600], [R4.64], P0 ;  /* 0x09600000041c7fae */ /* 0x0003e2000812184c */
[----:B-----5:R-:W-:-:S04]  /*1b250*/  IADD3 R74, P1, R74, UR11, RZ ;  /* 0x0000000b4a4a7c10 */ /* 0x020fc8000ff3e0ff */
[----:B------:R-:W-:Y:S01]  /*1b260*/  IADD3.X R75, R75, UR10, RZ, P1, !PT ;  /* 0x0000000a4b4b7c10 */ /* 0x000fe20008ffe4ff */
[----:B-1----:R-:W-:Y:S01]  /*1b270*/  IMAD.MOV.U32 R4, RZ, RZ, R74 ;  /* 0x000000ffff047224 */ /* 0x002fe200078e004a */
[----:B------:R-:W-:Y:S03]  /*1b280*/  STL [R1+0x204], R74 ;  /* 0x0002044a01007387 */ /* 0x000fe60000100800 */
[----:B------:R-:W-:Y:S01]  /*1b290*/  IMAD.MOV.U32 R5, RZ, RZ, R75 ;  /* 0x000000ffff057224 */ /* 0x000fe200078e004b */
[----:B---3--:R-:W-:Y:S01]  /*1b2a0*/  IADD3 R72, P2, R72, UR11, RZ ;  /* 0x0000000b48487c10 */ /* 0x008fe2000ff5e0ff */
[----:B------:R-:W-:Y:S03]  /*1b2b0*/  STL [R1+0x200], R75 ;  /* 0x0002004b01007387 */ /* 0x000fe60000100800 */
[----:B------:R-:W-:Y:S01]  /*1b2c0*/  IADD3.X R73, R73, UR10, RZ, P2, !PT ;  /* 0x0000000a49497c10 */ /* 0x000fe200097fe4ff */
[----:B------:R-:W-:Y:S04]  /*1b2d0*/  STL [R1+0x244], R72 ;  /* 0x0002444801007387 */ /* 0x000fe80000100800 */
[----:B------:R1:W-:Y:S01]  /*1b2e0*/  LDGSTS.E [R28+0xa600], [R4.64], P0 ;  /* 0x0a600000041c7fae */ /* 0x0003e2000812184c */
[----:B------:R-:W-:-:S04]  /*1b2f0*/  IADD3 R32, P1, R32, UR11, RZ ;  /* 0x0000000b20207c10 */ /* 0x000fc8000ff3e0ff */
[----:B------:R-:W-:Y:S01]  /*1b300*/  IADD3.X R55, R55, UR10, RZ, P1, !PT ;  /* 0x0000000a37377c10 */ /* 0x000fe20008ffe4ff */
[----:B------:R3:W-:Y:S04]  /*1b310*/  STL [R1+0x240], R73 ;  /* 0x0002404901007387 */ /* 0x0007e80000100800 */
[----:B------:R5:W-:Y:S01]  /*1b320*/  STL [R1+0x284], R32 ;  /* 0x0002842001007387 */ /* 0x000be20000100800 */
[----:B-1----:R-:W-:Y:S02]  /*1b330*/  IMAD.MOV.U32 R4, RZ, RZ, R72 ;  /* 0x000000ffff047224 */ /* 0x002fe400078e0048 */
[----:B------:R-:W-:Y:S01]  /*1b340*/  IMAD.MOV.U32 R5, RZ, RZ, R73 ;  /* 0x000000ffff057224 */ /* 0x000fe200078e0049 */
[----:B------:R-:W-:Y:S04]  /*1b350*/  STL [R1+0x280], R55 ;  /* 0x0002803701007387 */ /* 0x000fe80000100800 */
[----:B------:R1:W-:Y:S01]  /*1b360*/  LDGSTS.E [R28+0xb600], [R4.64], P0 ;  /* 0x0b600000041c7fae */ /* 0x0003e2000812184c */
[----:B------:R-:W-:-:S04]  /*1b370*/  IADD3 R33, P2, R33, UR11, RZ ;  /* 0x0000000b21217c10 */ /* 0x000fc8000ff5e0ff */
[----:B------:R-:W-:Y:S01]  /*1b380*/  IADD3.X R54, R54, UR10, RZ, P2, !PT ;  /* 0x0000000a36367c10 */ /* 0x000fe200097fe4ff */
[----:B------:R3:W-:Y:S01]  /*1b390*/  STL [R1+0x2c4], R33 ;  /* 0x0002c42101007387 */ /* 0x0007e20000100800 */
[----:B-1----:R-:W-:-:S03]  /*1b3a0*/  IMAD.MOV.U32 R4, RZ, RZ, R32 ;  /* 0x000000ffff047224 */ /* 0x002fc600078e0020 */
[----:B---3--:R-:W3:Y:S01]  /*1b3b0*/  LDL.LU R73, [R1+0xc] ;  /* 0x00000c0001497983 */ /* 0x008ee20000300800 */
[----:B------:R-:W-:-:S03]  /*1b3c0*/  IMAD.MOV.U32 R5, RZ, RZ, R55 ;  /* 0x000000ffff057224 */ /* 0x000fc600078e0037 */
[----:B------:R-:W-:Y:S04]  /*1b3d0*/  STL [R1+0x2c0], R54 ;  /* 0x0002c03601007387 */ /* 0x000fe80000100800 */
[----:B-----5:R-:W5:Y:S04]  /*1b3e0*/  LDL.LU R32, [R1+0x4c] ;  /* 0x00004c0001207983 */ /* 0x020f680000300800 */
[----:B------:R-:W5:Y:S04]  /*1b3f0*/  LDL.LU R74, [R1+0x8] ;  /* 0x00000800014a7983 */ /* 0x000f680000300800 */
[----:B------:R1:W-:Y:S02]  /*1b400*/  LDGSTS.E [R28+0xc600], [R4.64], P0 ;  /* 0x0c600000041c7fae */ /* 0x0003e4000812184c */
[----:B-1----:R-:W-:-:S02]  /*1b410*/  IMAD.MOV.U32 R4, RZ, RZ, R33 ;  /* 0x000000ffff047224 */ /* 0x002fc400078e0021 */
[----:B------:R-:W5:Y:S04]  /*1b420*/  LDL.LU R33, [R1+0x48] ;  /* 0x0000480001217983 */ /* 0x000f680000300800 */
[----:B------:R-:W1:Y:S01]  /*1b430*/  S2R R101, SR_TID.X ;  /* 0x0000000000657919 */ /* 0x000e620000002100 */
[----:B------:R-:W-:Y:S01]  /*1b440*/  IADD3 R52, P1, R52, UR11, RZ ;  /* 0x0000000b34347c10 */ /* 0x000fe2000ff3e0ff */
[----:B------:R-:W-:-:S03]  /*1b450*/  IMAD.MOV.U32 R5, RZ, RZ, R54 ;  /* 0x000000ffff057224 */ /* 0x000fc600078e0036 */
[----:B------:R-:W-:Y:S02]  /*1b460*/  IADD3.X R53, R53, UR10, RZ, P1, !PT ;  /* 0x0000000a35357c10 */ /* 0x000fe40008ffe4ff */
[----:B------:R1:W-:Y:S01]  /*1b470*/  LDGSTS.E [R28+0xd600], [R4.64], P0 ;  /* 0x0d600000041c7fae */ /* 0x0003e2000812184c */
[----:B------:R-:W-:-:S03]  /*1b480*/  IADD3 R224, P1, R224, UR11, RZ ;  /* 0x0000000be0e07c10 */ /* 0x000fc6000ff3e0ff */
[----:B------:R-:W-:Y:S01]  /*1b490*/  STL [R1+0x304], R52 ;  /* 0x0003043401007387 */ /* 0x000fe20000100800 */
[----:B-1----:R-:W-:Y:S02]  /*1b4a0*/  IMAD.MOV.U32 R4, RZ, RZ, R52 ;  /* 0x000000ffff047224 */ /* 0x002fe400078e0034 */
[----:B------:R-:W-:Y:S01]  /*1b4b0*/  IMAD.MOV.U32 R5, RZ, RZ, R53 ;  /* 0x000000ffff057224 */ /* 0x000fe200078e0035 */
[----:B------:R-:W-:-:S04]  /*1b4c0*/  LOP3.LUT R101, R101, 0x7f, RZ, 0xc0, !PT ;  /* 0x0000007f65657812 */ /* 0x000fc800078ec0ff */
[----:B------:R1:W-:Y:S01]  /*1b4d0*/  LDGSTS.E [R28+0xe600], [R4.64], P0 ;  /* 0x0e600000041c7fae */ /* 0x0003e2000812184c */
[----:B----4-:R-:W-:-:S04]  /*1b4e0*/  IADD3 R34, P2, R34, UR11, RZ ;  /* 0x0000000b22227c10 */ /* 0x010fc8000ff5e0ff */
[----:B--2---:R-:W-:Y:S01]  /*1b4f0*/  IADD3.X R35, R35, UR10, RZ, P2, !PT ;  /* 0x0000000a23237c10 */ /* 0x004fe200097fe4ff */
[----:B-1----:R-:W-:Y:S02]  /*1b500*/  IMAD.MOV.U32 R4, RZ, RZ, R34 ;  /* 0x000000ffff047224 */ /* 0x002fe400078e0022 */
[----:B------:R-:W-:Y:S02]  /*1b510*/  IMAD.SHL.U32 R101, R101, 0x4, RZ ;  /* 0x0000000465657824 */ /* 0x000fe400078e00ff */
[----:B------:R-:W-:Y:S01]  /*1b520*/  IMAD.MOV.U32 R5, RZ, RZ, R35 ;  /* 0x000000ffff057224 */ /* 0x000fe200078e0023 */
[----:B------:R-:W-:Y:S01]  /*1b530*/  STL [R1+0x300], R53 ;  /* 0x0003003501007387 */ /* 0x000fe20000100800 */
[----:B------:R-:W-:-:S03]  /*1b540*/  IADD3.X R223, R223, UR10, RZ, P1, !PT ;  /* 0x0000000adfdf7c10 */ /* 0x000fc60008ffe4ff */
[----:B------:R1:W-:Y:S01]  /*1b550*/  STL [R1+0x344], R34 ;  /* 0x0003442201007387 */ /* 0x0003e20000100800 */
[----:B------:R-:W-:-:S03]  /*1b560*/  IADD3 R240, P2, R240, UR11, RZ ;  /* 0x0000000bf0f07c10 */ /* 0x000fc6000ff5e0ff */
[----:B------:R-:W2:Y:S04]  /*1b570*/  LDL.LU R55, [R1+0x8c] ;  /* 0x00008c0001377983 */ /* 0x000ea80000300800 */
[----:B------:R4:W-:Y:S01]  /*1b580*/  LDGSTS.E [R28+0xf600], [R4.64], P0 ;  /* 0x0f600000041c7fae */ /* 0x0009e2000812184c */
[----:B-1----:R-:W-:-:S03]  /*1b590*/  LOP3.LUT R34, R101, 0x40, RZ, 0x3c, !PT ;  /* 0x0000004065227812 */ /* 0x002fc600078e3cff */
[----:B------:R1:W-:Y:S01]  /*1b5a0*/  STL [R1+0x340], R35 ;  /* 0x0003402301007387 */ /* 0x0003e20000100800 */
[----:B------:R-:W-:-:S03]  /*1b5b0*/  IADD3.X R239, R239, UR10, RZ, P2, !PT ;  /* 0x0000000aefef7c10 */ /* 0x000fc600097fe4ff */
[----:B------:R-:W2:Y:S01]  /*1b5c0*/  LDL.LU R53, [R1+0xcc] ;  /* 0x0000cc0001357983 */ /* 0x000ea20000300800 */
[----:B----4-:R-:W-:-:S03]  /*1b5d0*/  IMAD.U32 R28, RZ, RZ, UR8 ;  /* 0x00000008ff1c7e24 */ /* 0x010fc6000f8e00ff */
[----:B------:R-:W4:Y:S01]  /*1b5e0*/  LDL.LU R72, [R1+0x88] ;  /* 0x0000880001487983 */ /* 0x000f220000300800 */
[----:B------:R-:W-:Y:S02]  /*1b5f0*/  IMAD.MOV.U32 R4, RZ, RZ, R224 ;  /* 0x000000ffff047224 */ /* 0x000fe400078e00e0 */
[----:B------:R-:W-:Y:S01]  /*1b600*/  IMAD R28, R28, 0x10000, R34 ;  /* 0x000100001c1c7824 */ /* 0x000fe200078e0222 */
[----:B------:R-:W4:Y:S01]  /*1b610*/  LDL.LU R54, [R1+0xc8] ;  /* 0x0000c80001367983 */ /* 0x000f220000300800 */
[----:B------:R-:W-:-:S03]  /*1b620*/  IMAD.MOV.U32 R5, RZ, RZ, R223 ;  /* 0x000000ffff057224 */ /* 0x000fc600078e00df */
[----:B------:R-:W4:Y:S04]  /*1b630*/  LDL.LU R90, [R1+0x108] ;  /* 0x00010800015a7983 */ /* 0x000f280000300800 */
[----:B------:R1:W-:Y:S04]  /*1b640*/  LDGSTS.E [R28+0x800], [R4.64], P0 ;  /* 0x00800000041c7fae */ /* 0x0003e8000812184c */
[----:B------:R-:W4:Y:S04]  /*1b650*/  LDL.LU R52, [R1+0x10c] ;  /* 0x00010c0001347983 */ /* 0x000f280000300800 */
[----:B-1----:R-:W4:Y:S01]  /*1b660*/  LDL.LU R35, [R1+0x148] ;  /* 0x0001480001237983 */ /* 0x002f220000300800 */
[----:B------:R-:W-:-:S03]  /*1b670*/  IMAD.MOV.U32 R4, RZ, RZ, R240 ;  /* 0x000000ffff047224 */ /* 0x000fc600078e00f0 */
[----:B------:R-:W4:Y:S01]  /*1b680*/  LDL.LU R34, [R1+0x14c] ;  /* 0x00014c0001227983 */ /* 0x000f220000300800 */
[----:B------:R-:W-:-:S05]  /*1b690*/  IMAD.MOV.U32 R5, RZ, RZ, R239 ;  /* 0x000000ffff057224 */ /* 0x000fca00078e00ef */
[----:B------:R1:W-:Y:S01]  /*1b6a0*/  LDGSTS.E [R28+0x1800], [R4.64], P0 ;  /* 0x01800000041c7fae */ /* 0x0003e2000812184c */
[----:B---3--:R-:W-:-:S05]  /*1b6b0*/  IADD3 R73, P1, R73, UR11, RZ ;  /* 0x0000000b49497c10 */ /* 0x008fca000ff3e0ff */
[----:B-1----:R-:W-:Y:S01]  /*1b6c0*/  IMAD.MOV.U32 R4, RZ, RZ, R73 ;  /* 0x000000ffff047224 */ /* 0x002fe200078e0049 */
[----:B-----5:R-:W-:Y:S02]  /*1b6d0*/  IADD3 R32, P2, R32, UR11, RZ ;  /* 0x0000000b20207c10 */ /* 0x020fe4000ff5e0ff */
[----:B------:R-:W-:Y:S01]  /*1b6e0*/  IADD3.X R74, R74, UR10, RZ, P1, !PT ;  /* 0x0000000a4a4a7c10 */ /* 0x000fe20008ffe4ff */
[----:B------:R-:W-:Y:S04]  /*1b6f0*/  STL [R1+0xc], R73 ;  /* 0x00000c4901007387 */ /* 0x000fe80000100800 */
[----:B------:R-:W-:Y:S01]  /*1b700*/  IMAD.MOV.U32 R5, RZ, RZ, R74 ;  /* 0x000000ffff057224 */ /* 0x000fe200078e004a */
[----:B------:R-:W-:Y:S04]  /*1b710*/  STL [R1+0x8], R74 ;  /* 0x0000084a01007387 */ /* 0x000fe80000100800 */
[----:B------:R-:W-:Y:S04]  /*1b720*/  STL [R1+0x4c], R32 ;  /* 0x00004c2001007387 */ /* 0x000fe80000100800 */
[----:B------:R1:W-:Y:S01]  /*1b730*/  LDGSTS.E [R28+0x2800], [R4.64], P0 ;  /* 0x02800000041c7fae */ /* 0x0003e2000812184c */
[----:B------:R-:W-:-:S05]  /*1b740*/  IADD3.X R33, R33, UR10, RZ, P2, !PT ;  /* 0x0000000a21217c10 */ /* 0x000fca00097fe4ff */
[----:B------:R3:W-:Y:S01]  /*1b750*/  STL [R1+0x48], R33 ;  /* 0x0000482101007387 */ /* 0x0007e20000100800 */
[----:B-1----:R-:W-:Y:S02]  /*1b760*/  IMAD.MOV.U32 R5, RZ, RZ, R33 ;  /* 0x000000ffff057224 */ /* 0x002fe400078e0021 */
[----:B------:R-:W-:Y:S01]  /*1b770*/  IMAD.MOV.U32 R4, RZ, RZ, R32 ;  /* 0x000000ffff047224 */ /* 0x000fe200078e0020 */
[----:B---3--:R-:W3:Y:S04]  /*1b780*/  LDL.LU R33, [R1+0x188] ;  /* 0x0001880001217983 */ /* 0x008ee80000300800 */
[----:B------:R-:W5:Y:S04]  /*1b790*/  LDL.LU R32, [R1+0x18c] ;  /* 0x00018c0001207983 */ /* 0x000f680000300800 */
[----:B------:R-:W3:Y:S04]  /*1b7a0*/  LDL.LU R89, [R1+0x1c8] ;  /* 0x0001c80001597983 */ /* 0x000ee80000300800 */
[----:B------:R-:W3:Y:S04]  /*1b7b0*/  LDL.LU R88, [R1+0x1cc] ;  /* 0x0001cc0001587983 */ /* 0x000ee80000300800 */
[----:B------:R1:W-:Y:S01]  /*1b7c0*/  LDGSTS.E [R28+0x3800], [R4.64], P0 ;  /* 0x03800000041c7fae */ /* 0x0003e2000812184c */
[----:B--2---:R-:W-:-:S05]  /*1b7d0*/  IADD3 R55, P1, R55, UR11, RZ ;  /* 0x0000000b37377c10 */ /* 0x004fca000ff3e0ff */
[----:B------:R-:W-:Y:S01]  /*1b7e0*/  STL [R1+0x8c], R55 ;  /* 0x00008c3701007387 */ /* 0x000fe20000100800 */
[----:B------:R-:W-:Y:S02]  /*1b7f0*/  IADD3 R53, P2, R53, UR11, RZ ;  /* 0x0000000b35357c10 */ /* 0x000fe4000ff5e0ff */
[----:B----4-:R-:W-:Y:S02]  /*1b800*/  IADD3.X R72, R72, UR10, RZ, P1, !PT ;  /* 0x0000000a48487c10 */ /* 0x010fe40008ffe4ff */
[----:B------:R-:W-:-:S03]  /*1b810*/  IADD3.X R54, R54, UR10, RZ, P2, !PT ;  /* 0x0000000a36367c10 */ /* 0x000fc600097fe4ff */
[----:B------:R2:W-:Y:S01]  /*1b820*/  STL [R1+0x88], R72 ;  /* 0x0000884801007387 */ /* 0x0005e20000100800 */
[----:B-1----:R-:W-:Y:S02]  /*1b830*/  IMAD.MOV.U32 R4, RZ, RZ, R55 ;  /* 0x000000ffff047224 */ /* 0x002fe400078e0037 */
[----:B------:R-:W-:Y:S01]  /*1b840*/  IMAD.MOV.U32 R5, RZ, RZ, R72 ;  /* 0x000000ffff057224 */ /* 0x000fe200078e0048 */
[----:B------:R-:W-:Y:S04]  /*1b850*/  STL [R1+0xcc], R53 ;  /* 0x0000cc3501007387 */ /* 0x000fe80000100800 */
[----:B------:R-:W4:Y:S04]  /*1b860*/  LDL.LU R75, [R1+0x208] ;  /* 0x00020800014b7983 */ /* 0x000f280000300800 */
[----:B------:R1:W-:Y:S01]  /*1b870*/  STL [R1+0xc8], R54 ;  /* 0x0000c83601007387 */ /* 0x0003e20000100800 */
[----:B------:R-:W-:-:S03]  /*1b880*/  IADD3 R52, P1, R52, UR11, RZ ;  /* 0x0000000b34347c10 */ /* 0x000fc6000ff3e0ff */
[----:B------:R-:W4:Y:S01]  /*1b890*/  LDL.LU R74, [R1+0x20c] ;  /* 0x00020c00014a7983 */ /* 0x000f220000300800 */
[----:B------:R-:W-:-:S03]  /*1b8a0*/  IADD3.X R90, R90, UR10, RZ, P1, !PT ;  /* 0x0000000a5a5a7c10 */ /* 0x000fc60008ffe4ff */
[----:B------:R1:W-:Y:S01]  /*1b8b0*/  LDGSTS.E [R28+0x4800], [R4.64], P0 ;  /* 0x04800000041c7fae */ /* 0x0003e2000812184c */
[----:B------:R-:W-:-:S03]  /*1b8c0*/  IADD3 R34, P2, R34, UR11, RZ ;  /* 0x0000000b22227c10 */ /* 0x000fc6000ff5e0ff */
[----:B------:R-:W4:Y:S04]  /*1b8d0*/  LDL.LU R73, [R1+0x248] ;  /* 0x0002480001497983 */ /* 0x000f280000300800 */
[----:B--2---:R-:W2:Y:S01]  /*1b8e0*/  LDL.LU R72, [R1+0x24c] ;  /* 0x00024c0001487983 */ /* 0x004ea20000300800 */
[----:B-1----:R-:W-:-:S03]  /*1b8f0*/  IMAD.MOV.U32 R4, RZ, RZ, R53 ;  /* 0x000000ffff047224 */ /* 0x002fc600078e0035 */
[----:B------:R-:W2:Y:S01]  /*1b900*/  LDL.LU R55, [R1+0x288] ;  /* 0x0002880001377983 */ /* 0x000ea20000300800 */
[----:B------:R-:W-:-:S03]  /*1b910*/  IMAD.MOV.U32 R5, RZ, RZ, R54 ;  /* 0x000000ffff057224 */ /* 0x000fc600078e0036 */
[----:B------:R-:W2:Y:S01]  /*1b920*/  LDL.LU R54, [R1+0x28c] ;  /* 0x00028c0001367983 */ /* 0x000ea20000300800 */
[----:B------:R-:W-:-:S03]  /*1b930*/  IADD3.X R35, R35, UR10, RZ, P2, !PT ;  /* 0x0000000a23237c10 */ /* 0x000fc600097fe4ff */
[----:B------:R-:W2:Y:S04]  /*1b940*/  LDL.LU R53, [R1+0x2c8] ;  /* 0x0002c80001357983 */ /* 0x000ea80000300800 */
[----:B------:R1:W-:Y:S04]  /*1b950*/  LDGSTS.E [R28+0x5800], [R4.64], P0 ;  /* 0x05800000041c7fae */ /* 0x0003e8000812184c */
[----:B------:R1:W-:Y:S04]  /*1b960*/  STL [R1+0x10c], R52 ;  /* 0x00010c3401007387 */ /* 0x0003e80000100800 */
[----:B------:R-:W-:Y:S01]  /*1b970*/  STL [R1+0x108], R90 ;  /* 0x0001085a01007387 */ /* 0x000fe20000100800 */
[----:B-1----:R-:W-:-:S03]  /*1b980*/  IMAD.MOV.U32 R4, RZ, RZ, R52 ;  /* 0x000000ffff047224 */ /* 0x002fc600078e0034 */
[----:B------:R-:W-:Y:S01]  /*1b990*/  STL [R1+0x14c], R34 ;  /* 0x00014c2201007387 */ /* 0x000fe20000100800 */
[----:B------:R-:W-:-:S03]  /*1b9a0*/  IMAD.MOV.U32 R5, RZ, RZ, R90 ;  /* 0x000000ffff057224 */ /* 0x000fc600078e005a */
[----:B------:R-:W2:Y:S04]  /*1b9b0*/  LDL.LU R52, [R1+0x2cc] ;  /* 0x0002cc0001347983 */ /* 0x000ea80000300800 */
[----:B------:R1:W-:Y:S04]  /*1b9c0*/  LDGSTS.E [R28+0x6800], [R4.64], P0 ;  /* 0x06800000041c7fae */ /* 0x0003e8000812184c */
[----:B------:R1:W-:Y:S02]  /*1b9d0*/  STL [R1+0x148], R35 ;  /* 0x0001482301007387 */ /* 0x0003e40000100800 */
[----:B-1----:R-:W-:-:S02]  /*1b9e0*/  IMAD.MOV.U32 R4, RZ, RZ, R34 ;  /* 0x000000ffff047224 */ /* 0x002fc400078e0022 */
[----:B------:R-:W-:Y:S02]  /*1b9f0*/  IMAD.MOV.U32 R5, RZ, RZ, R35 ;  /* 0x000000ffff057224 */ /* 0x000fe400078e0023 */
[----:B------:R-:W2:Y:S04]  /*1ba00*/  LDL.LU R35, [R1+0x308] ;  /* 0x0003080001237983 */ /* 0x000ea80000300800 */
[----:B------:R-:W2:Y:S04]  /*1ba10*/  LDL.LU R34, [R1+0x30c] ;  /* 0x00030c0001227983 */ /* 0x000ea80000300800 */
[----:B------:R1:W-:Y:S01]  /*1ba20*/  LDGSTS.E [R28+0x7800], [R4.64], P0 ;  /* 0x07800000041c7fae */ /* 0x0003e2000812184c */
[----:B-----5:R-:W-:-:S04]  /*1ba30*/  IADD3 R32, P1, R32, UR11, RZ ;  /* 0x0000000b20207c10 */ /* 0x020fc8000ff3e0ff */
[----:B---3--:R-:W-:Y:S02]  /*1ba40*/  IADD3.X R33, R33, UR10, RZ, P1, !PT ;  /* 0x0000000a21217c10 */ /* 0x008fe40008ffe4ff */
        /* <DEDUP_REMOVED lines=9> */
[----:B------:R-:W5:Y:S04]  /*1bae0*/  LDL.LU R32, [R1+0x34c] ;  /* 0x00034c0001207983 */ /* 0x000f680000300800 */
[----:B------:R1:W-:Y:S02]  /*1baf0*/  LDGSTS.E [R28+0x8800], [R4.64], P0 ;  /* 0x08800000041c7fae */ /* 0x0003e4000812184c */
[----:B-1----:R-:W-:-:S02]  /*1bb00*/  IMAD.MOV.U32 R4, RZ, RZ, R88 ;  /* 0x000000ffff047224 */ /* 0x002fc400078e0058 */
[----:B------:R-:W-:-:S05]  /*1bb10*/  IMAD.MOV.U32 R5, RZ, RZ, R89 ;  /* 0x000000ffff057224 */ /* 0x000fca00078e0059 */
[----:B------:R1:W-:Y:S01]  /*1bb20*/  LDGSTS.E [R28+0x9800], [R4.64], P0 ;  /* 0x09800000041c7fae */ /* 0x0003e2000812184c */
[----:B----4-:R-:W-:-:S04]  /*1bb30*/  IADD3 R74, P1, R74, UR11, RZ ;  /* 0x0000000b4a4a7c10 */ /* 0x010fc8000ff3e0ff */
[----:B------:R-:W-:Y:S01]  /*1bb40*/  IADD3.X R75, R75, UR10, RZ, P1, !PT ;  /* 0x0000000a4b4b7c10 */ /* 0x000fe20008ffe4ff */
[----:B-1----:R-:W-:-:S04]  /*1bb50*/  IMAD.MOV.U32 R4, RZ, RZ, R74 ;  /* 0x000000ffff047224 */ /* 0x002fc800078e004a */
[----:B------:R-:W-:Y:S01]  /*1bb60*/  IMAD.MOV.U32 R5, RZ, RZ, R75 ;  /* 0x000000ffff057224 */ /* 0x000fe200078e004b */
[----:B--2---:R-:W-:Y:S01]  /*1bb70*/  IADD3 R72, P2, R72, UR11, RZ ;  /* 0x0000000b48487c10 */ /* 0x004fe2000ff5e0ff */
[----:B------:R-:W-:Y:S03]  /*1bb80*/  STL [R1+0x20c], R74 ;  /* 0x00020c4a01007387 */ /* 0x000fe60000100800 */
[----:B------:R-:W-:Y:S02]  /*1bb90*/  IADD3.X R73, R73, UR10, RZ, P2, !PT ;  /* 0x0000000a49497c10 */ /* 0x000fe400097fe4ff */
[----:B------:R-:W-:Y:S01]  /*1bba0*/  IADD3 R54, P1, R54, UR11, RZ ;  /* 0x0000000b36367c10 */ /* 0x000fe2000ff3e0ff */
[----:B------:R-:W-:Y:S03]  /*1bbb0*/  STL [R1+0x208], R75 ;  /* 0x0002084b01007387 */ /* 0x000fe60000100800 */
[----:B------:R-:W-:Y:S01]  /*1bbc0*/  IADD3.X R55, R55, UR10, RZ, P1, !PT ;  /* 0x0000000a37377c10 */ /* 0x000fe20008ffe4ff */
[----:B------:R1:W-:Y:S04]  /*1bbd0*/  LDGSTS.E [R28+0xa800], [R4.64], P0 ;  /* 0x0a800000041c7fae */ /* 0x0003e8000812184c */
[----:B------:R-:W-:Y:S04]  /*1bbe0*/  STL [R1+0x24c], R72 ;  /* 0x00024c4801007387 */ /* 0x000fe80000100800 */
[----:B------:R2:W-:Y:S01]  /*1bbf0*/  STL [R1+0x248], R73 ;  /* 0x0002484901007387 */ /* 0x0005e20000100800 */
[----:B-1----:R-:W-:-:S02]  /*1bc00*/  IMAD.MOV.U32 R4, RZ, RZ, R72 ;  /* 0x000000ffff047224 */ /* 0x002fc400078e0048 */
[----:B------:R-:W-:Y:S01]  /*1bc10*/  IMAD.MOV.U32 R5, RZ, RZ, R73 ;  /* 0x000000ffff057224 */ /* 0x000fe200078e0049 */
[----:B------:R-:W-:Y:S01]  /*1bc20*/  STL [R1+0x28c], R54 ;  /* 0x00028c3601007387 */ /* 0x000fe20000100800 */
[----:B------:R-:W-:-:S03]  /*1bc30*/  IADD3 R52, P2, R52, UR11, RZ ;  /* 0x0000000b34347c10 */ /* 0x000fc6000ff5e0ff */
[----:B------:R1:W-:Y:S01]  /*1bc40*/  STL [R1+0x288], R55 ;  /* 0x0002883701007387 */ /* 0x0003e20000100800 */
[----:B------:R-:W-:-:S03]  /*1bc50*/  IADD3.X R53, R53, UR10, RZ, P2, !PT ;  /* 0x0000000a35357c10 */ /* 0x000fc600097fe4ff */
[----:B------:R-:W-:Y:S04]  /*1bc60*/  STL [R1+0x2cc], R52 ;  /* 0x0002cc3401007387 */ /* 0x000fe80000100800 */
[----:B------:R4:W-:Y:S04]  /*1bc70*/  LDGSTS.E [R28+0xb800], [R4.64], P0 ;  /* 0x0b800000041c7fae */ /* 0x0009e8000812184c */
[----:B--2---:R-:W2:Y:S04]  /*1bc80*/  LDL.LU R73, [R1+0x14] ;  /* 0x0000140001497983 */ /* 0x004ea80000300800 */
[----:B------:R3:W-:Y:S01]  /*1bc90*/  STL [R1+0x2c8], R53 ;  /* 0x0002c83501007387 */ /* 0x0007e20000100800 */
[----:B----4-:R-:W-:-:S02]  /*1bca0*/  IMAD.MOV.U32 R5, RZ, RZ, R55 ;  /* 0x000000ffff057224 */ /* 0x010fc400078e0037 */
[----:B------:R-:W-:Y:S01]  /*1bcb0*/  IMAD.MOV.U32 R4, RZ, RZ, R54 ;  /* 0x000000ffff047224 */ /* 0x000fe200078e0036 */
[----:B------:R-:W-:Y:S01]  /*1bcc0*/  IADD3 R34, P1, R34, UR11, RZ ;  /* 0x0000000b22227c10 */ /* 0x000fe2000ff3e0ff */
[----:B-1----:R-:W4:Y:S03]  /*1bcd0*/  LDL.LU R55, [R1+0x54] ;  /* 0x0000540001377983 */ /* 0x002f260000300800 */
[----:B------:R-:W-:Y:S01]  /*1bce0*/  IADD3.X R35, R35, UR10, RZ, P1, !PT ;  /* 0x0000000a23237c10 */ /* 0x000fe20008ffe4ff */
[----:B------:R-:W4:Y:S04]  /*1bcf0*/  LDL.LU R74, [R1+0x10] ;  /* 0x00001000014a7983 */ /* 0x000f280000300800 */
[----:B------:R-:W4:Y:S04]  /*1bd00*/  LDL.LU R72, [R1+0x50] ;  /* 0x0000500001487983 */ /* 0x000f280000300800 */
[----:B------:R1:W-:Y:S04]  /*1bd10*/  LDGSTS.E [R28+0xc800], [R4.64], P0 ;  /* 0x0c800000041c7fae */ /* 0x0003e8000812184c */
[----:B------:R-:W-:Y:S04]  /*1bd20*/  STL [R1+0x30c], R34 ;  /* 0x00030c2201007387 */ /* 0x000fe80000100800 */
[----:B------:R3:W-:Y:S01]  /*1bd30*/  STL [R1+0x308], R35 ;  /* 0x0003082301007387 */ /* 0x0007e20000100800 */
[----:B-1----:R-:W-:-:S02]  /*1bd40*/  IMAD.MOV.U32 R4, RZ, RZ, R52 ;  /* 0x000000ffff047224 */ /* 0x002fc400078e0034 */
[----:B------:R-:W-:-:S05]  /*1bd50*/  IMAD.MOV.U32 R5, RZ, RZ, R53 ;  /* 0x000000ffff057224 */ /* 0x000fca00078e0035 */
[----:B------:R1:W-:Y:S01]  /*1bd60*/  LDGSTS.E [R28+0xd800], [R4.64], P0 ;  /* 0x0d800000041c7fae */ /* 0x0003e2000812184c */
[----:B------:R-:W-:Y:S01]  /*1bd70*/  LOP3.LUT R31, R31, 0x7f, RZ, 0xc0, !PT ;  /* 0x0000007f1f1f7812 */ /* 0x000fe200078ec0ff */
[----:B-1----:R-:W-:Y:S02]  /*1bd80*/  IMAD.MOV.U32 R5, RZ, RZ, R35 ;  /* 0x000000ffff057224 */ /* 0x002fe400078e0023 */
[----:B------:R-:W-:Y:S02]  /*1bd90*/  IMAD.MOV.U32 R4, RZ, RZ, R34 ;  /* 0x000000ffff047224 */ /* 0x000fe400078e0022 */
[----:B------:R-:W-:-:S03]  /*1bda0*/  IMAD.SHL.U32 R31, R31, 0x4, RZ ;  /* 0x000000041f1f7824 */ /* 0x000fc600078e00ff */
[----:B------:R1:W-:Y:S02]  /*1bdb0*/  LDGSTS.E [R28+0xe800], [R4.64], P0 ;  /* 0x0e800000041c7fae */ /* 0x0003e4000812184c */
[----:B------:R-:W-:Y:S02]  /*1bdc0*/  LOP3.LUT R31, R31, 0x50, RZ, 0x3c, !PT ;  /* 0x000000501f1f7812 */ /* 0x000fe400078e3cff */
[----:B-----5:R-:W-:-:S04]  /*1bdd0*/  IADD3 R32, P2, R32, UR11, RZ ;  /* 0x0000000b20207c10 */ /* 0x020fc8000ff5e0ff */
[----:B---3--:R-:W-:Y:S01]  /*1bde0*/  IADD3.X R33, R33, UR10, RZ, P2, !PT ;  /* 0x0000000a21217c10 */ /* 0x008fe200097fe4ff */
[----:B------:R-:W-:Y:S04]  /*1bdf0*/  STL [R1+0x34c], R32 ;  /* 0x00034c2001007387 */ /* 0x000fe80000100800 */
[----:B------:R-:W3:Y:S04]  /*1be00*/  LDL.LU R53, [R1+0x94] ;  /* 0x0000940001357983 */ /* 0x000ee80000300800 */
[----:B------:R5:W-:Y:S04]  /*1be10*/  STL [R1+0x348], R33 ;  /* 0x0003482101007387 */ /* 0x000be80000100800 */
[----:B------:R-:W3:Y:S04]  /*1be20*/  LDL.LU R35, [R1+0xd4] ;  /* 0x0000d40001237983 */ /* 0x000ee80000300800 */
[----:B------:R-:W3:Y:S04]  /*1be30*/  LDL.LU R54, [R1+0x90] ;  /* 0x0000900001367983 */ /* 0x000ee80000300800 */
[----:B------:R-:W3:Y:S01]  /*1be40*/  LDL.LU R52, [R1+0xd0] ;  /* 0x0000d00001347983 */ /* 0x000ee20000300800 */
[----:B-1----:R-:W-:-:S02]  /*1be50*/  IMAD.MOV.U32 R4, RZ, RZ, R32 ;  /* 0x000000ffff047224 */ /* 0x002fc400078e0020 */
[----:B------:R-:W-:Y:S01]  /*1be60*/  IMAD.MOV.U32 R5, RZ, RZ, R33 ;  /* 0x000000ffff057224 */ /* 0x000fe200078e0021 */
[----:B------:R-:W3:Y:S04]  /*1be70*/  LDL.LU R34, [R1+0x110] ;  /* 0x0001100001227983 */ /* 0x000ee80000300800 */
[----:B------:R1:W-:Y:S04]  /*1be80*/  LDGSTS.E [R28+0xf800], [R4.64], P0 ;  /* 0x0f800000041c7fae */ /* 0x0003e8000812184c */
[----:B-----5:R-:W5:Y:S04]  /*1be90*/  LDL.LU R33, [R1+0x114] ;  /* 0x0001140001217983 */ /* 0x020f680000300800 */
[----:B------:R-:W5:Y:S01]  /*1bea0*/  LDL.LU R32, [R1+0x150] ;  /* 0x0001500001207983 */ /* 0x000f620000300800 */
[----:B-1----:R-:W-:-:S04]  /*1beb0*/  IMAD.U32 R28, RZ, RZ, UR8 ;  /* 0x00000008ff1c7e24 */ /* 0x002fc8000f8e00ff */
[----:B------:R-:W-:Y:S02]  /*1bec0*/  IMAD R28, R28, 0x10000, R31 ;  /* 0x000100001c1c7824 */ /* 0x000fe400078e021f */
[----:B------:R-:W5:Y:S01]  /*1bed0*/  LDL.LU R31, [R1+0x154] ;  /* 0x00015400011f7983 */ /* 0x000f620000300800 */
[----:B------:R-:W-:Y:S02]  /*1bee0*/  IADD3 R226, P1, R226, UR11, RZ ;  /* 0x0000000be2e27c10 */ /* 0x000fe4000ff3e0ff */
[----:B------:R-:W-:Y:S02]  /*1bef0*/  IADD3 R242, P2, R242, UR11, RZ ;  /* 0x0000000bf2f27c10 */ /* 0x000fe4000ff5e0ff */
[----:B------:R-:W-:Y:S02]  /*1bf00*/  IADD3.X R225, R225, UR10, RZ, P1, !PT ;  /* 0x0000000ae1e17c10 */ /* 0x000fe40008ffe4ff */
[----:B------:R-:W-:Y:S01]  /*1bf10*/  IADD3.X R241, R241, UR10, RZ, P2, !PT ;  /* 0x0000000af1f17c10 */ /* 0x000fe200097fe4ff */
[----:B------:R-:W-:-:S02]  /*1bf20*/  IMAD.MOV.U32 R4, RZ, RZ, R226 ;  /* 0x000000ffff047224 */ /* 0x000fc400078e00e2 */
[----:B------:R-:W-:-:S05]  /*1bf30*/  IMAD.MOV.U32 R5, RZ, RZ, R225 ;  /* 0x000000ffff057224 */ /* 0x000fca00078e00e1 */
[----:B------:R1:W-:Y:S02]  /*1bf40*/  LDGSTS.E [R28+0xa00], [R4.64], P0 ;  /* 0x00a00000041c7fae */ /* 0x0003e4000812184c */
[----:B-1----:R-:W-:Y:S02]  /*1bf50*/  IMAD.MOV.U32 R4, RZ, RZ, R242 ;  /* 0x000000ffff047224 */ /* 0x002fe400078e00f2 */
[----:B------:R-:W-:-:S05]  /*1bf60*/  IMAD.MOV.U32 R5, RZ, RZ, R241 ;  /* 0x000000ffff057224 */ /* 0x000fca00078e00f1 */
[----:B------:R1:W-:Y:S01]  /*1bf70*/  LDGSTS.E [R28+0x1a00], [R4.64], P0 ;  /* 0x01a00000041c7fae */ /* 0x0003e2000812184c */
[----:B--2---:R-:W-:-:S05]  /*1bf80*/  IADD3 R73, P1, R73, UR11, RZ ;  /* 0x0000000b49497c10 */ /* 0x004fca000ff3e0ff */
[----:B------:R-:W-:Y:S01]  /*1bf90*/  STL [R1+0x14], R73 ;  /* 0x0000144901007387 */ /* 0x000fe20000100800 */
[----:B----4-:R-:W-:Y:S02]  /*1bfa0*/  IADD3 R55, P2, R55, UR11, RZ ;  /* 0x0000000b37377c10 */ /* 0x010fe4000ff5e0ff */
[----:B------:R-:W-:Y:S02]  /*1bfb0*/  IADD3.X R74, R74, UR10, RZ, P1, !PT ;  /* 0x0000000a4a4a7c10 */ /* 0x000fe40008ffe4ff */
[----:B------:R-:W-:-:S03]  /*1bfc0*/  IADD3.X R72, R72, UR10, RZ, P2, !PT ;  /* 0x0000000a48487c10 */ /* 0x000fc600097fe4ff */
[----:B------:R2:W-:Y:S04]  /*1bfd0*/  STL [R1+0x10], R74 ;  /* 0x0000104a01007387 */ /* 0x0005e80000100800 */
[----:B------:R-:W-:Y:S04]  /*1bfe0*/  STL [R1+0x54], R55 ;  /* 0x0000543701007387 */ /* 0x000fe80000100800 */
[----:B------:R4:W-:Y:S04]  /*1bff0*/  STL [R1+0x50], R72 ;  /* 0x0000504801007387 */ /* 0x0009e80000100800 */
[----:B------:R-:W5:Y:S04]  /*1c000*/  LDL.LU R90, [R1+0x190] ;  /* 0x00019000015a7983 */ /* 0x000f680000300800 */
[----:B------:R-:W5:Y:S01]  /*1c010*/  LDL.LU R89, [R1+0x194] ;  /* 0x0001940001597983 */ /* 0x000f620000300800 */
[----:B-1----:R-:W-:-:S02]  /*1c020*/  IMAD.MOV.U32 R4, RZ, RZ, R73 ;  /* 0x000000ffff047224 */ /* 0x002fc400078e0049 */
[----:B------:R-:W-:Y:S01]  /*1c030*/  IMAD.MOV.U32 R5, RZ, RZ, R74 ;  /* 0x000000ffff057224 */ /* 0x000fe200078e004a */
[----:B------:R-:W5:Y:S04]  /*1c040*/  LDL.LU R88, [R1+0x1d0] ;  /* 0x0001d00001587983 */ /* 0x000f680000300800 */
[----:B------:R-:W5:Y:S04]  /*1c050*/  LDL.LU R75, [R1+0x1d4] ;  /* 0x0001d400014b7983 */ /* 0x000f680000300800 */
[----:B------:R1:W-:Y:S02]  /*1c060*/  LDGSTS.E [R28+0x2a00], [R4.64], P0 ;  /* 0x02a00000041c7fae */ /* 0x0003e4000812184c */
[----:B-1----:R-:W-:-:S02]  /*1c070*/  IMAD.MOV.U32 R4, RZ, RZ, R55 ;  /* 0x000000ffff047224 */ /* 0x002fc400078e0037 */
[----:B------:R-:W-:-:S05]  /*1c080*/  IMAD.MOV.U32 R5, RZ, RZ, R72 ;  /* 0x000000ffff057224 */ /* 0x000fca00078e0048 */
[----:B------:R1:W-:Y:S01]  /*1c090*/  LDGSTS.E [R28+0x3a00], [R4.64], P0 ;  /* 0x03a00000041c7fae */ /* 0x0003e2000812184c */
[----:B---3--:R-:W-:Y:S02]  /*1c0a0*/  IADD3 R53, P1, R53, UR11, RZ ;  /* 0x0000000b35357c10 */ /* 0x008fe4000ff3e0ff */
[----:B------:R-:W-:Y:S02]  /*1c0b0*/  IADD3 R35, P2, R35, UR11, RZ ;  /* 0x0000000b23237c10 */ /* 0x000fe4000ff5e0ff */
[----:B------:R-:W-:Y:S01]  /*1c0c0*/  IADD3.X R54, R54, UR10, RZ, P1, !PT ;  /* 0x0000000a36367c10 */ /* 0x000fe20008ffe4ff */
[----:B------:R-:W-:Y:S01]  /*1c0d0*/  STL [R1+0x94], R53 ;  /* 0x0000943501007387 */ /* 0x000fe20000100800 */
[----:B------:R-:W-:-:S03]  /*1c0e0*/  IADD3.X R52, R52, UR10, RZ, P2, !PT ;  /* 0x0000000a34347c10 */ /* 0x000fc600097fe4ff */
[----:B------:R3:W-:Y:S04]  /*1c0f0*/  STL [R1+0x90], R54 ;  /* 0x0000903601007387 */ /* 0x0007e80000100800 */
[----:B------:R-:W-:Y:S04]  /*1c100*/  STL [R1+0xd4], R35 ;  /* 0x0000d42301007387 */ /* 0x000fe80000100800 */
[----:B--2---:R-:W2:Y:S04]  /*1c110*/  LDL.LU R74, [R1+0x210] ;  /* 0x00021000014a7983 */ /* 0x004ea80000300800 */
[----:B------:R3:W-:Y:S04]  /*1c120*/  STL [R1+0xd0], R52 ;  /* 0x0000d03401007387 */ /* 0x0007e80000100800 */
[----:B------:R-:W2:Y:S01]  /*1c130*/  LDL.LU R73, [R1+0x214] ;  /* 0x0002140001497983 */ /* 0x000ea20000300800 */
[----:B-1----:R-:W-:-:S02]  /*1c140*/  IMAD.MOV.U32 R4, RZ, RZ, R53 ;  /* 0x000000ffff047224 */ /* 0x002fc400078e0035 */
[----:B------:R-:W-:Y:S01]  /*1c150*/  IMAD.MOV.U32 R5, RZ, RZ, R54 ;  /* 0x000000ffff057224 */ /* 0x000fe200078e0036 */
[----:B----4-:R-:W4:Y:S01]  /*1c160*/  LDL.LU R72, [R1+0x250] ;  /* 0x0002500001487983 */ /* 0x010f220000300800 */
[----:B-----5:R-:W-:-:S03]  /*1c170*/  IADD3 R33, P1, R33, UR11, RZ ;  /* 0x0000000b21217c10 */ /* 0x020fc6000ff3e0ff */
[----:B------:R-:W5:Y:S01]  /*1c180*/  LDL.LU R55, [R1+0x254] ;  /* 0x0002540001377983 */ /* 0x000f620000300800 */
[----:B------:R-:W-:-:S03]  /*1c190*/  IADD3 R31, P2, R31, UR11, RZ ;  /* 0x0000000b1f1f7c10 */ /* 0x000fc6000ff5e0ff */
[----:B---3--:R-:W3:Y:S01]  /*1c1a0*/  LDL.LU R54, [R1+0x290] ;  /* 0x0002900001367983 */ /* 0x008ee20000300800 */
[----:B------:R-:W-:-:S03]  /*1c1b0*/  IADD3.X R34, R34, UR10, RZ, P1, !PT ;  /* 0x0000000a22227c10 */ /* 0x000fc60008ffe4ff */
[----:B------:R1:W-:Y:S04]  /*1c1c0*/  LDGSTS.E [R28+0x4a00], [R4.64], P0 ;  /* 0x04a00000041c7fae */ /* 0x0003e8000812184c */
[----:B------:R-:W3:Y:S01]  /*1c1d0*/  LDL.LU R53, [R1+0x294] ;  /* 0x0002940001357983 */ /* 0x000ee20000300800 */
[----:B------:R-:W-:Y:S01]  /*1c1e0*/  IADD3.X R32, R32, UR10, RZ, P2, !PT ;  /* 0x0000000a20207c10 */ /* 0x000fe200097fe4ff */
[----:B-1----:R-:W-:Y:S02]  /*1c1f0*/  IMAD.MOV.U32 R5, RZ, RZ, R52 ;  /* 0x000000ffff057224 */ /* 0x002fe400078e0034 */
[----:B------:R-:W-:Y:S01]  /*1c200*/  IMAD.MOV.U32 R4, RZ, RZ, R35 ;  /* 0x000000ffff047224 */ /* 0x000fe200078e0023 */
[----:B------:R-:W3:Y:S04]  /*1c210*/  LDL.LU R52, [R1+0x2d0] ;  /* 0x0002d00001347983 */ /* 0x000ee80000300800 */
[----:B------:R-:W3:Y:S04]  /*1c220*/  LDL.LU R35, [R1+0x2d4] ;  /* 0x0002d40001237983 */ /* 0x000ee80000300800 */
[----:B------:R1:W-:Y:S04]  /*1c230*/  LDGSTS.E [R28+0x5a00], [R4.64], P0 ;  /* 0x05a00000041c7fae */ /* 0x0003e8000812184c */
[----:B------:R-:W-:Y:S04]  /*1c240*/  STL [R1+0x114], R33 ;  /* 0x0001142101007387 */ /* 0x000fe80000100800 */
[----:B------:R1:W-:Y:S02]  /*1c250*/  STL [R1+0x110], R34 ;  /* 0x0001102201007387 */ /* 0x0003e40000100800 */
[----:B-1----:R-:W-:-:S02]  /*1c260*/  IMAD.MOV.U32 R4, RZ, RZ, R33 ;  /* 0x000000ffff047224 */ /* 0x002fc400078e0021 */
[----:B------:R-:W-:Y:S01]  /*1c270*/  STL [R1+0x154], R31 ;  /* 0x0001541f01007387 */ /* 0x000fe20000100800 */
[----:B------:R-:W-:-:S03]  /*1c280*/  IMAD.MOV.U32 R5, RZ, RZ, R34 ;  /* 0x000000ffff057224 */ /* 0x000fc600078e0022 */
[----:B------:R1:W-:Y:S04]  /*1c290*/  STL [R1+0x150], R32 ;  /* 0x0001502001007387 */ /* 0x0003e80000100800 */
[----:B------:R-:W3:Y:S04]  /*1c2a0*/  LDL.LU R34, [R1+0x310] ;  /* 0x0003100001227983 */ /* 0x000ee80000300800 */
[----:B------:R-:W3:Y:S04]  /*1c2b0*/  LDL.LU R33, [R1+0x314] ;  /* 0x0003140001217983 */ /* 0x000ee80000300800 */
[----:B------:R1:W-:Y:S02]  /*1c2c0*/  LDGSTS.E [R28+0x6a00], [R4.64], P0 ;  /* 0x06a00000041c7fae */ /* 0x0003e4000812184c */
[----:B-1----:R-:W-:-:S02]  /*1c2d0*/  IMAD.MOV.U32 R5, RZ, RZ, R32 ;  /* 0x000000ffff057224 */ /* 0x002fc400078e0020 */
[----:B------:R-:W-:Y:S01]  /*1c2e0*/  IMAD.MOV.U32 R4, RZ, RZ, R31 ;  /* 0x000000ffff047224 */ /* 0x000fe200078e001f */
[----:B------:R-:W3:Y:S04]  /*1c2f0*/  LDL.LU R32, [R1+0x350] ;  /* 0x0003500001207983 */ /* 0x000ee80000300800 */
[----:B------:R-:W3:Y:S04]  /*1c300*/  LDL.LU R31, [R1+0x354] ;  /* 0x00035400011f7983 */ /* 0x000ee80000300800 */
[----:B------:R1:W-:Y:S01]  /*1c310*/  LDGSTS.E [R28+0x7a00], [R4.64], P0 ;  /* 0x07a00000041c7fae */ /* 0x0003e2000812184c */
[----:B------:R-:W-:-:S04]  /*1c320*/  IADD3 R89, P1, R89, UR11, RZ ;  /* 0x0000000b59597c10 */ /* 0x000fc8000ff3e0ff */
[----:B------:R-:W-:Y:S01]  /*1c330*/  IADD3.X R90, R90, UR10, RZ, P1, !PT ;  /* 0x0000000a5a5a7c10 */ /* 0x000fe20008ffe4ff */
[----:B-1----:R-:W-:Y:S01]  /*1c340*/  IMAD.MOV.U32 R4, RZ, RZ, R89 ;  /* 0x000000ffff047224 */ /* 0x002fe200078e0059 */
[----:B------:R-:W-:-:S03]  /*1c350*/  IADD3 R75, P2, R75, UR11, RZ ;  /* 0x0000000b4b4b7c10 */ /* 0x000fc6000ff5e0ff */
[----:B------:R-:W-:Y:S01]  /*1c360*/  IMAD.MOV.U32 R5, RZ, RZ, R90 ;  /* 0x000000ffff057224 */ /* 0x000fe200078e005a */
[----:B------:R-:W-:-:S04]  /*1c370*/  IADD3.X R88, R88, UR10, RZ, P2, !PT ;  /* 0x0000000a58587c10 */ /* 0x000fc800097fe4ff */
[----:B------:R1:W-:Y:S04]  /*1c380*/  LDGSTS.E [R28+0x8a00], [R4.64], P0 ;  /* 0x08a00000041c7fae */ /* 0x0003e8000812184c */
[----:B------:R-:W-:Y:S01]  /*1c390*/  STL [R1+0x194], R89 ;  /* 0x0001945901007387 */ /* 0x000fe20000100800 */
[----:B-1----:R-:W-:Y:S02]  /*1c3a0*/  IMAD.MOV.U32 R4, RZ, RZ, R75 ;  /* 0x000000ffff047224 */ /* 0x002fe400078e004b */
[----:B------:R-:W-:Y:S01]  /*1c3b0*/  IMAD.MOV.U32 R5, RZ, RZ, R88 ;  /* 0x000000ffff057224 */ /* 0x000fe200078e0058 */
[----:B------:R-:W-:Y:S04]  /*1c3c0*/  STL [R1+0x190], R90 ;  /* 0x0001905a01007387 */ /* 0x000fe80000100800 */
[----:B------:R1:W-:Y:S04]  /*1c3d0*/  LDGSTS.E [R28+0x9a00], [R4.64], P0 ;  /* 0x09a00000041c7fae */ /* 0x0003e8000812184c */
[----:B------:R-:W-:Y:S04]  /*1c3e0*/  STL [R1+0x1d4], R75 ;  /* 0x0001d44b01007387 */ /* 0x000fe80000100800 */
[----:B------:R-:W-:Y:S01]  /*1c3f0*/  STL [R1+0x1d0], R88 ;  /* 0x0001d05801007387 */ /* 0x000fe20000100800 */
[----:B------:R-:W-:-:S05]  /*1c400*/  IMAD.SHL.U32 R30, R30, 0x4, RZ ;  /* 0x000000041e1e7824 */ /* 0x000fca00078e00ff */
[----:B------:R-:W-:Y:S02]  /*1c410*/  LOP3.LUT R30, R30, 0x60, RZ, 0x3c, !PT ;  /* 0x000000601e1e7812 */ /* 0x000fe400078e3cff */
[----:B--2---:R-:W-:-:S04]  /*1c420*/  IADD3 R73, P1, R73, UR11, RZ ;  /* 0x0000000b49497c10 */ /* 0x004fc8000ff3e0ff */
[----:B------:R-:W-:Y:S01]  /*1c430*/  IADD3.X R74, R74, UR10, RZ, P1, !PT ;  /* 0x0000000a4a4a7c10 */ /* 0x000fe20008ffe4ff */
[----:B-1----:R-:W-:Y:S01]  /*1c440*/  IMAD.MOV.U32 R4, RZ, RZ, R73 ;  /* 0x000000ffff047224 */ /* 0x002fe200078e0049 */
[----:B-----5:R-:W-:-:S03]  /*1c450*/  IADD3 R55, P2, R55, UR11, RZ ;  /* 0x0000000b37377c10 */ /* 0x020fc6000ff5e0ff */
[----:B------:R-:W-:Y:S01]  /*1c460*/  IMAD.MOV.U32 R5, RZ, RZ, R74 ;  /* 0x000000ffff057224 */ /* 0x000fe200078e004a */
[----:B----4-:R-:W-:Y:S01]  /*1c470*/  IADD3.X R72, R72, UR10, RZ, P2, !PT ;  /* 0x0000000a48487c10 */ /* 0x010fe200097fe4ff */
[----:B------:R-:W-:Y:S01]  /*1c480*/  STL [R1+0x214], R73 ;  /* 0x0002144901007387 */ /* 0x000fe20000100800 */
[----:B---3--:R-:W-:-:S03]  /*1c490*/  IADD3 R53, P1, R53, UR11, RZ ;  /* 0x0000000b35357c10 */ /* 0x008fc6000ff3e0ff */
[----:B------:R-:W-:Y:S01]  /*1c4a0*/  STL [R1+0x210], R74 ;  /* 0x0002104a01007387 */ /* 0x000fe20000100800 */
[----:B------:R-:W-:-:S03]  /*1c4b0*/  IADD3.X R54, R54, UR10, RZ, P1, !PT ;  /* 0x0000000a36367c10 */ /* 0x000fc60008ffe4ff */
[----:B------:R1:W-:Y:S04]  /*1c4c0*/  LDGSTS.E [R28+0xaa00], [R4.64], P0 ;  /* 0x0aa00000041c7fae */ /* 0x0003e8000812184c */
[----:B------:R-:W-:Y:S01]  /*1c4d0*/  STL [R1+0x254], R55 ;  /* 0x0002543701007387 */ /* 0x000fe20000100800 */
[----:B------:R-:W-:-:S03]  /*1c4e0*/  IADD3 R35, P2, R35, UR11, RZ ;  /* 0x0000000b23237c10 */ /* 0x000fc6000ff5e0ff */
[----:B------:R2:W-:Y:S01]  /*1c4f0*/  STL [R1+0x250], R72 ;  /* 0x0002504801007387 */ /* 0x0005e20000100800 */
[----:B-1----:R-:W-:Y:S02]  /*1c500*/  IMAD.MOV.U32 R4, RZ, RZ, R55 ;  /* 0x000000ffff047224 */ /* 0x002fe400078e0037 */
[----:B------:R-:W-:Y:S01]  /*1c510*/  IMAD.MOV.U32 R5, RZ, RZ, R72 ;  /* 0x000000ffff057224 */ /* 0x000fe200078e0048 */
[----:B------:R-:W-:Y:S01]  /*1c520*/  IADD3.X R52, R52, UR10, RZ, P2, !PT ;  /* 0x0000000a34347c10 */ /* 0x000fe200097fe4ff */
[----:B------:R-:W-:Y:S04]  /*1c530*/  STL [R1+0x294], R53 ;  /* 0x0002943501007387 */ /* 0x000fe80000100800 */
[----:B------:R1:W-:Y:S04]  /*1c540*/  STL [R1+0x290], R54 ;  /* 0x0002903601007387 */ /* 0x0003e80000100800 */
[----:B------:R-:W-:Y:S04]  /*1c550*/  STL [R1+0x2d4], R35 ;  /* 0x0002d42301007387 */ /* 0x000fe80000100800 */
[----:B------:R3:W-:Y:S04]  /*1c560*/  LDGSTS.E [R28+0xba00], [R4.64], P0 ;  /* 0x0ba00000041c7fae */ /* 0x0007e8000812184c */
[----:B--2---:R-:W2:Y:S04]  /*1c570*/  LDL.LU R72, [R1+0x1c] ;  /* 0x00001c0001487983 */ /* 0x004ea80000300800 */
[----:B------:R4:W-:Y:S01]  /*1c580*/  STL [R1+0x2d0], R52 ;  /* 0x0002d03401007387 */ /* 0x0009e20000100800 */
[----:B------:R-:W-:Y:S01]  /*1c590*/  IADD3 R33, P1, R33, UR11, RZ ;  /* 0x0000000b21217c10 */ /* 0x000fe2000ff3e0ff */
[----:B---3--:R-:W-:-:S02]  /*1c5a0*/  IMAD.MOV.U32 R5, RZ, RZ, R54 ;  /* 0x000000ffff057224 */ /* 0x008fc400078e0036 */
[----:B------:R-:W-:Y:S01]  /*1c5b0*/  IMAD.MOV.U32 R4, RZ, RZ, R53 ;  /* 0x000000ffff047224 */ /* 0x000fe200078e0035 */
[----:B-1----:R-:W3:Y:S01]  /*1c5c0*/  LDL.LU R54, [R1+0x5c] ;  /* 0x00005c0001367983 */ /* 0x002ee20000300800 */
[----:B------:R-:W-:-:S03]  /*1c5d0*/  IADD3.X R34, R34, UR10, RZ, P1, !PT ;  /* 0x0000000a22227c10 */ /* 0x000fc60008ffe4ff */
[----:B------:R-:W5:Y:S04]  /*1c5e0*/  LDL.LU R73, [R1+0x18] ;  /* 0x0000180001497983 */ /* 0x000f680000300800 */
[----:B------:R-:W5:Y:S04]  /*1c5f0*/  LDL.LU R55, [R1+0x58] ;  /* 0x0000580001377983 */ /* 0x000f680000300800 */
[----:B------:R1:W-:Y:S01]  /*1c600*/  LDGSTS.E [R28+0xca00], [R4.64], P0 ;  /* 0x0ca00000041c7fae */ /* 0x0003e2000812184c */
[----:B------:R-:W-:-:S03]  /*1c610*/  IADD3 R31, P2, R31, UR11, RZ ;  /* 0x0000000b1f1f7c10 */ /* 0x000fc6000ff5e0ff */
[----:B------:R-:W-:Y:S01]  /*1c620*/  STL [R1+0x314], R33 ;  /* 0x0003142101007387 */ /* 0x000fe20000100800 */
[----:B------:R-:W-:Y:S01]  /*1c630*/  IADD3.X R32, R32, UR10, RZ, P2, !PT ;  /* 0x0000000a20207c10 */ /* 0x000fe200097fe4ff */
[----:B-1----:R-:W-:Y:S02]  /*1c640*/  IMAD.MOV.U32 R4, RZ, RZ, R35 ;  /* 0x000000ffff047224 */ /* 0x002fe400078e0023 */
[----:B------:R-:W-:Y:S01]  /*1c650*/  IMAD.MOV.U32 R5, RZ, RZ, R52 ;  /* 0x000000ffff057224 */ /* 0x000fe200078e0034 */
[----:B------:R1:W-:Y:S04]  /*1c660*/  STL [R1+0x310], R34 ;  /* 0x0003102201007387 */ /* 0x0003e80000100800 */
[----:B------:R-:W-:Y:S04]  /*1c670*/  STL [R1+0x354], R31 ;  /* 0x0003541f01007387 */ /* 0x000fe80000100800 */
[----:B----4-:R-:W4:Y:S04]  /*1c680*/  LDL.LU R52, [R1+0x9c] ;  /* 0x00009c0001347983 */ /* 0x010f280000300800 */
[----:B------:R1:W-:Y:S04]  /*1c690*/  LDGSTS.E [R28+0xda00], [R4.64], P0 ;  /* 0x0da00000041c7fae */ /* 0x0003e8000812184c */
[----:B------:R1:W-:Y:S02]  /*1c6a0*/  STL [R1+0x350], R32 ;  /* 0x0003502001007387 */ /* 0x0003e40000100800 */
[----:B-1----:R-:W-:-:S02]  /*1c6b0*/  IMAD.MOV.U32 R5, RZ, RZ, R34 ;  /* 0x000000ffff057224 */ /* 0x002fc400078e0022 */
[----:B------:R-:W4:Y:S04]  /*1c6c0*/  LDL.LU R34, [R1+0xdc] ;  /* 0x0000dc0001227983 */ /* 0x000f280000300800 */
[----:B------:R-:W4:Y:S04]  /*1c6d0*/  LDL.LU R53, [R1+0x98] ;  /* 0x0000980001357983 */ /* 0x000f280000300800 */
[----:B------:R-:W4:Y:S01]  /*1c6e0*/  LDL.LU R35, [R1+0xd8] ;  /* 0x0000d80001237983 */ /* 0x000f220000300800 */
[----:B------:R-:W-:-:S03]  /*1c6f0*/  IMAD.MOV.U32 R4, RZ, RZ, R33 ;  /* 0x000000ffff047224 */ /* 0x000fc600078e0021 */
[----:B------:R-:W4:Y:S04]  /*1c700*/  LDL.LU R33, [R1+0x118] ;  /* 0x0001180001217983 */ /* 0x000f280000300800 */
[----:B------:R1:W-:Y:S02]  /*1c710*/  LDGSTS.E [R28+0xea00], [R4.64], P0 ;  /* 0x0ea00000041c7fae */ /* 0x0003e4000812184c */
[----:B-1----:R-:W-:Y:S02]  /*1c720*/  IMAD.MOV.U32 R4, RZ, RZ, R31 ;  /* 0x000000ffff047224 */ /* 0x002fe400078e001f */
[----:B------:R-:W-:Y:S02]  /*1c730*/  IMAD.MOV.U32 R5, RZ, RZ, R32 ;  /* 0x000000ffff057224 */ /* 0x000fe400078e0020 */
[----:B------:R-:W4:Y:S04]  /*1c740*/  LDL.LU R32, [R1+0x11c] ;  /* 0x00011c0001207983 */ /* 0x000f280000300800 */
[----:B------:R1:W-:Y:S04]  /*1c750*/  LDGSTS.E [R28+0xfa00], [R4.64], P0 ;  /* 0x0fa00000041c7fae */ /* 0x0003e8000812184c */
[----:B------:R-:W4:Y:S01]  /*1c760*/  LDL.LU R31, [R1+0x158] ;  /* 0x00015800011f7983 */ /* 0x000f220000300800 */
[----:B-1----:R-:W-:-:S04]  /*1c770*/  IMAD.U32 R28, RZ, RZ, UR8 ;  /* 0x00000008ff1c7e24 */ /* 0x002fc8000f8e00ff */
[----:B------:R-:W-:Y:S02]  /*1c780*/  IMAD R28, R28, 0x10000, R30 ;  /* 0x000100001c1c7824 */ /* 0x000fe400078e021e */
[----:B------:R-:W4:Y:S01]  /*1c790*/  LDL.LU R30, [R1+0x15c] ;  /* 0x00015c00011e7983 */ /* 0x000f220000300800 */
        /* <DEDUP_REMOVED lines=12> */
[----:B---3--:R-:W-:Y:S02]  /*1c860*/  IADD3 R54, P2, R54, UR11, RZ ;  /* 0x0000000b36367c10 */ /* 0x008fe4000ff5e0ff */
[----:B-----5:R-:W-:Y:S02]  /*1c870*/  IADD3.X R73, R73, UR10, RZ, P1, !PT ;  /* 0x0000000a49497c10 */ /* 0x020fe40008ffe4ff */
        /* <DEDUP_REMOVED lines=9> */
[----:B------:R-:W5:Y:S01]  /*1c910*/  LDL.LU R74, [R1+0x1dc] ;  /* 0x0001dc00014a7983 */ /* 0x000f620000300800 */
[----:B----4-:R-:W-:-:S03]  /*1c920*/  IADD3 R52, P1, R52, UR11, RZ ;  /* 0x0000000b34347c10 */ /* 0x010fc6000ff3e0ff */
[----:B------:R1:W-:Y:S04]  /*1c930*/  LDGSTS.E [R28+0x2c00], [R4.64], P0 ;  /* 0x02c00000041c7fae */ /* 0x0003e8000812184c */
[----:B------:R-:W-:Y:S01]  /*1c940*/  STL [R1+0x9c], R52 ;  /* 0x00009c3401007387 */ /* 0x000fe20000100800 */
[----:B------:R-:W-:Y:S02]  /*1c950*/  IADD3 R34, P2, R34, UR11, RZ ;  /* 0x0000000b22227c10 */ /* 0x000fe4000ff5e0ff */
[----:B------:R-:W-:Y:S02]  /*1c960*/  IADD3.X R53, R53, UR10, RZ, P1, !PT ;  /* 0x0000000a35357c10 */ /* 0x000fe40008ffe4ff */
[----:B------:R-:W-:-:S03]  /*1c970*/  IADD3.X R35, R35, UR10, RZ, P2, !PT ;  /* 0x0000000a23237c10 */ /* 0x000fc600097fe4ff */
[----:B------:R4:W-:Y:S01]  /*1c980*/  STL [R1+0x98], R53 ;  /* 0x0000983501007387 */ /* 0x0009e20000100800 */
[----:B-1----:R-:W-:Y:S02]  /*1c990*/  IMAD.MOV.U32 R4, RZ, RZ, R54 ;  /* 0x000000ffff047224 */ /* 0x002fe400078e0036 */
[----:B------:R-:W-:Y:S01]  /*1c9a0*/  IMAD.MOV.U32 R5, RZ, RZ, R55 ;  /* 0x000000ffff057224 */ /* 0x000fe200078e0037 */
[----:B------:R-:W-:Y:S04]  /*1c9b0*/  STL [R1+0xdc], R34 ;  /* 0x0000dc2201007387 */ /* 0x000fe80000100800 */
[----:B--2---:R-:W2:Y:S04]  /*1c9c0*/  LDL.LU R73, [R1+0x218] ;  /* 0x0002180001497983 */ /* 0x004ea80000300800 */
[----:B------:R1:W-:Y:S04]  /*1c9d0*/  STL [R1+0xd8], R35 ;  /* 0x0000d82301007387 */ /* 0x0003e80000100800 */
[----:B------:R-:W2:Y:S04]  /*1c9e0*/  LDL.LU R72, [R1+0x21c] ;  /* 0x00021c0001487983 */ /* 0x000ea80000300800 */
[----:B------:R1:W-:Y:S04]  /*1c9f0*/  LDGSTS.E [R28+0x3c00], [R4.64], P0 ;  /* 0x03c00000041c7fae */ /* 0x0003e8000812184c */
[----:B---3--:R-:W3:Y:S04]  /*1ca00*/  LDL.LU R55, [R1+0x258] ;  /* 0x0002580001377983 */ /* 0x008ee80000300800 */
[----:B------:R-:W3:Y:S01]  /*1ca10*/  LDL.LU R54, [R1+0x25c] ;  /* 0x00025c0001367983 */ /* 0x000ee20000300800 */
[----:B-1----:R-:W-:-:S02]  /*1ca20*/  IMAD.MOV.U32 R4, RZ, RZ, R52 ;  /* 0x000000ffff047224 */ /* 0x002fc400078e0034 */
[----:B------:R-:W-:Y:S02]  /*1ca30*/  IMAD.MOV.U32 R5, RZ, RZ, R53 ;  /* 0x000000ffff057224 */ /* 0x000fe400078e0035 */
[----:B----4-:R-:W4:Y:S01]  /*1ca40*/  LDL.LU R53, [R1+0x298] ;  /* 0x0002980001357983 */ /* 0x010f220000300800 */
[----:B------:R-:W-:-:S03]  /*1ca50*/  IADD3 R32, P1, R32, UR11, RZ ;  /* 0x0000000b20207c10 */ /* 0x000fc6000ff3e0ff */
[----:B------:R1:W-:Y:S01]  /*1ca60*/  LDGSTS.E [R28+0x4c00], [R4.64], P0 ;  /* 0x04c00000041c7fae */ /* 0x0003e2000812184c */
[----:B------:R-:W-:Y:S02]  /*1ca70*/  IADD3.X R33, R33, UR10, RZ, P1, !PT ;  /* 0x0000000a21217c10 */ /* 0x000fe40008ffe4ff */
[----:B------:R-:W-:Y:S01]  /*1ca80*/  IADD3 R30, P2, R30, UR11, RZ ;  /* 0x0000000b1e1e7c10 */ /* 0x000fe2000ff5e0ff */
[----:B-1----:R-:W-:Y:S02]  /*1ca90*/  IMAD.MOV.U32 R5, RZ, RZ, R35 ;  /* 0x000000ffff057224 */ /* 0x002fe400078e0023 */
[----:B------:R-:W4:Y:S01]  /*1caa0*/  LDL.LU R35, [R1+0x29c] ;  /* 0x00029c0001237983 */ /* 0x000f220000300800 */
[----:B------:R-:W-:-:S03]  /*1cab0*/  IMAD.MOV.U32 R4, RZ, RZ, R34 ;  /* 0x000000ffff047224 */ /* 0x000fc600078e0022 */
[----:B------:R-:W4:Y:S04]  /*1cac0*/  LDL.LU R52, [R1+0x2d8] ;  /* 0x0002d80001347983 */ /* 0x000f280000300800 */
[----:B------:R-:W4:Y:S01]  /*1cad0*/  LDL.LU R34, [R1+0x2dc] ;  /* 0x0002dc0001227983 */ /* 0x000f220000300800 */
[----:B------:R-:W-:-:S03]  /*1cae0*/  IADD3.X R31, R31, UR10, RZ, P2, !PT ;  /* 0x0000000a1f1f7c10 */ /* 0x000fc600097fe4ff */
[----:B------:R1:W-:Y:S04]  /*1caf0*/  LDGSTS.E [R28+0x5c00], [R4.64], P0 ;  /* 0x05c00000041c7fae */ /* 0x0003e8000812184c */
[----:B------:R-:W-:Y:S04]  /*1cb00*/  STL [R1+0x11c], R32 ;  /* 0x00011c2001007387 */ /* 0x000fe80000100800 */
[----:B------:R1:W-:Y:S02]  /*1cb10*/  STL [R1+0x118], R33 ;  /* 0x0001182101007387 */ /* 0x0003e40000100800 */
[----:B-1----:R-:W-:-:S02]  /*1cb20*/  IMAD.MOV.U32 R4, RZ, RZ, R32 ;  /* 0x000000ffff047224 */ /* 0x002fc400078e0020 */
[----:B------:R-:W-:Y:S01]  /*1cb30*/  IMAD.MOV.U32 R5, RZ, RZ, R33 ;  /* 0x000000ffff057224 */ /* 0x000fe200078e0021 */
[----:B------:R-:W-:Y:S04]  /*1cb40*/  STL [R1+0x15c], R30 ;  /* 0x00015c1e01007387 */ /* 0x000fe80000100800 */
[----:B------:R1:W-:Y:S04]  /*1cb50*/  STL [R1+0x158], R31 ;  /* 0x0001581f01007387 */ /* 0x0003e80000100800 */
[----:B------:R1:W-:Y:S04]  /*1cb60*/  LDGSTS.E [R28+0x6c00], [R4.64], P0 ;  /* 0x06c00000041c7fae */ /* 0x0003e8000812184c */
[----:B------:R-:W4:Y:S04]  /*1cb70*/  LDL.LU R33, [R1+0x318] ;  /* 0x0003180001217983 */ /* 0x000f280000300800 */
[----:B------:R-:W4:Y:S01]  /*1cb80*/  LDL.LU R32, [R1+0x31c] ;  /* 0x00031c0001207983 */ /* 0x000f220000300800 */
[----:B-1----:R-:W-:-:S02]  /*1cb90*/  IMAD.MOV.U32 R5, RZ, RZ, R31 ;  /* 0x000000ffff057224 */ /* 0x002fc400078e001f */
[----:B------:R-:W-:Y:S01]  /*1cba0*/  IMAD.MOV.U32 R4, RZ, RZ, R30 ;  /* 0x000000ffff047224 */ /* 0x000fe200078e001e */
[----:B------:R-:W4:Y:S04]  /*1cbb0*/  LDL.LU R31, [R1+0x358] ;  /* 0x00035800011f7983 */ /* 0x000f280000300800 */
[----:B------:R-:W4:Y:S04]  /*1cbc0*/  LDL.LU R30, [R1+0x35c] ;  /* 0x00035c00011e7983 */ /* 0x000f280000300800 */
[----:B------:R1:W-:Y:S01]  /*1cbd0*/  LDGSTS.E [R28+0x7c00], [R4.64], P0 ;  /* 0x07c00000041c7fae */ /* 0x0003e2000812184c */
[----:B------:R-:W-:-:S02]  /*1cbe0*/  LOP3.LUT R29, R29, 0x70, RZ, 0x3c, !PT ;  /* 0x000000701d1d7812 */ /* 0x000fc400078e3cff */
[----:B-----5:R-:W-:-:S04]  /*1cbf0*/  IADD3 R88, P1, R88, UR11, RZ ;  /* 0x0000000b58587c10 */ /* 0x020fc8000ff3e0ff */
        /* <DEDUP_REMOVED lines=11> */
[----:B------:R-:W-:Y:S01]  /*1ccb0*/  STL [R1+0x1dc], R74 ;  /* 0x0001dc4a01007387 */ /* 0x000fe20000100800 */
[----:B--2---:R-:W-:-:S04]  /*1ccc0*/  IADD3 R72, P1, R72, UR11, RZ ;  /* 0x0000000b48487c10 */ /* 0x004fc8000ff3e0ff */
[----:B------:R-:W-:Y:S01]  /*1ccd0*/  IADD3.X R73, R73, UR10, RZ, P1, !PT ;  /* 0x0000000a49497c10 */ /* 0x000fe20008ffe4ff */
[----:B-1----:R-:W-:-:S04]  /*1cce0*/  IMAD.MOV.U32 R4, RZ, RZ, R72 ;  /* 0x000000ffff047224 */ /* 0x002fc800078e0048 */
[----:B------:R-:W-:Y:S01]  /*1ccf0*/  IMAD.MOV.U32 R5, RZ, RZ, R73 ;  /* 0x000000ffff057224 */ /* 0x000fe200078e0049 */
[----:B---3--:R-:W-:Y:S01]  /*1cd00*/  IADD3 R54, P2, R54, UR11, RZ ;  /* 0x0000000b36367c10 */ /* 0x008fe2000ff5e0ff */
[----:B------:R-:W-:Y:S03]  /*1cd10*/  STL [R1+0x1d8], R75 ;  /* 0x0001d84b01007387 */ /* 0x000fe60000100800 */
[----:B------:R-:W-:Y:S01]  /*1cd20*/  IADD3.X R55, R55, UR10, RZ, P2, !PT ;  /* 0x0000000a37377c10 */ /* 0x000fe200097fe4ff */
[----:B------:R1:W-:Y:S04]  /*1cd30*/  LDGSTS.E [R28+0xac00], [R4.64], P0 ;  /* 0x0ac00000041c7fae */ /* 0x0003e8000812184c */
[----:B------:R-:W-:Y:S04]  /*1cd40*/  STL [R1+0x21c], R72 ;  /* 0x00021c4801007387 */ /* 0x000fe80000100800 */
[----:B------:R-:W-:Y:S01]  /*1cd50*/  STL [R1+0x218], R73 ;  /* 0x0002184901007387 */ /* 0x000fe20000100800 */
[----:B-1----:R-:W-:-:S02]  /*1cd60*/  IMAD.MOV.U32 R4, RZ, RZ, R54 ;  /* 0x000000ffff047224 */ /* 0x002fc400078e0036 */
[----:B------:R-:W-:Y:S01]  /*1cd70*/  IMAD.MOV.U32 R5, RZ, RZ, R55 ;  /* 0x000000ffff057224 */ /* 0x000fe200078e0037 */
[----:B------:R-:W-:Y:S01]  /*1cd80*/  STL [R1+0x25c], R54 ;  /* 0x00025c3601007387 */ /* 0x000fe20000100800 */
[----:B----4-:R-:W-:-:S03]  /*1cd90*/  IADD3 R35, P1, R35, UR11, RZ ;  /* 0x0000000b23237c10 */ /* 0x010fc6000ff3e0ff */
[----:B------:R-:W-:Y:S01]  /*1cda0*/  STL [R1+0x258], R55 ;  /* 0x0002583701007387 */ /* 0x000fe20000100800 */
[----:B------:R-:W-:Y:S02]  /*1cdb0*/  IADD3.X R53, R53, UR10, RZ, P1, !PT ;  /* 0x0000000a35357c10 */ /* 0x000fe40008ffe4ff */
[----:B------:R-:W-:Y:S01]  /*1cdc0*/  IADD3 R34, P2, R34, UR11, RZ ;  /* 0x0000000b22227c10 */ /* 0x000fe2000ff5e0ff */
[----:B------:R-:W-:Y:S03]  /*1cdd0*/  STL [R1+0x29c], R35 ;  /* 0x00029c2301007387 */ /* 0x000fe60000100800 */
[----:B------:R-:W-:Y:S01]  /*1cde0*/  IADD3.X R52, R52, UR10, RZ, P2, !PT ;  /* 0x0000000a34347c10 */ /* 0x000fe200097fe4ff */
[----:B------:R1:W-:Y:S04]  /*1cdf0*/  LDGSTS.E [R28+0xbc00], [R4.64], P0 ;  /* 0x0bc00000041c7fae */ /* 0x0003e8000812184c */
[----:B------:R2:W-:Y:S04]  /*1ce00*/  STL [R1+0x298], R53 ;  /* 0x0002983501007387 */ /* 0x0005e80000100800 */
[----:B------:R-:W-:Y:S01]  /*1ce10*/  STL [R1+0x2dc], R34 ;  /* 0x0002dc2201007387 */ /* 0x000fe20000100800 */
[----:B-1----:R-:W-:-:S02]  /*1ce20*/  IMAD.MOV.U32 R4, RZ, RZ, R35 ;  /* 0x000000ffff047224 */ /* 0x002fc400078e0023 */
[----:B------:R-:W-:Y:S02]  /*1ce30*/  IMAD.MOV.U32 R5, RZ, RZ, R53 ;  /* 0x000000ffff057224 */ /* 0x000fe400078e0035 */
[----:B--2---:R-:W2:Y:S04]  /*1ce40*/  LDL.LU R53, [R1+0x24] ;  /* 0x0000240001357983 */ /* 0x004ea80000300800 */
[----:B------:R1:W-:Y:S04]  /*1ce50*/  STL [R1+0x2d8], R52 ;  /* 0x0002d83401007387 */ /* 0x0003e80000100800 */
[----:B------:R-:W3:Y:S04]  /*1ce60*/  LDL.LU R35, [R1+0x64] ;  /* 0x0000640001237983 */ /* 0x000ee80000300800 */
[----:B------:R4:W-:Y:S01]  /*1ce70*/  LDGSTS.E [R28+0xcc00], [R4.64], P0 ;  /* 0x0cc00000041c7fae */ /* 0x0009e2000812184c */
[----:B------:R-:W-:-:S03]  /*1ce80*/  IADD3 R32, P1, R32, UR11, RZ ;  /* 0x0000000b20207c10 */ /* 0x000fc6000ff3e0ff */
[----:B------:R-:W5:Y:S01]  /*1ce90*/  LDL.LU R54, [R1+0x20] ;  /* 0x0000200001367983 */ /* 0x000f620000300800 */
[----:B------:R-:W-:Y:S01]  /*1cea0*/  IADD3.X R33, R33, UR10, RZ, P1, !PT ;  /* 0x0000000a21217c10 */ /* 0x000fe20008ffe4ff */
[----:B----4-:R-:W-:Y:S01]  /*1ceb0*/  IMAD.MOV.U32 R5, RZ, RZ, R52 ;  /* 0x000000ffff057224 */ /* 0x010fe200078e0034 */
[----:B------:R-:W-:Y:S01]  /*1cec0*/  IADD3 R30, P2, R30, UR11, RZ ;  /* 0x0000000b1e1e7c10 */ /* 0x000fe2000ff5e0ff */
[----:B-1----:R-:W4:Y:S01]  /*1ced0*/  LDL.LU R52, [R1+0x60] ;  /* 0x0000600001347983 */ /* 0x002f220000300800 */
[----:B------:R-:W-:Y:S02]  /*1cee0*/  IMAD.MOV.U32 R4, RZ, RZ, R34 ;  /* 0x000000ffff047224 */ /* 0x000fe400078e0022 */
[----:B------:R-:W-:Y:S01]  /*1cef0*/  IADD3.X R31, R31, UR10, RZ, P2, !PT ;  /* 0x0000000a1f1f7c10 */ /* 0x000fe200097fe4ff */
[----:B------:R-:W-:Y:S04]  /*1cf00*/  STL [R1+0x31c], R32 ;  /* 0x00031c2001007387 */ /* 0x000fe80000100800 */
[----:B------:R1:W-:Y:S04]  /*1cf10*/  STL [R1+0x318], R33 ;  /* 0x0003182101007387 */ /* 0x0003e80000100800 */
[----:B------:R1:W-:Y:S04]  /*1cf20*/  LDGSTS.E [R28+0xdc00], [R4.64], P0 ;  /* 0x0dc00000041c7fae */ /* 0x0003e8000812184c */
[----:B------:R1:W-:Y:S04]  /*1cf30*/  STL [R1+0x35c], R30 ;  /* 0x00035c1e01007387 */ /* 0x0003e80000100800 */
[----:B------:R1:W-:Y:S02]  /*1cf40*/  STL [R1+0x358], R31 ;  /* 0x0003581f01007387 */ /* 0x0003e40000100800 */
[----:B-1----:R-:W-:-:S02]  /*1cf50*/  IMAD.MOV.U32 R4, RZ, RZ, R32 ;  /* 0x000000ffff047224 */ /* 0x002fc400078e0020 */
[----:B------:R-:W4:Y:S01]  /*1cf60*/  LDL.LU R34, [R1+0xa0] ;  /* 0x0000a00001227983 */ /* 0x000f220000300800 */
[----:B------:R-:W-:-:S03]  /*1cf70*/  IMAD.MOV.U32 R5, RZ, RZ, R33 ;  /* 0x000000ffff057224 */ /* 0x000fc600078e0021 */
[----:B------:R-:W4:Y:S04]  /*1cf80*/  LDL.LU R33, [R1+0xa4] ;  /* 0x0000a40001217983 */ /* 0x000f280000300800 */
[----:B------:R1:W-:Y:S04]  /*1cf90*/  LDGSTS.E [R28+0xec00], [R4.64], P0 ;  /* 0x0ec00000041c7fae */ /* 0x0003e8000812184c */
[----:B------:R-:W4:Y:S01]  /*1cfa0*/  LDL.LU R32, [R1+0xe0] ;  /* 0x0000e00001207983 */ /* 0x000f220000300800 */
[----:B-1----:R-:W-:-:S03]  /*1cfb0*/  IMAD.MOV.U32 R4, RZ, RZ, R30 ;  /* 0x000000ffff047224 */ /* 0x002fc600078e001e */
[----:B------:R-:W4:Y:S01]  /*1cfc0*/  LDL.LU R30, [R1+0xe4] ;  /* 0x0000e400011e7983 */ /* 0x000f220000300800 */
[----:B------:R-:W-:-:S03]  /*1cfd0*/  IMAD.MOV.U32 R5, RZ, RZ, R31 ;  /* 0x000000ffff057224 */ /* 0x000fc600078e001f */
[----:B------:R-:W4:Y:S04]  /*1cfe0*/  LDL.LU R31, [R1+0x120] ;  /* 0x00012000011f7983 */ /* 0x000f280000300800 */
[----:B------:R1:W-:Y:S02]  /*1cff0*/  LDGSTS.E [R28+0xfc00], [R4.64], P0 ;  /* 0x0fc00000041c7fae */ /* 0x0003e4000812184c */
[----:B-1----:R-:W-:-:S04]  /*1d000*/  IMAD.U32 R28, RZ, RZ, UR8 ;  /* 0x00000008ff1c7e24 */ /* 0x002fc8000f8e00ff */
[----:B------:R-:W-:Y:S02]  /*1d010*/  IMAD R28, R28, 0x10000, R29 ;  /* 0x000100001c1c7824 */ /* 0x000fe400078e021d */
[----:B------:R-:W4:Y:S04]  /*1d020*/  LDL.LU R29, [R1+0x124] ;  /* 0x00012400011d7983 */ /* 0x000f280000300800 */
[----:B------:R-:W4:Y:S04]  /*1d030*/  LDL.LU R90, [R1+0x160] ;  /* 0x00016000015a7983 */ /* 0x000f280000300800 */
[----:B------:R-:W4:Y:S01]  /*1d040*/  LDL.LU R89, [R1+0x164] ;  /* 0x0001640001597983 */ /* 0x000f220000300800 */
[----:B------:R-:W-:-:S02]  /*1d050*/  IADD3 R230, P1, R230, UR11, RZ ;  /* 0x0000000be6e67c10 */ /* 0x000fc4000ff3e0ff */
[----:B------:R-:W-:Y:S02]  /*1d060*/  IADD3 R246, P2, R246, UR11, RZ ;  /* 0x0000000bf6f67c10 */ /* 0x000fe4000ff5e0ff */
[----:B------:R-:W-:Y:S02]  /*1d070*/  IADD3.X R229, R229, UR10, RZ, P1, !PT ;  /* 0x0000000ae5e57c10 */ /* 0x000fe40008ffe4ff */
[----:B------:R-:W-:Y:S01]  /*1d080*/  IADD3.X R245, R245, UR10, RZ, P2, !PT ;  /* 0x0000000af5f57c10 */ /* 0x000fe200097fe4ff */
[----:B------:R-:W-:Y:S02]  /*1d090*/  IMAD.MOV.U32 R4, RZ, RZ, R230 ;  /* 0x000000ffff047224 */ /* 0x000fe400078e00e6 */
[----:B------:R-:W-:-:S05]  /*1d0a0*/  IMAD.MOV.U32 R5, RZ, RZ, R229 ;  /* 0x000000ffff057224 */ /* 0x000fca00078e00e5 */
[----:B------:R1:W-:Y:S02]  /*1d0b0*/  LDGSTS.E [R28+0xe00], [R4.64], P0 ;  /* 0x00e00000041c7fae */ /* 0x0003e4000812184c */
[----:B-1----:R-:W-:Y:S02]  /*1d0c0*/  IMAD.MOV.U32 R4, RZ, RZ, R246 ;  /* 0x000000ffff047224 */ /* 0x002fe400078e00f6 */
[----:B------:R-:W-:-:S05]  /*1d0d0*/  IMAD.MOV.U32 R5, RZ, RZ, R245 ;  /* 0x000000ffff057224 */ /* 0x000fca00078e00f5 */
[----:B------:R1:W-:Y:S01]  /*1d0e0*/  LDGSTS.E [R28+0x1e00], [R4.64], P0 ;  /* 0x01e00000041c7fae */ /* 0x0003e2000812184c */
[----:B--2---:R-:W-:Y:S02]  /*1d0f0*/  IADD3 R53, P1, R53, UR11, RZ ;  /* 0x0000000b35357c10 */ /* 0x004fe4000ff3e0ff */
[----:B---3--:R-:W-:-:S03]  /*1d100*/  IADD3 R35, P2, R35, UR11, RZ ;  /* 0x0000000b23237c10 */ /* 0x008fc6000ff5e0ff */
[----:B------:R2:W-:Y:S01]  /*1d110*/  STL [R1+0x24], R53 ;  /* 0x0000243501007387 */ /* 0x0005e20000100800 */
[----:B-----5:R-:W-:-:S05]  /*1d120*/  IADD3.X R54, R54, UR10, RZ, P1, !PT ;  /* 0x0000000a36367c10 */ /* 0x020fca0008ffe4ff */
[----:B------:R3:W-:Y:S01]  /*1d130*/  STL [R1+0x20], R54 ;  /* 0x0000203601007387 */ /* 0x0007e20000100800 */
[----:B----4-:R-:W-:-:S03]  /*1d140*/  IADD3.X R52, R52, UR10, RZ, P2, !PT ;  /* 0x0000000a34347c10 */ /* 0x010fc600097fe4ff */
[----:B------:R-:W-:Y:S04]  /*1d150*/  STL [R1+0x64], R35 ;  /* 0x0000642301007387 */ /* 0x000fe80000100800 */
[----:B------:R4:W-:Y:S04]  /*1d160*/  STL [R1+0x60], R52 ;  /* 0x0000603401007387 */ /* 0x0009e80000100800 */
[----:B------:R-:W5:Y:S04]  /*1d170*/  LDL.LU R88, [R1+0x1a0] ;  /* 0x0001a00001587983 */ /* 0x000f680000300800 */
[----:B------:R-:W5:Y:S04]  /*1d180*/  LDL.LU R75, [R1+0x1a4] ;  /* 0x0001a400014b7983 */ /* 0x000f680000300800 */
[----:B------:R-:W5:Y:S04]  /*1d190*/  LDL.LU R74, [R1+0x1e0] ;  /* 0x0001e000014a7983 */ /* 0x000f680000300800 */
[----:B------:R-:W5:Y:S01]  /*1d1a0*/  LDL.LU R73, [R1+0x1e4] ;  /* 0x0001e40001497983 */ /* 0x000f620000300800 */
[----:B-1----:R-:W-:Y:S01]  /*1d1b0*/  IMAD.MOV.U32 R4, RZ, RZ, R53 ;  /* 0x000000ffff047224 */ /* 0x002fe200078e0035 */
[----:B------:R-:W-:Y:S01]  /*1d1c0*/  IADD3 R33, P1, R33, UR11, RZ ;  /* 0x0000000b21217c10 */ /* 0x000fe2000ff3e0ff */
[----:B------:R-:W-:Y:S01]  /*1d1d0*/  IMAD.MOV.U32 R5, RZ, RZ, R54 ;  /* 0x000000ffff057224 */ /* 0x000fe200078e0036 */
[----:B------:R-:W5:Y:S02]  /*1d1e0*/  LDL.LU R55, [R1+0x224] ;  /* 0x0002240001377983 */ /* 0x000f640000300800 */
[----:B------:R-:W-:-:S02]  /*1d1f0*/  IADD3.X R34, R34, UR10, RZ, P1, !PT ;  /* 0x0000000a22227c10 */ /* 0x000fc40008ffe4ff */
[----:B--2---:R-:W2:Y:S04]  /*1d200*/  LDL.LU R53, [R1+0x264] ;  /* 0x0002640001357983 */ /* 0x004ea80000300800 */
[----:B------:R-:W-:Y:S04]  /*1d210*/  STL [R1+0xa4], R33 ;  /* 0x0000a42101007387 */ /* 0x000fe80000100800 */
[----:B------:R1:W-:Y:S01]  /*1d220*/  STL [R1+0xa0], R34 ;  /* 0x0000a02201007387 */ /* 0x0003e20000100800 */
[----:B------:R-:W-:-:S03]  /*1d230*/  IADD3 R30, P2, R30, UR11, RZ ;  /* 0x0000000b1e1e7c10 */ /* 0x000fc6000ff5e0ff */
[----:B------:R1:W-:Y:S01]  /*1d240*/  LDGSTS.E [R28+0x2e00], [R4.64], P0 ;  /* 0x02e00000041c7fae */ /* 0x0003e2000812184c */
[----:B------:R-:W-:-:S03]  /*1d250*/  IADD3.X R32, R32, UR10, RZ, P2, !PT ;  /* 0x0000000a20207c10 */ /* 0x000fc600097fe4ff */
[----:B------:R3:W-:Y:S04]  /*1d260*/  STL [R1+0xe4], R30 ;  /* 0x0000e41e01007387 */ /* 0x0007e80000100800 */
[----:B------:R-:W2:Y:S01]  /*1d270*/  LDL.LU R72, [R1+0x220] ;  /* 0x0002200001487983 */ /* 0x000ea20000300800 */
[----:B-1----:R-:W-:Y:S02]  /*1d280*/  IMAD.MOV.U32 R4, RZ, RZ, R35 ;  /* 0x000000ffff047224 */ /* 0x002fe400078e0023 */
[----:B------:R-:W-:Y:S01]  /*1d290*/  IMAD.MOV.U32 R5, RZ, RZ, R52 ;  /* 0x000000ffff057224 */ /* 0x000fe200078e0034 */
[----:B------:R1:W-:Y:S04]  /*1d2a0*/  STL [R1+0xe0], R32 ;  /* 0x0000e02001007387 */ /* 0x0003e80000100800 */
[----:B------:R1:W-:Y:S04]  /*1d2b0*/  LDGSTS.E [R28+0x3e00], [R4.64], P0 ;  /* 0x03e00000041c7fae */ /* 0x0003e8000812184c */
[----:B---3--:R-:W3:Y:S01]  /*1d2c0*/  LDL.LU R54, [R1+0x260] ;  /* 0x0002600001367983 */ /* 0x008ee20000300800 */
[----:B------:R-:W-:-:S03]  /*1d2d0*/  IADD3 R29, P1, R29, UR11, RZ ;  /* 0x0000000b1d1d7c10 */ /* 0x000fc6000ff3e0ff */
[----:B----4-:R-:W4:Y:S01]  /*1d2e0*/  LDL.LU R52, [R1+0x2a0] ;  /* 0x0002a00001347983 */ /* 0x010f220000300800 */
[----:B-1----:R-:W-:-:S03]  /*1d2f0*/  IMAD.MOV.U32 R4, RZ, RZ, R33 ;  /* 0x000000ffff047224 */ /* 0x002fc600078e0021 */
[----:B------:R-:W4:Y:S01]  /*1d300*/  LDL.LU R35, [R1+0x2a4] ;  /* 0x0002a40001237983 */ /* 0x000f220000300800 */
[----:B------:R-:W-:Y:S01]  /*1d310*/  IMAD.MOV.U32 R5, RZ, RZ, R34 ;  /* 0x000000ffff057224 */ /* 0x000fe200078e0022 */
[----:B------:R-:W-:Y:S02]  /*1d320*/  IADD3 R89, P2, R89, UR11, RZ ;  /* 0x0000000b59597c10 */ /* 0x000fe4000ff5e0ff */
[----:B------:R-:W-:Y:S01]  /*1d330*/  IADD3.X R31, R31, UR10, RZ, P1, !PT ;  /* 0x0000000a1f1f7c10 */ /* 0x000fe20008ffe4ff */
[----:B------:R-:W4:Y:S01]  /*1d340*/  LDL.LU R34, [R1+0x2e0] ;  /* 0x0002e00001227983 */ /* 0x000f220000300800 */
[----:B------:R-:W-:-:S03]  /*1d350*/  IADD3.X R90, R90, UR10, RZ, P2, !PT ;  /* 0x0000000a5a5a7c10 */ /* 0x000fc600097fe4ff */
[----:B------:R1:W-:Y:S02]  /*1d360*/  LDGSTS.E [R28+0x4e00], [R4.64], P0 ;  /* 0x04e00000041c7fae */ /* 0x0003e4000812184c */
[----:B-1----:R-:W-:Y:S02]  /*1d370*/  IMAD.MOV.U32 R4, RZ, RZ, R30 ;  /* 0x000000ffff047224 */ /* 0x002fe400078e001e */
[----:B------:R-:W4:Y:S04]  /*1d380*/  LDL.LU R30, [R1+0x2e4] ;  /* 0x0002e400011e7983 */ /* 0x000f280000300800 */
[----:B------:R-:W-:Y:S01]  /*1d390*/  STL [R1+0x124], R29 ;  /* 0x0001241d01007387 */ /* 0x000fe20000100800 */
[----:B------:R-:W-:-:S03]  /*1d3a0*/  IMAD.MOV.U32 R5, RZ, RZ, R32 ;  /* 0x000000ffff057224 */ /* 0x000fc600078e0020 */
[----:B------:R1:W-:Y:S04]  /*1d3b0*/  STL [R1+0x120], R31 ;  /* 0x0001201f01007387 */ /* 0x0003e80000100800 */
[----:B------:R-:W-:Y:S04]  /*1d3c0*/  STL [R1+0x164], R89 ;  /* 0x0001645901007387 */ /* 0x000fe80000100800 */
[----:B------:R-:W4:Y:S04]  /*1d3d0*/  LDL.LU R33, [R1+0x320] ;  /* 0x0003200001217983 */ /* 0x000f280000300800 */
[----:B------:R-:W-:Y:S04]  /*1d3e0*/  STL [R1+0x160], R90 ;  /* 0x0001605a01007387 */ /* 0x000fe80000100800 */
[----:B------:R-:W4:Y:S04]  /*1d3f0*/  LDL.LU R32, [R1+0x324] ;  /* 0x0003240001207983 */ /* 0x000f280000300800 */
[----:B------:R1:W-:Y:S02]  /*1d400*/  LDGSTS.E [R28+0x5e00], [R4.64], P0 ;  /* 0x05e00000041c7fae */ /* 0x0003e4000812184c */
[----:B-1----:R-:W-:-:S02]  /*1d410*/  IMAD.MOV.U32 R5, RZ, RZ, R31 ;  /* 0x000000ffff057224 */ /* 0x002fc400078e001f */
[----:B------:R-:W-:Y:S01]  /*1d420*/  IMAD.MOV.U32 R4, RZ, RZ, R29 ;  /* 0x000000ffff047224 */ /* 0x000fe200078e001d */
[----:B------:R-:W4:Y:S04]  /*1d430*/  LDL.LU R31, [R1+0x360] ;  /* 0x00036000011f7983 */ /* 0x000f280000300800 */
[----:B------:R-:W4:Y:S04]  /*1d440*/  LDL.LU R29, [R1+0x364] ;  /* 0x00036400011d7983 */ /* 0x000f280000300800 */
[----:B------:R1:W-:Y:S02]  /*1d450*/  LDGSTS.E [R28+0x6e00], [R4.64], P0 ;  /* 0x06e00000041c7fae */ /* 0x0003e4000812184c */
[----:B-1----:R-:W-:-:S02]  /*1d460*/  IMAD.MOV.U32 R4, RZ, RZ, R89 ;  /* 0x000000ffff047224 */ /* 0x002fc400078e0059 */
[----:B------:R-:W-:-:S05]  /*1d470*/  IMAD.MOV.U32 R5, RZ, RZ, R90 ;  /* 0x000000ffff057224 */ /* 0x000fca00078e005a */
[----:B------:R1:W-:Y:S01]  /*1d480*/  LDGSTS.E [R28+0x7e00], [R4.64], P0 ;  /* 0x07e00000041c7fae */ /* 0x0003e2000812184c */
[----:B------:R-:W-:Y:S01]  /*1d490*/  UIADD3 UR4, UR4, 0x1, URZ ;  /* 0x0000000104047890 */ /* 0x000fe2000fffe03f */
[-C--:B------:R-:W-:Y:S08]  /*1d4a0*/  HMMA.1688.F32.TF32 R60, R128, R102.reuse, R60 ;  /* 0x00000066803c723c */ /* 0x080ff0000008103c */
[----:B------:R-:W-:Y:S01]  /*1d4b0*/  HMMA.1688.F32.TF32 R48, R124, R102, R48 ;  /* 0x000000667c30723c */ /* 0x000fe20000081030 */
[----:B-----5:R-:W-:-:S04]  /*1d4c0*/  IADD3 R75, P1, R75, UR11, RZ ;  /* 0x0000000b4b4b7c10 */ /* 0x020fc8000ff3e0ff */
[----:B------:R-:W-:Y:S01]  /*1d4d0*/  IADD3.X R88, R88, UR10, RZ, P1, !PT ;  /* 0x0000000a58587c10 */ /* 0x000fe20008ffe4ff */
[----:B-1----:R-:W-:Y:S01]  /*1d4e0*/  IMAD.MOV.U32 R4, RZ, RZ, R75 ;  /* 0x000000ffff047224 */ /* 0x002fe200078e004b */
[----:B------:R-:W-:-:S03]  /*1d4f0*/  IADD3 R73, P2, R73, UR11, RZ ;  /* 0x0000000b49497c10 */ /* 0x000fc6000ff5e0ff */
[----:B------:R-:W-:Y:S01]  /*1d500*/  IMAD.MOV.U32 R5, RZ, RZ, R88 ;  /* 0x000000ffff057224 */ /* 0x000fe200078e0058 */
[----:B------:R-:W-:-:S04]  /*1d510*/  IADD3.X R74, R74, UR10, RZ, P2, !PT ;  /* 0x0000000a4a4a7c10 */ /* 0x000fc800097fe4ff */
[----:B------:R1:W-:Y:S01]  /*1d520*/  LDGSTS.E [R28+0x8e00], [R4.64], P0 ;  /* 0x08e00000041c7fae */ /* 0x0003e2000812184c */
[----:B------:R-:W-:Y:S02]  /*1d530*/  IADD3 R55, P1, R55, UR11, RZ ;  /* 0x0000000b37377c10 */ /* 0x000fe4000ff3e0ff */
[----:B--2---:R-:W-:Y:S01]  /*1d540*/  IADD3 R53, P2, R53, UR11, RZ ;  /* 0x0000000b35357c10 */ /* 0x004fe2000ff5e0ff */
[----:B-1----:R-:W-:Y:S02]  /*1d550*/  IMAD.MOV.U32 R4, RZ, RZ, R73 ;  /* 0x000000ffff047224 */ /* 0x002fe400078e0049 */
[----:B------:R-:W-:-:S05]  /*1d560*/  IMAD.MOV.U32 R5, RZ, RZ, R74 ;  /* 0x000000ffff057224 */ /* 0x000fca00078e004a */
[----:B------:R1:W-:Y:S01]  /*1d570*/  LDGSTS.E [R28+0x9e00], [R4.64], P0 ;  /* 0x09e00000041c7fae */ /* 0x0003e2000812184c */
[----:B------:R-:W-:Y:S01]  /*1d580*/  IADD3.X R72, R72, UR10, RZ, P1, !PT ;  /* 0x0000000a48487c10 */ /* 0x000fe20008ffe4ff */
[----:B-1----:R-:W-:-:S04]  /*1d590*/  IMAD.MOV.U32 R4, RZ, RZ, R55 ;  /* 0x000000ffff047224 */ /* 0x002fc800078e0037 */
[----:B------:R-:W-:-:S05]  /*1d5a0*/  IMAD.MOV.U32 R5, RZ, RZ, R72 ;  /* 0x000000ffff057224 */ /* 0x000fca00078e0048 */
[----:B------:R1:W-:Y:S01]  /*1d5b0*/  LDGSTS.E [R28+0xae00], [R4.64], P0 ;  /* 0x0ae00000041c7fae */ /* 0x0003e2000812184c */
[----:B---3--:R-:W-:-:S03]  /*1d5c0*/  IADD3.X R54, R54, UR10, RZ, P2, !PT ;  /* 0x0000000a36367c10 */ /* 0x008fc600097fe4ff */
[----:B------:R-:W-:Y:S01]  /*1d5d0*/  STL [R1+0x1a4], R75 ;  /* 0x0001a44b01007387 */ /* 0x000fe20000100800 */
[----:B----4-:R-:W-:Y:S01]  /*1d5e0*/  IADD3 R35, P1, R35, UR11, RZ ;  /* 0x0000000b23237c10 */ /* 0x010fe2000ff3e0ff */
[----:B-1----:R-:W-:Y:S02]  /*1d5f0*/  IMAD.MOV.U32 R4, RZ, RZ, R53 ;  /* 0x000000ffff047224 */ /* 0x002fe400078e0035 */
[----:B------:R-:W-:Y:S01]  /*1d600*/  IMAD.MOV.U32 R5, RZ, RZ, R54 ;  /* 0x000000ffff057224 */ /* 0x000fe200078e0036 */
[----:B------:R-:W-:Y:S01]  /*1d610*/  IADD3.X R52, R52, UR10, RZ, P1, !PT ;  /* 0x0000000a34347c10 */ /* 0x000fe20008ffe4ff */
[----:B------:R-:W-:Y:S04]  /*1d620*/  STL [R1+0x1a0], R88 ;  /* 0x0001a05801007387 */ /* 0x000fe80000100800 */
[----:B------:R1:W-:Y:S04]  /*1d630*/  LDGSTS.E [R28+0xbe00], [R4.64], P0 ;  /* 0x0be00000041c7fae */ /* 0x0003e8000812184c */
[----:B------:R-:W-:Y:S04]  /*1d640*/  STL [R1+0x1e4], R73 ;  /* 0x0001e44901007387 */ /* 0x000fe80000100800 */
[----:B------:R-:W-:Y:S01]  /*1d650*/  STL [R1+0x1e0], R74 ;  /* 0x0001e04a01007387 */ /* 0x000fe20000100800 */
[----:B------:R-:W-:Y:S01]  /*1d660*/  IADD3 R30, P2, R30, UR11, RZ ;  /* 0x0000000b1e1e7c10 */ /* 0x000fe2000ff5e0ff */
[----:B-1----:R-:W-:-:S02]  /*1d670*/  IMAD.MOV.U32 R4, RZ, RZ, R35 ;  /* 0x000000ffff047224 */ /* 0x002fc400078e0023 */
[----:B------:R-:W-:Y:S01]  /*1d680*/  IMAD.MOV.U32 R5, RZ, RZ, R52 ;  /* 0x000000ffff057224 */ /* 0x000fe200078e0034 */
[----:B------:R-:W-:Y:S01]  /*1d690*/  IADD3.X R34, R34, UR10, RZ, P2, !PT ;  /* 0x0000000a22227c10 */ /* 0x000fe200097fe4ff */
[----:B------:R-:W-:Y:S04]  /*1d6a0*/  STL [R1+0x224], R55 ;  /* 0x0002243701007387 */ /* 0x000fe80000100800 */
[----:B------:R-:W-:Y:S04]  /*1d6b0*/  STL [R1+0x220], R72 ;  /* 0x0002204801007387 */ /* 0x000fe80000100800 */
[----:B------:R-:W-:Y:S04]  /*1d6c0*/  STL [R1+0x264], R53 ;  /* 0x0002643501007387 */ /* 0x000fe80000100800 */
[----:B------:R1:W-:Y:S04]  /*1d6d0*/  LDGSTS.E [R28+0xce00], [R4.64], P0 ;  /* 0x0ce00000041c7fae */ /* 0x0003e8000812184c */
[----:B------:R-:W-:Y:S01]  /*1d6e0*/  STL [R1+0x260], R54 ;  /* 0x0002603601007387 */ /* 0x000fe20000100800 */
[----:B------:R-:W-:-:S03]  /*1d6f0*/  IADD3 R32, P1, R32, UR11, RZ ;  /* 0x0000000b20207c10 */ /* 0x000fc6000ff3e0ff */
[----:B------:R-:W-:Y:S01]  /*1d700*/  STL [R1+0x2a4], R35 ;  /* 0x0002a42301007387 */ /* 0x000fe20000100800 */
[----:B------:R-:W-:Y:S01]  /*1d710*/  IADD3.X R33, R33, UR10, RZ, P1, !PT ;  /* 0x0000000a21217c10 */ /* 0x000fe20008ffe4ff */
[----:B-1----:R-:W-:Y:S02]  /*1d720*/  IMAD.MOV.U32 R4, RZ, RZ, R30 ;  /* 0x000000ffff047224 */ /* 0x002fe400078e001e */
[----:B------:R-:W-:Y:S01]  /*1d730*/  IMAD.MOV.U32 R5, RZ, RZ, R34 ;  /* 0x000000ffff057224 */ /* 0x000fe200078e0022 */
[----:B------:R-:W-:Y:S04]  /*1d740*/  STL [R1+0x2a0], R52 ;  /* 0x0002a03401007387 */ /* 0x000fe80000100800 */
[----:B------:R1:W-:Y:S04]  /*1d750*/  STL [R1+0x2e4], R30 ;  /* 0x0002e41e01007387 */ /* 0x0003e80000100800 */
[----:B------:R2:W-:Y:S01]  /*1d760*/  LDGSTS.E [R28+0xde00], [R4.64], P0 ;  /* 0x0de00000041c7fae */ /* 0x0005e2000812184c */
[----:B-1----:R-:W-:Y:S01]  /*1d770*/  IMAD.MOV.U32 R30, RZ, RZ, 0x7f ;  /* 0x0000007fff1e7424 */ /* 0x002fe200078e00ff */
[----:B------:R-:W-:-:S02]  /*1d780*/  IADD3 R29, P2, R29, UR11, RZ ;  /* 0x0000000b1d1d7c10 */ /* 0x000fc4000ff5e0ff */
[----:B------:R-:W-:Y:S01]  /*1d790*/  STL [R1+0x2e0], R34 ;  /* 0x0002e02201007387 */ /* 0x000fe20000100800 */
[----:B--2---:R-:W-:Y:S02]  /*1d7a0*/  IMAD.MOV.U32 R4, RZ, RZ, R32 ;  /* 0x000000ffff047224 */ /* 0x004fe400078e0020 */
[----:B------:R-:W-:Y:S01]  /*1d7b0*/  IMAD.MOV.U32 R5, RZ, RZ, R33 ;  /* 0x000000ffff057224 */ /* 0x000fe200078e0021 */
[----:B------:R-:W-:Y:S01]  /*1d7c0*/  IADD3 R30, R30, c[0x0][0x180], RZ ;  /* 0x000060001e1e7a10 */ /* 0x000fe20007ffe0ff */
[----:B------:R-:W-:Y:S01]  /*1d7d0*/  STL [R1+0x324], R32 ;  /* 0x0003242001007387 */ /* 0x000fe20000100800 */
[----:B------:R-:W-:-:S03]  /*1d7e0*/  IADD3.X R31, R31, UR10, RZ, P2, !PT ;  /* 0x0000000a1f1f7c10 */ /* 0x000fc600097fe4ff */
[----:B------:R-:W-:Y:S04]  /*1d7f0*/  STL [R1+0x320], R33 ;  /* 0x0003202101007387 */ /* 0x000fe80000100800 */
[----:B------:R1:W-:Y:S04]  /*1d800*/  LDGSTS.E [R28+0xee00], [R4.64], P0 ;  /* 0x0ee00000041c7fae */ /* 0x0003e8000812184c */
[----:B------:R2:W-:Y:S01]  /*1d810*/  STL [R1+0x364], R29 ;  /* 0x0003641d01007387 */ /* 0x0005e20000100800 */
[----:B-1----:R-:W-:Y:S01]  /*1d820*/  IMAD.MOV.U32 R4, RZ, RZ, R29 ;  /* 0x000000ffff047224 */ /* 0x002fe200078e001d */
[----:B--2---:R-:W-:Y:S01]  /*1d830*/  SHF.R.S32.HI R29, RZ, 0x1f, R30 ;  /* 0x0000001fff1d7819 */ /* 0x004fe2000001141e */
[----:B------:R-:W-:-:S03]  /*1d840*/  IMAD.MOV.U32 R5, RZ, RZ, R31 ;  /* 0x000000ffff057224 */ /* 0x000fc600078e001f */
[----:B------:R-:W-:Y:S01]  /*1d850*/  LEA.HI R29, R29, R30, RZ, 0x7 ;  /* 0x0000001e1d1d7211 */ /* 0x000fe200078f38ff */
[----:B------:R1:W-:Y:S03]  /*1d860*/  STL [R1+0x360], R31 ;  /* 0x0003601f01007387 */ /* 0x0003e60000100800 */
[----:B------:R-:W-:Y:S01]  /*1d870*/  SHF.R.S32.HI R29, RZ, 0x7, R29 ;  /* 0x00000007ff1d7819 */ /* 0x000fe2000001141d */
[----:B------:R1:W-:Y:S03]  /*1d880*/  LDGSTS.E [R28+0xfe00], [R4.64], P0 ;  /* 0x0fe00000041c7fae */ /* 0x0003e6000812184c */
[----:B------:R-:W-:Y:S01]  /*1d890*/  ISETP.NE.U32.AND P0, PT, R29, UR4, PT ;  /* 0x000000041d007c0c */ /* 0x000fe2000bf05070 */
[----:B------:R-:W0:-:S12]  /*1d8a0*/  LDGDEPBAR ;  /* 0x00000000000079af */ /* 0x000e180000000000 */
[----:B-1----:R-:W-:Y:S01]  /*1d8b0*/  @!P0 CALL.REL.NOINC `(.L_x_0) ;  /* 0x0000001000008944 */ /* 0x002fe20003c00000 */
[----:B------:R-:W-:Y:S05]  /*1d8c0*/  BRA `(.L_x_1) ;  /* 0xffff691000007947 */ /* 0x000fea000383ffff */
.L_x_0:
[----:B----4-:R-:W2:Y:S01]  /*1d8d0*/  LDL.LU R13, [R1+0x494] ;  /* 0x00049400010d7983 */ /* 0x010ea20000300800 */
[----:B------:R-:W-:-:S04]  /*1d8e0*/  DEPBAR.LE SB0, 0x0 ;  /* 0x000080000000791a */ /* 0x000fc80000000000 */
[----:B------:R-:W1:Y:S01]  /*1d8f0*/  S2R R28, SR_TID.X ;  /* 0x00000000001c7919 */ /* 0x000e620000002100 */
[----:B------:R-:W-:Y:S02]  /*1d900*/  IMAD.MOV.U32 R8, RZ, RZ, R77 ;  /* 0x000000ffff087224 */ /* 0x000fe400078e004d */
[C---:B-1---5:R-:W-:Y:S02]  /*1d910*/  IMAD.SHL.U32 R2, R28.reuse, 0x20, RZ ;  /* 0x000000201c027824 */ /* 0x062fe400078e00ff */
[C---:B------:R-:W-:Y:S02]  /*1d920*/  IMAD.SHL.U32 R6, R28.reuse, 0x4, RZ ;  /* 0x000000041c067824 */ /* 0x040fe400078e00ff */
[----:B------:R-:W-:Y:S01]  /*1d930*/  IMAD.SHL.U32 R7, R28, 0x1000, RZ ;  /* 0x000010001c077824 */ /* 0x000fe200078e00ff */
[----:B------:R-:W-:Y:S01]  /*1d940*/  LOP3.LUT R5, R2, 0x60, RZ, 0xc0, !PT ;  /* 0x0000006002057812 */ /* 0x000fe200078ec0ff */
[C---:B------:R-:W-:Y:S02]  /*1d950*/  IMAD.SHL.U32 R2, R28.reuse, 0x400, RZ ;  /* 0x000004001c027824 */ /* 0x040fe400078e00ff */
[----:B------:R-:W-:Y:S01]  /*1d960*/  IMAD.SHL.U32 R4, R28, 0x40, RZ ;  /* 0x000000401c047824 */ /* 0x000fe200078e00ff */
[----:B------:R-:W-:-:S02]  /*1d970*/  LOP3.LUT R6, R5, 0x70, R6, 0x78, !PT ;  /* 0x0000007005067812 */ /* 0x000fc400078e7806 */
[----:B------:R-:W-:Y:S02]  /*1d980*/  LOP3.LUT R28, R28, 0x7f, RZ, 0xc0, !PT ;  /* 0x0000007f1c1c7812 */ /* 0x000fe400078ec0ff */
[----:B------:R-:W-:Y:S02]  /*1d990*/  LOP3.LUT R7, R7, 0x6000, RZ, 0xc0, !PT ;  /* 0x0000600007077812 */ /* 0x000fe400078ec0ff */
[----:B------:R-:W-:Y:S02]  /*1d9a0*/  LOP3.LUT R2, R2, 0x6000, RZ, 0xc0, !PT ;  /* 0x0000600002027812 */ /* 0x000fe400078ec0ff */
[----:B------:R-:W-:Y:S01]  /*1d9b0*/  LOP3.LUT R5, R4, 0x1800, RZ, 0xc0, !PT ;  /* 0x0000180004057812 */ /* 0x000fe200078ec0ff */
[----:B------:R-:W-:Y:S02]  /*1d9c0*/  IMAD R72, R28, 0x10, R7 ;  /* 0x000000101c487824 */ /* 0x000fe400078e0207 */
[----:B------:R-:W-:Y:S01]  /*1d9d0*/  IMAD.MOV.U32 R4, RZ, RZ, R76 ;  /* 0x000000ffff047224 */ /* 0x000fe200078e004c */
[----:B------:R-:W-:Y:S01]  /*1d9e0*/  IADD3 R12, R6, R2, R5 ;  /* 0x00000002060c7210 */ /* 0x000fe20007ffe005 */
[----:B------:R-:W-:-:S02]  /*1d9f0*/  IMAD.MOV.U32 R5, RZ, RZ, R60 ;  /* 0x000000ffff057224 */ /* 0x000fc400078e003c */
[----:B------:R-:W-:Y:S02]  /*1da00*/  IMAD.MOV.U32 R6, RZ, RZ, R80 ;  /* 0x000000ffff067224 */ /* 0x000fe400078e0050 */
[----:B------:R-:W-:Y:S01]  /*1da10*/  IMAD.MOV.U32 R7, RZ, RZ, R120 ;  /* 0x000000ffff077224 */ /* 0x000fe200078e0078 */
[----:B------:R-:W-:Y:S01]  /*1da20*/  BAR.SYNC.DEFER_BLOCKING 0x0 ;  /* 0x0000000000007b1d */ /* 0x000fe20000010000 */
        /* <DEDUP_REMOVED lines=11> */
[----:B------:R-:W-:Y:S01]  /*1dae0*/  IMAD.MOV.U32 R24, RZ, RZ, R66 ;  /* 0x000000ffff187224 */ /* 0x000fe200078e0042 */
[----:B------:R1:W-:Y:S01]  /*1daf0*/  STS.128 [R12], R4 ;  /* 0x000000040c007388 */ /* 0x0003e20000000c00 */
[----:B------:R-:W-:Y:S02]  /*1db00*/  IMAD.MOV.U32 R25, RZ, RZ, R50 ;  /* 0x000000ffff197224 */ /* 0x000fe400078e0032 */
[----:B------:R-:W-:Y:S02]  /*1db10*/  IMAD.MOV.U32 R26, RZ, RZ, R118 ;  /* 0x000000ffff1a7224 */ /* 0x000fe400078e0076 */
[----:B------:R-:W-:Y:S01]  /*1db20*/  IMAD.MOV.U32 R27, RZ, RZ, R110 ;  /* 0x000000ffff1b7224 */ /* 0x000fe200078e006e */
[----:B------:R3:W-:Y:S01]  /*1db30*/  STS.128 [R12+0x400], R8 ;  /* 0x000400080c007388 */ /* 0x0007e20000000c00 */
[----:B------:R-:W-:-:S03]  /*1db40*/  IMAD.MOV.U32 R31, RZ, RZ, R38 ;  /* 0x000000ffff1f7224 */ /* 0x000fc600078e0026 */
[----:B------:R4:W-:Y:S01]  /*1db50*/  STS.128 [R12+0x80], R16 ;  /* 0x000080100c007388 */ /* 0x0009e20000000c00 */
[----:B-1----:R-:W-:Y:S02]  /*1db60*/  IMAD.MOV.U32 R4, RZ, RZ, R64 ;  /* 0x000000ffff047224 */ /* 0x002fe400078e0040 */
[----:B------:R-:W-:Y:S02]  /*1db70*/  IMAD.MOV.U32 R5, RZ, RZ, R48 ;  /* 0x000000ffff057224 */ /* 0x000fe400078e0030 */
[----:B------:R-:W-:Y:S02]  /*1db80*/  IMAD.MOV.U32 R6, RZ, RZ, R116 ;  /* 0x000000ffff067224 */ /* 0x000fe400078e0074 */
[----:B------:R-:W-:Y:S01]  /*1db90*/  IMAD.MOV.U32 R7, RZ, RZ, R108 ;  /* 0x000000ffff077224 */ /* 0x000fe200078e006c */
[----:B------:R1:W-:Y:S01]  /*1dba0*/  STS.128 [R12+0x500], R20 ;  /* 0x000500140c007388 */ /* 0x0003e20000000c00 */
[----:B---3--:R-:W-:Y:S02]  /*1dbb0*/  IMAD.MOV.U32 R11, RZ, RZ, R96 ;  /* 0x000000ffff0b7224 */ /* 0x008fe400078e0060 */
[----:B----4-:R-:W-:Y:S01]  /*1dbc0*/  IMAD.MOV.U32 R19, RZ, RZ, R98 ;  /* 0x000000ffff137224 */ /* 0x010fe200078e0062 */
[----:B------:R3:W-:Y:S01]  /*1dbd0*/  STS.128 [R12+0x100], R4 ;  /* 0x000100040c007388 */ /* 0x0007e20000000c00 */
[----:B------:R-:W-:-:S03]  /*1dbe0*/  IMAD.MOV.U32 R120, RZ, RZ, R79 ;  /* 0x000000ffff787224 */ /* 0x000fc600078e004f */
[----:B------:R4:W-:Y:S01]  /*1dbf0*/  STS.128 [R12+0x180], R24 ;  /* 0x000180180c007388 */ /* 0x0009e20000000c00 */
[----:B------:R-:W-:Y:S02]  /*1dc00*/  IMAD.MOV.U32 R121, RZ, RZ, R63 ;  /* 0x000000ffff797224 */ /* 0x000fe400078e003f */
[----:B------:R-:W-:Y:S02]  /*1dc10*/  IMAD.MOV.U32 R122, RZ, RZ, R83 ;  /* 0x000000ffff7a7224 */ /* 0x000fe400078e0053 */
[----:B------:R-:W-:Y:S02]  /*1dc20*/  IMAD.MOV.U32 R108, RZ, RZ, R67 ;  /* 0x000000ffff6c7224 */ /* 0x000fe400078e0043 */
[----:B------:R-:W-:Y:S02]  /*1dc30*/  IMAD.MOV.U32 R109, RZ, RZ, R51 ;  /* 0x000000ffff6d7224 */ /* 0x000fe400078e0033 */
[----:B-1----:R-:W-:Y:S02]  /*1dc40*/  IMAD.MOV.U32 R23, RZ, RZ, R36 ;  /* 0x000000ffff177224 */ /* 0x002fe400078e0024 */
[----:B------:R-:W-:-:S02]  /*1dc50*/  IMAD.MOV.U32 R110, RZ, RZ, R119 ;  /* 0x000000ffff6e7224 */ /* 0x000fc400078e0077 */
[----:B---3--:R-:W-:Y:S02]  /*1dc60*/  IMAD.MOV.U32 R7, RZ, RZ, R97 ;  /* 0x000000ffff077224 */ /* 0x008fe400078e0061 */
[----:B------:R-:W-:Y:S02]  /*1dc70*/  IMAD.MOV.U32 R8, RZ, RZ, R68 ;  /* 0x000000ffff087224 */ /* 0x000fe400078e0044 */
[----:B----4-:R-:W-:Y:S02]  /*1dc80*/  IMAD.MOV.U32 R27, RZ, RZ, R37 ;  /* 0x000000ffff1b7224 */ /* 0x010fe400078e0025 */
        /* <DEDUP_REMOVED lines=23> */
[----:B------:R-:W-:Y:S04]  /*1de00*/  STS.128 [R12+0x480], R120 ;  /* 0x000480780c007388 */ /* 0x000fe80000000c00 */
[----:B------:R-:W-:Y:S04]  /*1de10*/  STS.128 [R12+0x580], R108 ;  /* 0x0005806c0c007388 */ /* 0x000fe80000000c00 */
[----:B------:R-:W-:Y:S04]  /*1de20*/  STS.128 [R12+0x200], R8 ;  /* 0x000200080c007388 */ /* 0x000fe80000000c00 */
[----:B------:R-:W-:Y:S04]  /*1de30*/  STS.128 [R12+0x600], R4 ;  /* 0x000600040c007388 */ /* 0x000fe80000000c00 */
[----:B------:R-:W-:Y:S04]  /*1de40*/  STS.128 [R12+0x280], R16 ;  /* 0x000280100c007388 */ /* 0x000fe80000000c00 */
[----:B------:R-:W-:Y:S04]  /*1de50*/  STS.128 [R12+0x680], R96 ;  /* 0x000680600c007388 */ /* 0x000fe80000000c00 */
[----:B------:R-:W-:Y:S04]  /*1de60*/  STS.128 [R12+0x300], R20 ;  /* 0x000300140c007388 */ /* 0x000fe80000000c00 */
[----:B------:R1:W-:Y:S04]  /*1de70*/  STS.128 [R12+0x700], R24 ;  /* 0x000700180c007388 */ /* 0x0003e80000000c00 */
[----:B------:R3:W-:Y:S04]  /*1de80*/  STS.128 [R12+0x380], R28 ;  /* 0x0003801c0c007388 */ /* 0x0007e80000000c00 */
[----:B------:R-:W-:Y:S04]  /*1de90*/  STS.128 [R12+0x780], R36 ;  /* 0x000780240c007388 */ /* 0x000fe80000000c00 */
[----:B------:R-:W-:Y:S01]  /*1dea0*/  BAR.SYNC.DEFER_BLOCKING 0x0 ;  /* 0x0000000000007b1d */ /* 0x000fe20000010000 */
[----:B------:R-:W-:-:S02]  /*1deb0*/  LOP3.LUT R64, R72, 0x20, RZ, 0x3c, !PT ;  /* 0x0000002048407812 */ /* 0x000fc400078e3cff */
[----:B------:R-:W-:Y:S02]  /*1dec0*/  LOP3.LUT R2, R0, R3, RZ, 0xfc, !PT ;  /* 0x0000000300027212 */ /* 0x000fe400078efcff */
[C---:B------:R-:W-:Y:S02]  /*1ded0*/  LOP3.LUT R78, R72.reuse, 0x40, RZ, 0x3c, !PT ;  /* 0x00000040484e7812 */ /* 0x040fe400078e3cff */
[----:B------:R-:W-:Y:S01]  /*1dee0*/  LOP3.LUT R79, R72, 0x60, RZ, 0x3c, !PT ;  /* 0x00000060484f7812 */ /* 0x000fe200078e3cff */
[----:B------:R-:W4:Y:S04]  /*1def0*/  LDS.128 R8, [R72] ;  /* 0x0000000048087984 */ /* 0x000f280000000c00 */
[----:B------:R-:W2:Y:S01]  /*1df00*/  LDS.128 R4, [R64] ;  /* 0x0000000040047984 */ /* 0x000ea20000000c00 */
[----:B-1----:R-:W-:-:S03]  /*1df10*/  IMAD R25, R2, c[0x0][0x198], RZ ;  /* 0x0000660002197a24 */ /* 0x002fc600078e02ff */
[----:B------:R-:W-:Y:S01]  /*1df20*/  LDS.128 R20, [R79] ;  /* 0x000000004f147984 */ /* 0x000fe20000000c00 */
[C-C-:B------:R-:W-:Y:S02]  /*1df30*/  LOP3.LUT R24, R0.reuse, 0x2, R3.reuse, 0xfe, !PT ;  /* 0x0000000200187812 */ /* 0x140fe400078efe03 */
[--C-:B------:R-:W-:Y:S01]  /*1df40*/  LOP3.LUT R32, R0, 0x4, R3.reuse, 0xfe, !PT ;  /* 0x0000000400207812 */ /* 0x100fe200078efe03 */
[----:B------:R-:W-:Y:S02]  /*1df50*/  LDS.128 R36, [R79+0x800] ;  /* 0x000800004f247984 */ /* 0x000fe40000000c00 */
[----:B------:R-:W-:Y:S01]  /*1df60*/  IMAD R33, R24, c[0x0][0x198], RZ ;  /* 0x0000660018217a24 */ /* 0x000fe200078e02ff */
[--C-:B---3--:R-:W-:Y:S01]  /*1df70*/  LOP3.LUT R31, R0, 0x6, R3.reuse, 0xfe, !PT ;  /* 0x00000006001f7812 */ /* 0x108fe200078efe03 */
[----:B------:R-:W-:Y:S01]  /*1df80*/  IMAD R35, R32, c[0x0][0x198], RZ ;  /* 0x0000660020237a24 */ /* 0x000fe200078e02ff */
[----:B------:R-:W-:Y:S01]  /*1df90*/  LOP3.LUT R30, R0, 0x8, R3, 0xfe, !PT ;  /* 0x00000008001e7812 */ /* 0x000fe200078efe03 */
[----:B------:R-:W-:Y:S04]  /*1dfa0*/  LDS.128 R52, [R64+0x1000] ;  /* 0x0010000040347984 */ /* 0x000fe80000000c00 */
[----:B------:R-:W-:Y:S01]  /*1dfb0*/  IMAD R47, R30, c[0x0][0x198], RZ ;  /* 0x000066001e2f7a24 */ /* 0x000fe200078e02ff */
[----:B------:R-:W-:Y:S01]  /*1dfc0*/  LDS.128 R48, [R78+0x1000] ;  /* 0x001000004e307984 */ /* 0x000fe20000000c00 */
[C---:B--2---:R-:W-:Y:S01]  /*1dfd0*/  IMAD R16, R13.reuse, c[0x0][0x194], RZ ;  /* 0x000065000d107a24 */ /* 0x044fe200078e02ff */
[----:B------:R-:W-:-:S02]  /*1dfe0*/  ISETP.GE.AND P0, PT, R13, c[0x0][0x178], PT ;  /* 0x00005e000d007a0c */ /* 0x000fc40003f06270 */
[----:B------:R-:W1:Y:S02]  /*1dff0*/  LDS.128 R12, [R78] ;  /* 0x000000004e0c7984 */ /* 0x000e640000000c00 */
[----:B------:R-:W-:Y:S02]  /*1e000*/  LEA R68, P1, R16, c[0x0][0x170], 0x2 ;  /* 0x00005c0010447a11 */ /* 0x000fe400078210ff */
[----:B------:R-:W-:Y:S02]  /*1e010*/  ISETP.LT.AND P2, PT, R2, c[0x0][0x17c], !P0 ;  /* 0x00005f0002007a0c */ /* 0x000fe40004741270 */
[----:B------:R-:W-:Y:S02]  /*1e020*/  LEA.HI.X.SX32 R2, R16, c[0x0][0x174], 0x2, P1 ;  /* 0x00005d0010027a11 */ /* 0x000fe400008f16ff */
[C---:B------:R-:W-:Y:S01]  /*1e030*/  LEA R28, P1, R25.reuse, R68, 0x2 ;  /* 0x00000044191c7211 */ /* 0x040fe200078210ff */
[----:B------:R-:W2:Y:S03]  /*1e040*/  LDS.128 R16, [R72+0x800] ;  /* 0x0008000048107984 */ /* 0x000ea60000000c00 */
[----:B------:R-:W-:-:S02]  /*1e050*/  LEA.HI.X.SX32 R29, R25, R2, 0x2, P1 ;  /* 0x00000002191d7211 */ /* 0x000fc400008f16ff */
[----:B------:R-:W-:Y:S02]  /*1e060*/  ISETP.LT.AND P1, PT, R24, c[0x0][0x17c], !P0 ;  /* 0x00005f0018007a0c */ /* 0x000fe40004721270 */
[----:B------:R-:W3:Y:S01]  /*1e070*/  LDS.128 R24, [R64+0x800] ;  /* 0x0008000040187984 */ /* 0x000ee20000000c00 */
[----:B------:R-:W-:-:S03]  /*1e080*/  LEA R40, P4, R33, R68, 0x2 ;  /* 0x0000004421287211 */ /* 0x000fc600078810ff */
[----:B----4-:R4:W-:Y:S01]  /*1e090*/  @P2 STG.E [R28.64], R8 ;  /* 0x000000081c002986 */ /* 0x0109e2000c10190c */
[C---:B------:R-:W-:Y:S01]  /*1e0a0*/  ISETP.LT.AND P2, PT, R31.reuse, c[0x0][0x17c], !P0 ;  /* 0x00005f001f007a0c */ /* 0x040fe20004741270 */
[----:B------:R-:W-:Y:S01]  /*1e0b0*/  IMAD R31, R31, c[0x0][0x198], RZ ;  /* 0x000066001f1f7a24 */ /* 0x000fe200078e02ff */
[----:B------:R-:W-:Y:S01]  /*1e0c0*/  LEA.HI.X.SX32 R41, R33, R2, 0x2, P4 ;  /* 0x0000000221297211 */ /* 0x000fe200020f16ff */
[----:B------:R-:W-:Y:S01]  /*1e0d0*/  LDS.128 R64, [R64+0x1800] ;  /* 0x0018000040407984 */ /* 0x000fe20000000c00 */
[----:B------:R-:W-:Y:S02]  /*1e0e0*/  ISETP.LT.AND P3, PT, R32, c[0x0][0x17c], !P0 ;  /* 0x00005f0020007a0c */ /* 0x000fe40004761270 */
[-C--:B------:R-:W-:Y:S01]  /*1e0f0*/  LEA R42, P5, R35, R68.reuse, 0x2 ;  /* 0x00000044232a7211 */ /* 0x080fe200078a10ff */
[----:B------:R1:W-:Y:S01]  /*1e100*/  @P1 STG.E [R40.64], R4 ;  /* 0x0000000428001986 */ /* 0x0003e2000c10190c */
[----:B------:R-:W-:Y:S02]  /*1e110*/  LEA R44, P1, R31, R68, 0x2 ;  /* 0x000000441f2c7211 */ /* 0x000fe400078210ff */
[----:B------:R-:W-:-:S02]  /*1e120*/  LEA.HI.X.SX32 R43, R35, R2, 0x2, P5 ;  /* 0x00000002232b7211 */ /* 0x000fc400028f16ff */
[----:B------:R-:W3:Y:S01]  /*1e130*/  LDS.128 R32, [R78+0x800] ;  /* 0x000800004e207984 */ /* 0x000ee20000000c00 */
[--C-:B----4-:R-:W-:Y:S02]  /*1e140*/  LOP3.LUT R8, R0, 0xa, R3.reuse, 0xfe, !PT ;  /* 0x0000000a00087812 */ /* 0x110fe400078efe03 */
[----:B------:R-:W-:Y:S02]  /*1e150*/  ISETP.LT.AND P4, PT, R30, c[0x0][0x17c], !P0 ;  /* 0x00005f001e007a0c */ /* 0x000fe40004781270 */
[----:B------:R-:W-:Y:S02]  /*1e160*/  LEA R46, P5, R47, R68, 0x2 ;  /* 0x000000442f2e7211 */ /* 0x000fe400078a10ff */
[-C--:B------:R-:W-:Y:S02]  /*1e170*/  LEA.HI.X.SX32 R45, R31, R2.reuse, 0x2, P1 ;  /* 0x000000021f2d7211 */ /* 0x080fe400008f16ff */
[----:B------:R-:W4:Y:S01]  /*1e180*/  LDS.128 R28, [R72+0x1000] ;  /* 0x00100000481c7984 */ /* 0x000f220000000c00 */
[----:B------:R-:W-:Y:S01]  /*1e190*/  LEA.HI.X.SX32 R47, R47, R2, 0x2, P5 ;  /* 0x000000022f2f7211 */ /* 0x000fe200028f16ff */
[C---:B-1----:R-:W-:Y:S01]  /*1e1a0*/  IMAD R41, R8.reuse, c[0x0][0x198], RZ ;  /* 0x0000660008297a24 */ /* 0x042fe200078e02ff */
[----:B------:R-:W-:Y:S01]  /*1e1b0*/  ISETP.LT.AND P5, PT, R8, c[0x0][0x17c], !P0 ;  /* 0x00005f0008007a0c */ /* 0x000fe200047a1270 */
[----:B------:R1:W-:Y:S01]  /*1e1c0*/  @P3 STG.E [R42.64], R12 ;  /* 0x0000000c2a003986 */ /* 0x0003e2000c10190c */
[----:B------:R-:W-:-:S02]  /*1e1d0*/  LOP3.LUT R40, R0, 0xc, R3, 0xfe, !PT ;  /* 0x0000000c00287812 */ /* 0x000fc400078efe03 */
[----:B------:R-:W-:Y:S01]  /*1e1e0*/  LOP3.LUT R8, R0, 0xe, R3, 0xfe, !PT ;  /* 0x0000000e00087812 */ /* 0x000fe200078efe03 */
[----:B------:R-:W-:Y:S01]  /*1e1f0*/  @P2 STG.E [R44.64], R20 ;  /* 0x000000142c002986 */ /* 0x000fe2000c10190c */
[----:B------:R-:W-:-:S04]  /*1e200*/  LEA R56, P2, R41, R68, 0x2 ;  /* 0x0000004429387211 */ /* 0x000fc800078410ff */
[----:B------:R-:W-:Y:S01]  /*1e210*/  LEA.HI.X.SX32 R57, R41, R2, 0x2, P2 ;  /* 0x0000000229397211 */ /* 0x000fe200010f16ff */
[----:B------:R-:W-:Y:S02]  /*1e220*/  IMAD R41, R8, c[0x0][0x198], RZ ;  /* 0x0000660008297a24 */ /* 0x000fe400078e02ff */
[----:B-1----:R-:W-:Y:S01]  /*1e230*/  IMAD R43, R40, c[0x0][0x198], RZ ;  /* 0x00006600282b7a24 */ /* 0x002fe200078e02ff */
[----:B--2---:R1:W-:Y:S04]  /*1e240*/  @P4 STG.E [R46.64], R16 ;  /* 0x000000102e004986 */ /* 0x0043e8000c10190c */
[----:B---3--:R2:W-:Y:S01]  /*1e250*/  @P5 STG.E [R56.64], R24 ;  /* 0x0000001838005986 */ /* 0x0085e2000c10190c */
[-C--:B------:R-:W-:Y:S02]  /*1e260*/  LEA R58, P4, R43, R68.reuse, 0x2 ;  /* 0x000000442b3a7211 */ /* 0x080fe400078810ff */
[----:B------:R-:W-:Y:S01]  /*1e270*/  LEA R60, P5, R41, R68, 0x2 ;  /* 0x00000044293c7211 */ /* 0x000fe200078a10ff */
[----:B------:R-:W3:Y:S01]  /*1e280*/  LDS.128 R44, [R79+0x1000] ;  /* 0x001000004f2c7984 */ /* 0x000ee20000000c00 */
[----:B------:R-:W-:-:S02]  /*1e290*/  LOP3.LUT R4, R0, 0x10, R3, 0xfe, !PT ;  /* 0x0000001000047812 */ /* 0x000fc400078efe03 */
[----:B------:R-:W-:Y:S02]  /*1e2a0*/  ISETP.LT.AND P1, PT, R40, c[0x0][0x17c], !P0 ;  /* 0x00005f0028007a0c */ /* 0x000fe40004721270 */
[-C--:B------:R-:W-:Y:S02]  /*1e2b0*/  LEA.HI.X.SX32 R59, R43, R2.reuse, 0x2, P4 ;  /* 0x000000022b3b7211 */ /* 0x080fe400020f16ff */
[----:B------:R-:W-:Y:S02]  /*1e2c0*/  LEA.HI.X.SX32 R61, R41, R2, 0x2, P5 ;  /* 0x00000002293d7211 */ /* 0x000fe400028f16ff */
[----:B------:R2:W3:Y:S01]  /*1e2d0*/  LDS.128 R40, [R72+0x1800] ;  /* 0x0018000048287984 */ /* 0x0004e20000000c00 */
[----:B------:R-:W-:Y:S01]  /*1e2e0*/  ISETP.LT.AND P2, PT, R8, c[0x0][0x17c], !P0 ;  /* 0x00005f0008007a0c */ /* 0x000fe20004741270 */
[C---:B------:R-:W-:Y:S01]  /*1e2f0*/  IMAD R63, R4.reuse, c[0x0][0x198], RZ ;  /* 0x00006600043f7a24 */ /* 0x040fe200078e02ff */
[----:B------:R-:W-:Y:S02]  /*1e300*/  ISETP.LT.AND P3, PT, R4, c[0x0][0x17c], !P0 ;  /* 0x00005f0004007a0c */ /* 0x000fe40004761270 */
[----:B-1----:R-:W-:-:S02]  /*1e310*/  LOP3.LUT R16, R0, 0x12, R3, 0xfe, !PT ;  /* 0x0000001200107812 */ /* 0x002fc400078efe03 */
[----:B------:R-:W-:-:S03]  /*1e320*/  LEA R62, P6, R63, R68, 0x2 ;  /* 0x000000443f3e7211 */ /* 0x000fc600078c10ff */
[----:B--2---:R-:W-:Y:S01]  /*1e330*/  IMAD R57, R16, c[0x0][0x198], RZ ;  /* 0x0000660010397a24 */ /* 0x004fe200078e02ff */
[----:B------:R-:W-:Y:S01]  /*1e340*/  LEA.HI.X.SX32 R63, R63, R2, 0x2, P6 ;  /* 0x000000023f3f7211 */ /* 0x000fe200030f16ff */
[----:B------:R-:W-:Y:S01]  /*1e350*/  @P1 STG.E [R58.64], R32 ;  /* 0x000000203a001986 */ /* 0x000fe2000c10190c */
[C-C-:B------:R-:W-:Y:S02]  /*1e360*/  LOP3.LUT R12, R0.reuse, 0x14, R3.reuse, 0xfe, !PT ;  /* 0x00000014000c7812 */ /* 0x140fe400078efe03 */
[C---:B------:R-:W-:Y:S01]  /*1e370*/  LEA R70, P6, R57.reuse, R68, 0x2 ;  /* 0x0000004439467211 */ /* 0x040fe200078c10ff */
[----:B------:R-:W-:Y:S01]  /*1e380*/  @P2 STG.E [R60.64], R36 ;  /* 0x000000243c002986 */ /* 0x000fe2000c10190c */
[C-C-:B------:R-:W-:Y:S02]  /*1e390*/  LOP3.LUT R8, R0.reuse, 0x16, R3.reuse, 0xfe, !PT ;  /* 0x0000001600087812 */ /* 0x140fe400078efe03 */
[----:B------:R-:W-:Y:S01]  /*1e3a0*/  LEA.HI.X.SX32 R71, R57, R2, 0x2, P6 ;  /* 0x0000000239477211 */ /* 0x000fe200030f16ff */
[----:B----4-:R-:W-:Y:S01]  /*1e3b0*/  @P3 STG.E [R62.64], R28 ;  /* 0x0000001c3e003986 */ /* 0x010fe2000c10190c */
[----:B------:R-:W-:-:S03]  /*1e3c0*/  LOP3.LUT R4, R0, 0x18, R3, 0xfe, !PT ;  /* 0x0000001800047812 */ /* 0x000fc600078efe03 */
[----:B------:R-:W1:Y:S01]  /*1e3d0*/  LDS.128 R60, [R78+0x1800] ;  /* 0x001800004e3c7984 */ /* 0x000e620000000c00 */
[----:B------:R-:W-:Y:S01]  /*1e3e0*/  ISETP.LT.AND P4, PT, R16, c[0x0][0x17c], !P0 ;  /* 0x00005f0010007a0c */ /* 0x000fe20004781270 */
[C---:B------:R-:W-:Y:S02]  /*1e3f0*/  IMAD R69, R12.reuse, c[0x0][0x198], RZ ;  /* 0x000066000c457a24 */ /* 0x040fe400078e02ff */
[----:B------:R2:W4:Y:S01]  /*1e400*/  LDS.128 R56, [R79+0x1800] ;  /* 0x001800004f387984 */ /* 0x0005220000000c00 */
[----:B------:R-:W-:Y:S01]  /*1e410*/  ISETP.LT.AND P3, PT, R12, c[0x0][0x17c], !P0 ;  /* 0x00005f000c007a0c */ /* 0x000fe20004761270 */
[C---:B------:R-:W-:Y:S01]  /*1e420*/  IMAD R75, R8.reuse, c[0x0][0x198], RZ ;  /* 0x00006600084b7a24 */ /* 0x040fe200078e02ff */
[----:B------:R-:W-:Y:S01]  /*1e430*/  ISETP.LT.AND P2, PT, R8, c[0x0][0x17c], !P0 ;  /* 0x00005f0008007a0c */ /* 0x000fe20004741270 */
[C---:B------:R-:W-:Y:S01]  /*1e440*/  IMAD R77, R4.reuse, c[0x0][0x198], RZ ;  /* 0x00006600044d7a24 */ /* 0x040fe200078e02ff */
[----:B------:R-:W-:Y:S02]  /*1e450*/  LEA R72, P5, R69, R68, 0x2 ;  /* 0x0000004445487211 */ /* 0x000fe400078a10ff */
[----:B------:R-:W-:-:S02]  /*1e460*/  ISETP.LT.AND P1, PT, R4, c[0x0][0x17c], !P0 ;  /* 0x00005f0004007a0c */ /* 0x000fc40004721270 */
[----:B------:R-:W-:Y:S02]  /*1e470*/  LEA R74, P6, R75, R68, 0x2 ;  /* 0x000000444b4a7211 */ /* 0x000fe400078c10ff */
[----:B------:R-:W-:Y:S02]  /*1e480*/  LEA.HI.X.SX32 R73, R69, R2, 0x2, P5 ;  /* 0x0000000245497211 */ /* 0x000fe400028f16ff */
[----:B------:R-:W-:Y:S02]  /*1e490*/  LEA R76, P5, R77, R68, 0x2 ;  /* 0x000000444d4c7211 */ /* 0x000fe400078a10ff */
[-C--:B------:R-:W-:Y:S02]  /*1e4a0*/  LEA.HI.X.SX32 R75, R75, R2.reuse, 0x2, P6 ;  /* 0x000000024b4b7211 */ /* 0x080fe400030f16ff */
[----:B------:R-:W-:Y:S01]  /*1e4b0*/  LOP3.LUT R8, R0, 0x1a, R3, 0xfe, !PT ;  /* 0x0000001a00087812 */ /* 0x000fe200078efe03 */
[----:B------:R1:W-:Y:S01]  /*1e4c0*/  @P4 STG.E [R70.64], R52 ;  /* 0x0000003446004986 */ /* 0x0003e2000c10190c */
[----:B------:R-:W-:-:S02]  /*1e4d0*/  LEA.HI.X.SX32 R77, R77, R2, 0x2, P5 ;  /* 0x000000024d4d7211 */ /* 0x000fc400028f16ff */
[----:B------:R-:W-:Y:S01]  /*1e4e0*/  LOP3.LUT R4, R0, 0x1c, R3, 0xfe, !PT ;  /* 0x0000001c00047812 */ /* 0x000fe200078efe03 */
[----:B------:R-:W-:Y:S01]  /*1e4f0*/  @P3 STG.E [R72.64], R48 ;  /* 0x0000003048003986 */ /* 0x000fe2000c10190c */
[----:B------:R-:W-:-:S03]  /*1e500*/  IMAD R69, R8, c[0x0][0x198], RZ ;  /* 0x0000660008457a24 */ /* 0x000fc600078e02ff */
[----:B---3--:R3:W-:Y:S01]  /*1e510*/  @P2 STG.E [R74.64], R44 ;  /* 0x0000002c4a002986 */ /* 0x0087e2000c10190c */
[----:B------:R-:W-:Y:S01]  /*1e520*/  ISETP.LT.AND P2, PT, R8, c[0x0][0x17c], !P0 ;  /* 0x00005f0008007a0c */ /* 0x000fe20004741270 */
[----:B--2---:R-:W-:Y:S01]  /*1e530*/  IMAD R79, R4, c[0x0][0x198], RZ ;  /* 0x00006600044f7a24 */ /* 0x004fe200078e02ff */
[--C-:B------:R-:W-:Y:S01]  /*1e540*/  LOP3.LUT R8, R0, 0x1e, R3.reuse, 0xfe, !PT ;  /* 0x0000001e00087812 */ /* 0x100fe200078efe03 */
[----:B------:R2:W-:Y:S01]  /*1e550*/  @P1 STG.E [R76.64], R40 ;  /* 0x000000284c001986 */ /* 0x0005e2000c10190c */
[----:B------:R-:W-:Y:S02]  /*1e560*/  ISETP.LT.AND P3, PT, R4, c[0x0][0x17c], !P0 ;  /* 0x00005f0004007a0c */ /* 0x000fe40004761270 */
[----:B------:R-:W-:Y:S02]  /*1e570*/  LOP3.LUT R4, R0, 0x20, R3, 0xfe, !PT ;  /* 0x0000002000047812 */ /* 0x000fe400078efe03 */
[C---:B-1----:R-:W-:Y:S02]  /*1e580*/  LEA R70, P1, R69.reuse, R68, 0x2 ;  /* 0x0000004445467211 */ /* 0x042fe400078210ff */
[C---:B------:R-:W-:Y:S01]  /*1e590*/  ISETP.LT.AND P4, PT, R8.reuse, c[0x0][0x17c], !P0 ;  /* 0x00005f0008007a0c */ /* 0x040fe20004781270 */
[----:B---3--:R-:W-:Y:S01]  /*1e5a0*/  IMAD R75, R8, c[0x0][0x198], RZ ;  /* 0x00006600084b7a24 */ /* 0x008fe200078e02ff */
[----:B------:R-:W-:Y:S01]  /*1e5b0*/  LEA.HI.X.SX32 R71, R69, R2, 0x2, P1 ;  /* 0x0000000245477211 */ /* 0x000fe200008f16ff */
[C---:B------:R-:W-:Y:S01]  /*1e5c0*/  IMAD R69, R4.reuse, c[0x0][0x198], RZ ;  /* 0x0000660004457a24 */ /* 0x040fe200078e02ff */
[----:B------:R-:W-:-:S02]  /*1e5d0*/  ISETP.LT.AND P1, PT, R4, c[0x0][0x17c], !P0 ;  /* 0x00005f0004007a0c */ /* 0x000fc40004721270 */
[-C--:B------:R-:W-:Y:S01]  /*1e5e0*/  LEA R72, P5, R79, R68.reuse, 0x2 ;  /* 0x000000444f487211 */ /* 0x080fe200078a10ff */
[----:B------:R1:W-:Y:S01]  /*1e5f0*/  @P2 STG.E [R70.64], R64 ;  /* 0x0000004046002986 */ /* 0x0003e2000c10190c */
[-C--:B------:R-:W-:Y:S02]  /*1e600*/  LEA R74, P6, R75, R68.reuse, 0x2 ;  /* 0x000000444b4a7211 */ /* 0x080fe400078c10ff */
[----:B--2---:R-:W-:Y:S02]  /*1e610*/  LEA R76, P2, R69, R68, 0x2 ;  /* 0x00000044454c7211 */ /* 0x004fe400078410ff */
[----:B------:R-:W-:Y:S02]  /*1e620*/  LOP3.LUT R8, R0, 0x22, R3, 0xfe, !PT ;  /* 0x0000002200087812 */ /* 0x000fe400078efe03 */
[-C--:B------:R-:W-:Y:S02]  /*1e630*/  LEA.HI.X.SX32 R73, R79, R2.reuse, 0x2, P5 ;  /* 0x000000024f497211 */ /* 0x080fe400028f16ff */
[----:B------:R-:W-:-:S02]  /*1e640*/  LEA.HI.X.SX32 R75, R75, R2, 0x2, P6 ;  /* 0x000000024b4b7211 */ /* 0x000fc400030f16ff */
[----:B------:R-:W-:Y:S01]  /*1e650*/  LEA.HI.X.SX32 R77, R69, R2, 0x2, P2 ;  /* 0x00000002454d7211 */ /* 0x000fe200010f16ff */
[----:B------:R-:W-:Y:S01]  /*1e660*/  IMAD R69, R8, c[0x0][0x198], RZ ;  /* 0x0000660008457a24 */ /* 0x000fe200078e02ff */
[--C-:B------:R-:W-:Y:S01]  /*1e670*/  LOP3.LUT R4, R0, 0x24, R3.reuse, 0xfe, !PT ;  /* 0x0000002400047812 */ /* 0x100fe200078efe03 */
[----:B------:R-:W-:Y:S01]  /*1e680*/  @P3 STG.E [R72.64], R60 ;  /* 0x0000003c48003986 */ /* 0x000fe2000c10190c */
[----:B------:R-:W-:Y:S02]  /*1e690*/  ISETP.LT.AND P2, PT, R8, c[0x0][0x17c], !P0 ;  /* 0x00005f0008007a0c */ /* 0x000fe40004741270 */
[--C-:B------:R-:W-:Y:S01]  /*1e6a0*/  LOP3.LUT R8, R0, 0x26, R3.reuse, 0xfe, !PT ;  /* 0x0000002600087812 */ /* 0x100fe200078efe03 */
[----:B----4-:R2:W-:Y:S01]  /*1e6b0*/  @P4 STG.E [R74.64], R56 ;  /* 0x000000384a004986 */ /* 0x0105e2000c10190c */
[C---:B------:R-:W-:Y:S01]  /*1e6c0*/  ISETP.LT.AND P3, PT, R4.reuse, c[0x0][0x17c], !P0 ;  /* 0x00005f0004007a0c */ /* 0x040fe20004761270 */
[----:B------:R-:W-:Y:S01]  /*1e6d0*/  IMAD R79, R4, c[0x0][0x198], RZ ;  /* 0x00006600044f7a24 */ /* 0x000fe200078e02ff */
[----:B------:R-:W-:Y:S01]  /*1e6e0*/  LOP3.LUT R4, R0, 0x28, R3, 0xfe, !PT ;  /* 0x0000002800047812 */ /* 0x000fe200078efe03 */
[----:B------:R3:W-:Y:S01]  /*1e6f0*/  @P1 STG.E [R76.64], R9 ;  /* 0x000000094c001986 */ /* 0x0007e2000c10190c */
[----:B-1----:R-:W-:-:S02]  /*1e700*/  LEA R70, P1, R69, R68, 0x2 ;  /* 0x0000004445467211 */ /* 0x002fc400078210ff */
[----:B------:R-:W-:Y:S02]  /*1e710*/  ISETP.LT.AND P4, PT, R8, c[0x0][0x17c], !P0 ;  /* 0x00005f0008007a0c */ /* 0x000fe40004781270 */
[----:B------:R-:W-:Y:S01]  /*1e720*/  LEA.HI.X.SX32 R71, R69, R2, 0x2, P1 ;  /* 0x0000000245477211 */ /* 0x000fe200008f16ff */
[----:B------:R-:W-:Y:S02]  /*1e730*/  IMAD R69, R4, c[0x0][0x198], RZ ;  /* 0x0000660004457a24 */ /* 0x000fe400078e02ff */
[----:B--2---:R-:W-:Y:S01]  /*1e740*/  IMAD R75, R8, c[0x0][0x198], RZ ;  /* 0x00006600084b7a24 */ /* 0x004fe200078e02ff */
[----:B------:R-:W-:Y:S01]  /*1e750*/  ISETP.LT.AND P1, PT, R4, c[0x0][0x17c], !P0 ;  /* 0x00005f0004007a0c */ /* 0x000fe20004721270 */
[----:B------:R1:W-:Y:S01]  /*1e760*/  @P2 STG.E [R70.64], R5 ;  /* 0x0000000546002986 */ /* 0x0003e2000c10190c */
[-C--:B------:R-:W-:Y:S02]  /*1e770*/  LEA R72, P5, R79, R68.reuse, 0x2 ;  /* 0x000000444f487211 */ /* 0x080fe400078a10ff */
[----:B------:R-:W-:-:S02]  /*1e780*/  LEA R8, P6, R75, R68, 0x2 ;  /* 0x000000444b087211 */ /* 0x000fc400078c10ff */
[----:B------:R-:W-:Y:S02]  /*1e790*/  LEA R74, P2, R69, R68, 0x2 ;  /* 0x00000044454a7211 */ /* 0x000fe400078410ff */
[--C-:B------:R-:W-:Y:S02]  /*1e7a0*/  LOP3.LUT R12, R0, 0x2a, R3.reuse, 0xfe, !PT ;  /* 0x0000002a000c7812 */ /* 0x100fe400078efe03 */
[-C--:B------:R-:W-:Y:S02]  /*1e7b0*/  LEA.HI.X.SX32 R73, R79, R2.reuse, 0x2, P5 ;  /* 0x000000024f497211 */ /* 0x080fe400028f16ff */
[-C--:B---3--:R-:W-:Y:S02]  /*1e7c0*/  LEA.HI.X.SX32 R9, R75, R2.reuse, 0x2, P6 ;  /* 0x000000024b097211 */ /* 0x088fe400030f16ff */
[----:B------:R-:W-:Y:S01]  /*1e7d0*/  LEA.HI.X.SX32 R75, R69, R2, 0x2, P2 ;  /* 0x00000002454b7211 */ /* 0x000fe200010f16ff */
[----:B------:R-:W-:Y:S01]  /*1e7e0*/  IMAD R69, R12, c[0x0][0x198], RZ ;  /* 0x000066000c457a24 */ /* 0x000fe200078e02ff */
[----:B------:R-:W-:Y:S01]  /*1e7f0*/  LOP3.LUT R4, R0, 0x2c, R3, 0xfe, !PT ;  /* 0x0000002c00047812 */ /* 0x000fe200078efe03 */
[----:B------:R2:W-:Y:S01]  /*1e800*/  @P3 STG.E [R72.64], R13 ;  /* 0x0000000d48003986 */ /* 0x0005e2000c10190c */
[----:B------:R-:W-:-:S02]  /*1e810*/  ISETP.LT.AND P2, PT, R12, c[0x0][0x17c], !P0 ;  /* 0x00005f000c007a0c */ /* 0x000fc40004741270 */
[--C-:B-1----:R-:W-:Y:S01]  /*1e820*/  LOP3.LUT R5, R0, 0x2e, R3.reuse, 0xfe, !PT ;  /* 0x0000002e00057812 */ /* 0x102fe200078efe03 */
[----:B------:R-:W-:Y:S01]  /*1e830*/  @P4 STG.E [R8.64], R21 ;  /* 0x0000001508004986 */ /* 0x000fe2000c10190c */
[C---:B------:R-:W-:Y:S01]  /*1e840*/  ISETP.LT.AND P3, PT, R4.reuse, c[0x0][0x17c], !P0 ;  /* 0x00005f0004007a0c */ /* 0x040fe20004761270 */
[----:B------:R-:W-:Y:S01]  /*1e850*/  IMAD R71, R4, c[0x0][0x198], RZ ;  /* 0x0000660004477a24 */ /* 0x000fe200078e02ff */
[----:B------:R-:W-:Y:S01]  /*1e860*/  LOP3.LUT R12, R0, 0x30, R3, 0xfe, !PT ;  /* 0x00000030000c7812 */ /* 0x000fe200078efe03 */
[----:B------:R1:W-:Y:S01]  /*1e870*/  @P1 STG.E [R74.64], R17 ;  /* 0x000000114a001986 */ /* 0x0003e2000c10190c */
[----:B------:R-:W-:Y:S02]  /*1e880*/  LEA R4, P1, R69, R68, 0x2 ;  /* 0x0000004445047211 */ /* 0x000fe400078210ff */
[C---:B------:R-:W-:Y:S01]  /*1e890*/  ISETP.LT.AND P4, PT, R5.reuse, c[0x0][0x17c], !P0 ;  /* 0x00005f0005007a0c */ /* 0x040fe20004781270 */
[----:B--2---:R-:W-:Y:S01]  /*1e8a0*/  IMAD R13, R5, c[0x0][0x198], RZ ;  /* 0x00006600050d7a24 */ /* 0x004fe200078e02ff */
[----:B------:R-:W-:-:S02]  /*1e8b0*/  LEA.HI.X.SX32 R5, R69, R2, 0x2, P1 ;  /* 0x0000000245057211 */ /* 0x000fc400008f16ff */
[C---:B------:R-:W-:Y:S01]  /*1e8c0*/  ISETP.LT.AND P1, PT, R12.reuse, c[0x0][0x17c], !P0 ;  /* 0x00005f000c007a0c */ /* 0x040fe20004721270 */
[----:B-1----:R-:W-:Y:S01]  /*1e8d0*/  IMAD R17, R12, c[0x0][0x198], RZ ;  /* 0x000066000c117a24 */ /* 0x002fe200078e02ff */
[-C--:B------:R-:W-:Y:S01]  /*1e8e0*/  LEA R8, P5, R71, R68.reuse, 0x2 ;  /* 0x0000004447087211 */ /* 0x080fe200078a10ff */
[----:B------:R1:W-:Y:S01]  /*1e8f0*/  @P2 STG.E [R4.64], R25 ;  /* 0x0000001904002986 */ /* 0x0003e2000c10190c */
[-C--:B------:R-:W-:Y:S02]  /*1e900*/  LEA R12, P6, R13, R68.reuse, 0x2 ;  /* 0x000000440d0c7211 */ /* 0x080fe400078c10ff */
[----:B------:R-:W-:Y:S02]  /*1e910*/  LEA R16, P2, R17, R68, 0x2 ;  /* 0x0000004411107211 */ /* 0x000fe400078410ff */
[----:B------:R-:W-:Y:S02]  /*1e920*/  LOP3.LUT R21, R0, 0x32, R3, 0xfe, !PT ;  /* 0x0000003200157812 */ /* 0x000fe400078efe03 */
[----:B------:R-:W-:-:S02]  /*1e930*/  LEA.HI.X.SX32 R9, R71, R2, 0x2, P5 ;  /* 0x0000000247097211 */ /* 0x000fc400028f16ff */
[-C--:B------:R-:W-:Y:S02]  /*1e940*/  LEA.HI.X.SX32 R13, R13, R2.reuse, 0x2, P6 ;  /* 0x000000020d0d7211 */ /* 0x080fe400030f16ff */
[----:B------:R-:W-:Y:S02]  /*1e950*/  LEA.HI.X.SX32 R17, R17, R2, 0x2, P2 ;  /* 0x0000000211117211 */ /* 0x000fe400010f16ff */
[C---:B------:R-:W-:Y:S01]  /*1e960*/  ISETP.LT.AND P2, PT, R21.reuse, c[0x0][0x17c], !P0 ;  /* 0x00005f0015007a0c */ /* 0x040fe20004741270 */
[----:B------:R-:W-:Y:S01]  /*1e970*/  IMAD R21, R21, c[0x0][0x198], RZ ;  /* 0x0000660015157a24 */ /* 0x000fe200078e02ff */
[----:B------:R2:W-:Y:S01]  /*1e980*/  @P3 STG.E [R8.64], R33 ;  /* 0x0000002108003986 */ /* 0x0005e2000c10190c */
[C-C-:B-1----:R-:W-:Y:S02]  /*1e990*/  LOP3.LUT R5, R0.reuse, 0x36, R3.reuse, 0xfe, !PT ;  /* 0x0000003600057812 */ /* 0x142fe400078efe03 */
[----:B------:R-:W-:Y:S01]  /*1e9a0*/  LOP3.LUT R20, R0, 0x34, R3, 0xfe, !PT ;  /* 0x0000003400147812 */ /* 0x000fe200078efe03 */
[----:B------:R1:W-:Y:S04]  /*1e9b0*/  @P4 STG.E [R12.64], R37 ;  /* 0x000000250c004986 */ /* 0x0003e8000c10190c */
[----:B------:R3:W-:Y:S01]  /*1e9c0*/  @P1 STG.E [R16.64], R29 ;  /* 0x0000001d10001986 */ /* 0x0007e2000c10190c */
[----:B------:R-:W-:-:S02]  /*1e9d0*/  LEA R4, P1, R21, R68, 0x2 ;  /* 0x0000004415047211 */ /* 0x000fc400078210ff */
[----:B--2---:R-:W-:Y:S01]  /*1e9e0*/  LOP3.LUT R9, R0, 0x38, R3, 0xfe, !PT ;  /* 0x0000003800097812 */ /* 0x004fe200078efe03 */
[C---:B------:R-:W-:Y:S01]  /*1e9f0*/  IMAD R25, R20.reuse, c[0x0][0x198], RZ ;  /* 0x0000660014197a24 */ /* 0x040fe200078e02ff */
[C---:B------:R-:W-:Y:S01]  /*1ea00*/  ISETP.LT.AND P4, PT, R5.reuse, c[0x0][0x17c], !P0 ;  /* 0x00005f0005007a0c */ /* 0x040fe20004781270 */
[----:B-1----:R-:W-:Y:S01]  /*1ea10*/  IMAD R13, R5, c[0x0][0x198], RZ ;  /* 0x00006600050d7a24 */ /* 0x002fe200078e02ff */
[----:B------:R-:W-:Y:S02]  /*1ea20*/  LEA.HI.X.SX32 R5, R21, R2, 0x2, P1 ;  /* 0x0000000215057211 */ /* 0x000fe400008f16ff */
[----:B------:R-:W-:Y:S01]  /*1ea30*/  ISETP.LT.AND P3, PT, R20, c[0x0][0x17c], !P0 ;  /* 0x00005f0014007a0c */ /* 0x000fe20004761270 */
[C---:B---3--:R-:W-:Y:S01]  /*1ea40*/  IMAD R17, R9.reuse, c[0x0][0x198], RZ ;  /* 0x0000660009117a24 */ /* 0x048fe200078e02ff */
[----:B------:R-:W-:Y:S01]  /*1ea50*/  ISETP.LT.AND P1, PT, R9, c[0x0][0x17c], !P0 ;  /* 0x00005f0009007a0c */ /* 0x000fe20004721270 */
[----:B------:R1:W-:Y:S01]  /*1ea60*/  @P2 STG.E [R4.64], R53 ;  /* 0x0000003504002986 */ /* 0x0003e2000c10190c */
[----:B------:R-:W-:-:S02]  /*1ea70*/  LEA R8, P5, R25, R68, 0x2 ;  /* 0x0000004419087211 */ /* 0x000fc400078a10ff */
[-C--:B------:R-:W-:Y:S02]  /*1ea80*/  LEA R12, P6, R13, R68.reuse, 0x2 ;  /* 0x000000440d0c7211 */ /* 0x080fe400078c10ff */
[----:B------:R-:W-:Y:S02]  /*1ea90*/  LEA R16, P2, R17, R68, 0x2 ;  /* 0x0000004411107211 */ /* 0x000fe400078410ff */
[----:B------:R-:W-:Y:S02]  /*1eaa0*/  LOP3.LUT R21, R0, 0x3a, R3, 0xfe, !PT ;  /* 0x0000003a00157812 */ /* 0x000fe400078efe03 */
[-C--:B------:R-:W-:Y:S02]  /*1eab0*/  LEA.HI.X.SX32 R9, R25, R2.reuse, 0x2, P5 ;  /* 0x0000000219097211 */ /* 0x080fe400028f16ff */
[-C--:B------:R-:W-:Y:S02]  /*1eac0*/  LEA.HI.X.SX32 R13, R13, R2.reuse, 0x2, P6 ;  /* 0x000000020d0d7211 */ /* 0x080fe400030f16ff */
[----:B------:R-:W-:-:S02]  /*1ead0*/  LEA.HI.X.SX32 R17, R17, R2, 0x2, P2 ;  /* 0x0000000211117211 */ /* 0x000fc400010f16ff */
        /* <DEDUP_REMOVED lines=27> */
[C-C-:B------:R-:W-:Y:S02]  /*1ec90*/  LOP3.LUT R20, R0.reuse, 0x44, R3.reuse, 0xfe, !PT ;  /* 0x0000004400147812 */ /* 0x140fe400078efe03 */
[----:B-1----:R-:W-:Y:S01]  /*1eca0*/  LOP3.LUT R5, R0, 0x46, R3, 0xfe, !PT ;  /* 0x0000004600057812 */ /* 0x002fe200078efe03 */
[----:B------:R1:W-:Y:S04]  /*1ecb0*/  @P4 STG.E [R12.64], R57 ;  /* 0x000000390c004986 */ /* 0x0003e8000c10190c */
[----:B------:R3:W-:Y:S01]  /*1ecc0*/  @P1 STG.E [R16.64], R10 ;  /* 0x0000000a10001986 */ /* 0x0007e2000c10190c */
[----:B------:R-:W-:-:S02]  /*1ecd0*/  LEA R4, P1, R21, R68, 0x2 ;  /* 0x0000004415047211 */ /* 0x000fc400078210ff */
[----:B--2---:R-:W-:Y:S01]  /*1ece0*/  LOP3.LUT R9, R0, 0x48, R3, 0xfe, !PT ;  /* 0x0000004800097812 */ /* 0x004fe200078efe03 */
[C---:B------:R-:W-:Y:S01]  /*1ecf0*/  IMAD R25, R20.reuse, c[0x0][0x198], RZ ;  /* 0x0000660014197a24 */ /* 0x040fe200078e02ff */
[C---:B------:R-:W-:Y:S01]  /*1ed00*/  ISETP.LT.AND P4, PT, R5.reuse, c[0x0][0x17c], !P0 ;  /* 0x00005f0005007a0c */ /* 0x040fe20004781270 */
[----:B-1----:R-:W-:Y:S01]  /*1ed10*/  IMAD R13, R5, c[0x0][0x198], RZ ;  /* 0x00006600050d7a24 */ /* 0x002fe200078e02ff */
[----:B------:R-:W-:Y:S02]  /*1ed20*/  ISETP.LT.AND P3, PT, R20, c[0x0][0x17c], !P0 ;  /* 0x00005f0014007a0c */ /* 0x000fe40004761270 */
[----:B------:R-:W-:Y:S01]  /*1ed30*/  LEA.HI.X.SX32 R5, R21, R2, 0x2, P1 ;  /* 0x0000000215057211 */ /* 0x000fe200008f16ff */
[C---:B---3--:R-:W-:Y:S01]  /*1ed40*/  IMAD R17, R9.reuse, c[0x0][0x198], RZ ;  /* 0x0000660009117a24 */ /* 0x048fe200078e02ff */
[----:B------:R-:W-:Y:S02]  /*1ed50*/  ISETP.LT.AND P1, PT, R9, c[0x0][0x17c], !P0 ;  /* 0x00005f0009007a0c */ /* 0x000fe40004721270 */
[-C--:B------:R-:W-:Y:S01]  /*1ed60*/  LEA R8, P5, R25, R68.reuse, 0x2 ;  /* 0x0000004419087211 */ /* 0x080fe200078a10ff */
[----:B------:R1:W-:Y:S01]  /*1ed70*/  @P2 STG.E [R4.64], R6 ;  /* 0x0000000604002986 */ /* 0x0003e2000c10190c */
[----:B------:R-:W-:-:S02]  /*1ed80*/  LEA R12, P6, R13, R68, 0x2 ;  /* 0x000000440d0c7211 */ /* 0x000fc400078c10ff */
[----:B------:R-:W-:Y:S02]  /*1ed90*/  LEA R16, P2, R17, R68, 0x2 ;  /* 0x0000004411107211 */ /* 0x000fe400078410ff */
[----:B------:R-:W-:Y:S02]  /*1eda0*/  LOP3.LUT R20, R0, 0x4a, R3, 0xfe, !PT ;  /* 0x0000004a00147812 */ /* 0x000fe400078efe03 */
[-C--:B------:R-:W-:Y:S02]  /*1edb0*/  LEA.HI.X.SX32 R9, R25, R2.reuse, 0x2, P5 ;  /* 0x0000000219097211 */ /* 0x080fe400028f16ff */
[-C--:B------:R-:W-:Y:S01]  /*1edc0*/  LEA.HI.X.SX32 R13, R13, R2.reuse, 0x2, P6 ;  /* 0x000000020d0d7211 */ /* 0x080fe200030f16ff */
[C---:B------:R-:W-:Y:S01]  /*1edd0*/  IMAD R21, R20.reuse, c[0x0][0x198], RZ ;  /* 0x0000660014157a24 */ /* 0x040fe200078e02ff */
[----:B------:R-:W-:Y:S01]  /*1ede0*/  LEA.HI.X.SX32 R17, R17, R2, 0x2, P2 ;  /* 0x0000000211117211 */ /* 0x000fe200010f16ff */
[----:B------:R-:W-:Y:S01]  /*1edf0*/  @P3 STG.E [R8.64], R14 ;  /* 0x0000000e08003986 */ /* 0x000fe2000c10190c */
[----:B------:R-:W-:-:S02]  /*1ee00*/  ISETP.LT.AND P2, PT, R20, c[0x0][0x17c], !P0 ;  /* 0x00005f0014007a0c */ /* 0x000fc40004741270 */
[C-C-:B------:R-:W-:Y:S01]  /*1ee10*/  LOP3.LUT R10, R0.reuse, 0x4c, R3.reuse, 0xfe, !PT ;  /* 0x0000004c000a7812 */ /* 0x140fe200078efe03 */
[----:B------:R2:W-:Y:S01]  /*1ee20*/  @P4 STG.E [R12.64], R22 ;  /* 0x000000160c004986 */ /* 0x0005e2000c10190c */
[C-C-:B-1----:R-:W-:Y:S02]  /*1ee30*/  LOP3.LUT R5, R0.reuse, 0x4e, R3.reuse, 0xfe, !PT ;  /* 0x0000004e00057812 */ /* 0x142fe400078efe03 */
[----:B------:R-:W-:Y:S01]  /*1ee40*/  LOP3.LUT R6, R0, 0x50, R3, 0xfe, !PT ;  /* 0x0000005000067812 */ /* 0x000fe200078efe03 */
[----:B------:R1:W-:Y:S01]  /*1ee50*/  @P1 STG.E [R16.64], R18 ;  /* 0x0000001210001986 */ /* 0x0003e2000c10190c */
[----:B------:R-:W-:Y:S01]  /*1ee60*/  LEA R4, P1, R21, R68, 0x2 ;  /* 0x0000004415047211 */ /* 0x000fe200078210ff */
[C---:B------:R-:W-:Y:S01]  /*1ee70*/  IMAD R25, R10.reuse, c[0x0][0x198], RZ ;  /* 0x000066000a197a24 */ /* 0x040fe200078e02ff */
[C---:B------:R-:W-:Y:S02]  /*1ee80*/  ISETP.LT.AND P4, PT, R5.reuse, c[0x0][0x17c], !P0 ;  /* 0x00005f0005007a0c */ /* 0x040fe40004781270 */
[----:B------:R-:W-:Y:S01]  /*1ee90*/  ISETP.LT.AND P3, PT, R10, c[0x0][0x17c], !P0 ;  /* 0x00005f000a007a0c */ /* 0x000fe20004761270 */
        /* <DEDUP_REMOVED lines=10> */
[-C--:B------:R-:W-:Y:S01]  /*1ef40*/  LEA.HI.X.SX32 R13, R13, R2.reuse, 0x2, P6 ;  /* 0x000000020d0d7211 */ /* 0x080fe200030f16ff */
[----:B------:R-:W-:Y:S01]  /*1ef50*/  IMAD R21, R10, c[0x0][0x198], RZ ;  /* 0x000066000a157a24 */ /* 0x000fe200078e02ff */
[----:B------:R-:W-:Y:S02]  /*1ef60*/  LEA.HI.X.SX32 R17, R17, R2, 0x2, P2 ;  /* 0x0000000211117211 */ /* 0x000fe400010f16ff */
[--C-:B------:R-:W-:Y:S01]  /*1ef70*/  LOP3.LUT R6, R0, 0x54, R3.reuse, 0xfe, !PT ;  /* 0x0000005400067812 */ /* 0x100fe200078efe03 */
[----:B------:R-:W-:Y:S01]  /*1ef80*/  @P3 STG.E [R8.64], R34 ;  /* 0x0000002208003986 */ /* 0x000fe2000c10190c */
[----:B------:R-:W-:Y:S02]  /*1ef90*/  ISETP.LT.AND P2, PT, R10, c[0x0][0x17c], !P0 ;  /* 0x00005f000a007a0c */ /* 0x000fe40004741270 */
[--C-:B-1----:R-:W-:Y:S01]  /*1efa0*/  LOP3.LUT R5, R0, 0x56, R3.reuse, 0xfe, !PT ;  /* 0x0000005600057812 */ /* 0x102fe200078efe03 */
[----:B------:R1:W-:Y:S01]  /*1efb0*/  @P4 STG.E [R12.64], R38 ;  /* 0x000000260c004986 */ /* 0x0003e2000c10190c */
[C---:B------:R-:W-:Y:S01]  /*1efc0*/  ISETP.LT.AND P3, PT, R6.reuse, c[0x0][0x17c], !P0 ;  /* 0x00005f0006007a0c */ /* 0x040fe20004761270 */
[----:B------:R-:W-:Y:S01]  /*1efd0*/  IMAD R25, R6, c[0x0][0x198], RZ ;  /* 0x0000660006197a24 */ /* 0x000fe200078e02ff */
[----:B------:R-:W-:Y:S01]  /*1efe0*/  LOP3.LUT R6, R0, 0x58, R3, 0xfe, !PT ;  /* 0x0000005800067812 */ /* 0x000fe200078efe03 */
[----:B------:R2:W-:Y:S01]  /*1eff0*/  @P1 STG.E [R16.64], R30 ;  /* 0x0000001e10001986 */ /* 0x0005e2000c10190c */
[----:B------:R-:W-:-:S02]  /*1f000*/  LEA R4, P1, R21, R68, 0x2 ;  /* 0x0000004415047211 */ /* 0x000fc400078210ff */
[C---:B------:R-:W-:Y:S01]  /*1f010*/  ISETP.LT.AND P4, PT, R5.reuse, c[0x0][0x17c], !P0 ;  /* 0x00005f0005007a0c */ /* 0x040fe20004781270 */
[----:B-1----:R-:W-:Y:S01]  /*1f020*/  IMAD R13, R5, c[0x0][0x198], RZ ;  /* 0x00006600050d7a24 */ /* 0x002fe200078e02ff */
[----:B------:R-:W-:Y:S02]  /*1f030*/  LEA.HI.X.SX32 R5, R21, R2, 0x2, P1 ;  /* 0x0000000215057211 */ /* 0x000fe400008f16ff */
[C---:B------:R-:W-:Y:S01]  /*1f040*/  ISETP.LT.AND P1, PT, R6.reuse, c[0x0][0x17c], !P0 ;  /* 0x00005f0006007a0c */ /* 0x040fe20004721270 */
[----:B--2---:R-:W-:Y:S01]  /*1f050*/  IMAD R17, R6, c[0x0][0x198], RZ ;  /* 0x0000660006117a24 */ /* 0x004fe200078e02ff */
[-C--:B------:R-:W-:Y:S01]  /*1f060*/  LEA R8, P5, R25, R68.reuse, 0x2 ;  /* 0x0000004419087211 */ /* 0x080fe200078a10ff */
[----:B------:R1:W-:Y:S01]  /*1f070*/  @P2 STG.E [R4.64], R54 ;  /* 0x0000003604002986 */ /* 0x0003e2000c10190c */
[-C--:B------:R-:W-:Y:S02]  /*1f080*/  LEA R12, P6, R13, R68.reuse, 0x2 ;  /* 0x000000440d0c7211 */ /* 0x080fe400078c10ff */
[----:B------:R-:W-:-:S02]  /*1f090*/  LEA R16, P2, R17, R68, 0x2 ;  /* 0x0000004411107211 */ /* 0x000fc400078410ff */
[--C-:B------:R-:W-:Y:S02]  /*1f0a0*/  LOP3.LUT R10, R0, 0x5a, R3.reuse, 0xfe, !PT ;  /* 0x0000005a000a7812 */ /* 0x100fe400078efe03 */
[-C--:B------:R-:W-:Y:S02]  /*1f0b0*/  LEA.HI.X.SX32 R9, R25, R2.reuse, 0x2, P5 ;  /* 0x0000000219097211 */ /* 0x080fe400028f16ff */
[-C--:B------:R-:W-:Y:S02]  /*1f0c0*/  LEA.HI.X.SX32 R13, R13, R2.reuse, 0x2, P6 ;  /* 0x000000020d0d7211 */ /* 0x080fe400030f16ff */
[----:B------:R-:W-:Y:S01]  /*1f0d0*/  LEA.HI.X.SX32 R17, R17, R2, 0x2, P2 ;  /* 0x0000000211117211 */ /* 0x000fe200010f16ff */
[----:B------:R-:W-:Y:S01]  /*1f0e0*/  IMAD R21, R10, c[0x0][0x198], RZ ;  /* 0x000066000a157a24 */ /* 0x000fe200078e02ff */
[----:B------:R-:W-:Y:S01]  /*1f0f0*/  LOP3.LUT R6, R0, 0x5c, R3, 0xfe, !PT ;  /* 0x0000005c00067812 */ /* 0x000fe200078efe03 */
[----:B------:R-:W-:Y:S01]  /*1f100*/  @P3 STG.E [R8.64], R50 ;  /* 0x0000003208003986 */ /* 0x000fe2000c10190c */
[----:B------:R-:W-:-:S02]  /*1f110*/  ISETP.LT.AND P2, PT, R10, c[0x0][0x17c], !P0 ;  /* 0x00005f000a007a0c */ /* 0x000fc40004741270 */
[--C-:B-1----:R-:W-:Y:S01]  /*1f120*/  LOP3.LUT R5, R0, 0x5e, R3.reuse, 0xfe, !PT ;  /* 0x0000005e00057812 */ /* 0x102fe200078efe03 */
[----:B------:R1:W-:Y:S01]  /*1f130*/  @P4 STG.E [R12.64], R46 ;  /* 0x0000002e0c004986 */ /* 0x0003e2000c10190c */
[C---:B------:R-:W-:Y:S01]  /*1f140*/  IMAD R25, R6.reuse, c[0x0][0x198], RZ ;  /* 0x0000660006197a24 */ /* 0x040fe200078e02ff */
[----:B------:R-:W-:Y:S02]  /*1f150*/  LEA R4, P5, R21, R68, 0x2 ;  /* 0x0000004415047211 */ /* 0x000fe400078a10ff */
[----:B------:R2:W-:Y:S01]  /*1f160*/  @P1 STG.E [R16.64], R42 ;  /* 0x0000002a10001986 */ /* 0x0005e2000c10190c */
[----:B------:R-:W-:Y:S02]  /*1f170*/  ISETP.LT.AND P1, PT, R6, c[0x0][0x17c], !P0 ;  /* 0x00005f0006007a0c */ /* 0x000fe40004721270 */
[----:B------:R-:W-:Y:S02]  /*1f180*/  LOP3.LUT R6, R0, 0x60, R3, 0xfe, !PT ;  /* 0x0000006000067812 */ /* 0x000fe400078efe03 */
[C---:B------:R-:W-:Y:S01]  /*1f190*/  ISETP.LT.AND P3, PT, R5.reuse, c[0x0][0x17c], !P0 ;  /* 0x00005f0005007a0c */ /* 0x040fe20004761270 */
[----:B-1----:R-:W-:Y:S01]  /*1f1a0*/  IMAD R13, R5, c[0x0][0x198], RZ ;  /* 0x00006600050d7a24 */ /* 0x002fe200078e02ff */
[----:B------:R-:W-:-:S02]  /*1f1b0*/  LEA.HI.X.SX32 R5, R21, R2, 0x2, P5 ;  /* 0x0000000215057211 */ /* 0x000fc400028f16ff */
[C---:B------:R-:W-:Y:S01]  /*1f1c0*/  ISETP.LT.AND P5, PT, R6.reuse, c[0x0][0x17c], !P0 ;  /* 0x00005f0006007a0c */ /* 0x040fe200047a1270 */
[----:B--2---:R-:W-:Y:S01]  /*1f1d0*/  IMAD R17, R6, c[0x0][0x198], RZ ;  /* 0x0000660006117a24 */ /* 0x004fe200078e02ff */
[----:B------:R-:W-:Y:S02]  /*1f1e0*/  LOP3.LUT R6, R0, 0x62, R3, 0xfe, !PT ;  /* 0x0000006200067812 */ /* 0x000fe400078efe03 */
[-C--:B------:R-:W-:Y:S01]  /*1f1f0*/  LEA R8, P4, R25, R68.reuse, 0x2 ;  /* 0x0000004419087211 */ /* 0x080fe200078810ff */
[----:B------:R1:W-:Y:S01]  /*1f200*/  @P2 STG.E [R4.64], R66 ;  /* 0x0000004204002986 */ /* 0x0003e2000c10190c */
[----:B------:R-:W-:Y:S01]  /*1f210*/  LEA R12, P6, R13, R68, 0x2 ;  /* 0x000000440d0c7211 */ /* 0x000fe200078c10ff */
[----:B------:R-:W-:Y:S01]  /*1f220*/  IMAD R21, R6, c[0x0][0x198], RZ ;  /* 0x0000660006157a24 */ /* 0x000fe200078e02ff */
[----:B------:R-:W-:Y:S02]  /*1f230*/  LEA.HI.X.SX32 R9, R25, R2, 0x2, P4 ;  /* 0x0000000219097211 */ /* 0x000fe400020f16ff */
[----:B------:R-:W-:-:S02]  /*1f240*/  LEA R16, P2, R17, R68, 0x2 ;  /* 0x0000004411107211 */ /* 0x000fc400078410ff */
[----:B------:R-:W-:Y:S02]  /*1f250*/  ISETP.LT.AND P4, PT, R6, c[0x0][0x17c], !P0 ;  /* 0x00005f0006007a0c */ /* 0x000fe40004781270 */
[C-C-:B------:R-:W-:Y:S01]  /*1f260*/  LOP3.LUT R18, R0.reuse, 0x64, R3.reuse, 0xfe, !PT ;  /* 0x0000006400127812 */ /* 0x140fe200078efe03 */
[----:B------:R2:W-:Y:S01]  /*1f270*/  @P1 STG.E [R8.64], R62 ;  /* 0x0000003e08001986 */ /* 0x0005e2000c10190c */
[-C--:B------:R-:W-:Y:S02]  /*1f280*/  LEA.HI.X.SX32 R13, R13, R2.reuse, 0x2, P6 ;  /* 0x000000020d0d7211 */ /* 0x080fe400030f16ff */
[----:B------:R-:W-:Y:S02]  /*1f290*/  LEA.HI.X.SX32 R17, R17, R2, 0x2, P2 ;  /* 0x0000000211117211 */ /* 0x000fe400010f16ff */
[C-C-:B------:R-:W-:Y:S02]  /*1f2a0*/  LOP3.LUT R14, R0.reuse, 0x66, R3.reuse, 0xfe, !PT ;  /* 0x00000066000e7812 */ /* 0x140fe400078efe03 */
[C---:B-1----:R-:W-:Y:S01]  /*1f2b0*/  LEA R4, P2, R21.reuse, R68, 0x2 ;  /* 0x0000004415047211 */ /* 0x042fe200078410ff */
[----:B------:R1:W-:Y:S01]  /*1f2c0*/  @P3 STG.E [R12.64], R58 ;  /* 0x0000003a0c003986 */ /* 0x0003e2000c10190c */
[----:B------:R-:W-:Y:S01]  /*1f2d0*/  LOP3.LUT R10, R0, 0x68, R3, 0xfe, !PT ;  /* 0x00000068000a7812 */ /* 0x000fe200078efe03 */
[----:B--2---:R-:W-:Y:S01]  /*1f2e0*/  IMAD R9, R18, c[0x0][0x198], RZ ;  /* 0x0000660012097a24 */ /* 0x004fe200078e02ff */
[----:B------:R-:W-:-:S02]  /*1f2f0*/  LEA.HI.X.SX32 R5, R21, R2, 0x2, P2 ;  /* 0x0000000215057211 */ /* 0x000fc400010f16ff */
[----:B------:R-:W-:Y:S02]  /*1f300*/  LOP3.LUT R6, R0, 0x6a, R3, 0xfe, !PT ;  /* 0x0000006a00067812 */ /* 0x000fe400078efe03 */
[----:B------:R-:W-:Y:S02]  /*1f310*/  ISETP.LT.AND P1, PT, R18, c[0x0][0x17c], !P0 ;  /* 0x00005f0012007a0c */ /* 0x000fe40004721270 */
[C---:B------:R-:W-:Y:S01]  /*1f320*/  LEA R8, P6, R9.reuse, R68, 0x2 ;  /* 0x0000004409087211 */ /* 0x040fe200078c10ff */
[C---:B-1----:R-:W-:Y:S01]  /*1f330*/  IMAD R13, R14.reuse, c[0x0][0x198], RZ ;  /* 0x000066000e0d7a24 */ /* 0x042fe200078e02ff */
[----:B------:R1:W-:Y:S01]  /*1f340*/  @P5 STG.E [R16.64], R11 ;  /* 0x0000000b10005986 */ /* 0x0003e2000c10190c */
[----:B------:R-:W-:Y:S01]  /*1f350*/  ISETP.LT.AND P3, PT, R14, c[0x0][0x17c], !P0 ;  /* 0x00005f000e007a0c */ /* 0x000fe20004761270 */
[----:B------:R-:W-:Y:S01]  /*1f360*/  IMAD R21, R6, c[0x0][0x198], RZ ;  /* 0x0000660006157a24 */ /* 0x000fe200078e02ff */
[----:B------:R-:W-:Y:S01]  /*1f370*/  ISETP.LT.AND P2, PT, R10, c[0x0][0x17c], !P0 ;  /* 0x00005f000a007a0c */ /* 0x000fe20004741270 */
[----:B------:R2:W-:Y:S01]  /*1f380*/  @P4 STG.E [R4.64], R7 ;  /* 0x0000000704004986 */ /* 0x0005e2000c10190c */
[----:B------:R-:W-:-:S02]  /*1f390*/  LEA.HI.X.SX32 R9, R9, R2, 0x2, P6 ;  /* 0x0000000209097211 */ /* 0x000fc400030f16ff */
[----:B------:R-:W-:Y:S01]  /*1f3a0*/  ISETP.LT.AND P6, PT, R6, c[0x0][0x17c], !P0 ;  /* 0x00005f0006007a0c */ /* 0x000fe200047c1270 */
[----:B-1----:R-:W-:Y:S01]  /*1f3b0*/  IMAD R17, R10, c[0x0][0x198], RZ ;  /* 0x000066000a117a24 */ /* 0x002fe200078e02ff */
[-C--:B------:R-:W-:Y:S02]  /*1f3c0*/  LEA R10, P4, R13, R68.reuse, 0x2 ;  /* 0x000000440d0a7211 */ /* 0x080fe400078810ff */
[----:B------:R-:W-:Y:S02]  /*1f3d0*/  LOP3.LUT R6, R0, 0x6e, R3, 0xfe, !PT ;  /* 0x0000006e00067812 */ /* 0x000fe400078efe03 */
[----:B------:R-:W-:Y:S02]  /*1f3e0*/  LEA R12, P5, R17, R68, 0x2 ;  /* 0x00000044110c7211 */ /* 0x000fe400078a10ff */
[----:B------:R-:W-:Y:S02]  /*1f3f0*/  LEA.HI.X.SX32 R11, R13, R2, 0x2, P4 ;  /* 0x000000020d0b7211 */ /* 0x000fe400020f16ff */
[----:B------:R-:W-:-:S02]  /*1f400*/  LEA R16, P4, R21, R68, 0x2 ;  /* 0x0000004415107211 */ /* 0x000fc400078810ff */
[C-C-:B--2---:R-:W-:Y:S01]  /*1f410*/  LOP3.LUT R7, R0.reuse, 0x6c, R3.reuse, 0xfe, !PT ;  /* 0x0000006c00077812 */ /* 0x144fe200078efe03 */
[----:B------:R1:W-:Y:S01]  /*1f420*/  @P1 STG.E [R8.64], R15 ;  /* 0x0000000f08001986 */ /* 0x0003e2000c10190c */
[-C--:B------:R-:W-:Y:S02]  /*1f430*/  LEA.HI.X.SX32 R13, R17, R2.reuse, 0x2, P5 ;  /* 0x00000002110d7211 */ /* 0x080fe400028f16ff */
[----:B------:R-:W-:Y:S02]  /*1f440*/  LEA.HI.X.SX32 R17, R21, R2, 0x2, P4 ;  /* 0x0000000215117211 */ /* 0x000fe400020f16ff */
[C-C-:B------:R-:W-:Y:S02]  /*1f450*/  LOP3.LUT R4, R0.reuse, 0x70, R3.reuse, 0xfe, !PT ;  /* 0x0000007000047812 */ /* 0x140fe400078efe03 */
[C---:B------:R-:W-:Y:S01]  /*1f460*/  ISETP.LT.AND P1, PT, R7.reuse, c[0x0][0x17c], !P0 ;  /* 0x00005f0007007a0c */ /* 0x040fe20004721270 */
[----:B------:R-:W-:Y:S01]  /*1f470*/  IMAD R7, R7, c[0x0][0x198], RZ ;  /* 0x0000660007077a24 */ /* 0x000fe200078e02ff */
[----:B------:R-:W-:Y:S01]  /*1f480*/  LOP3.LUT R5, R0, 0x72, R3, 0xfe, !PT ;  /* 0x0000007200057812 */ /* 0x000fe200078efe03 */
[----:B------:R2:W-:Y:S01]  /*1f490*/  @P3 STG.E [R10.64], R23 ;  /* 0x000000170a003986 */ /* 0x0005e2000c10190c */
[----:B-1----:R-:W-:-:S03]  /*1f4a0*/  IMAD R9, R6, c[0x0][0x198], RZ ;  /* 0x0000660006097a24 */ /* 0x002fc600078e02ff */
[----:B------:R1:W-:Y:S01]  /*1f4b0*/  @P2 STG.E [R12.64], R19 ;  /* 0x000000130c002986 */ /* 0x0003e2000c10190c */
[----:B------:R-:W-:Y:S02]  /*1f4c0*/  ISETP.LT.AND P2, PT, R4, c[0x0][0x17c], !P0 ;  /* 0x00005f0004007a0c */ /* 0x000fe40004741270 */
[----:B------:R-:W-:Y:S01]  /*1f4d0*/  ISETP.LT.AND P3, PT, R6, c[0x0][0x17c], !P0 ;  /* 0x00005f0006007a0c */ /* 0x000fe20004761270 */
[----:B------:R3:W-:Y:S01]  /*1f4e0*/  @P6 STG.E [R16.64], R27 ;  /* 0x0000001b10006986 */ /* 0x0007e2000c10190c */
[-C--:B------:R-:W-:Y:S01]  /*1f4f0*/  LEA R6, P5, R9, R68.reuse, 0x2 ;  /* 0x0000004409067211 */ /* 0x080fe200078a10ff */
[----:B--2---:R-:W-:Y:S01]  /*1f500*/  IMAD R11, R4, c[0x0][0x198], RZ ;  /* 0x00006600040b7a24 */ /* 0x004fe200078e02ff */
[----:B------:R-:W-:Y:S01]  /*1f510*/  LEA R4, P6, R7, R68, 0x2 ;  /* 0x0000004407047211 */ /* 0x000fe200078c10ff */
[C---:B-1----:R-:W-:Y:S01]  /*1f520*/  IMAD R13, R5.reuse, c[0x0][0x198], RZ ;  /* 0x00006600050d7a24 */ /* 0x042fe200078e02ff */
[----:B------:R-:W-:Y:S02]  /*1f530*/  ISETP.LT.AND P4, PT, R5, c[0x0][0x17c], !P0 ;  /* 0x00005f0005007a0c */ /* 0x000fe40004781270 */
[----:B------:R-:W-:-:S02]  /*1f540*/  LEA.HI.X.SX32 R5, R7, R2, 0x2, P6 ;  /* 0x0000000207057211 */ /* 0x000fc400030f16ff */
[----:B------:R-:W-:Y:S02]  /*1f550*/  LEA R8, P6, R11, R68, 0x2 ;  /* 0x000000440b087211 */ /* 0x000fe400078c10ff */
[----:B------:R-:W-:Y:S02]  /*1f560*/  LEA.HI.X.SX32 R7, R9, R2, 0x2, P5 ;  /* 0x0000000209077211 */ /* 0x000fe400028f16ff */
[----:B------:R-:W-:Y:S02]  /*1f570*/  LEA R10, P5, R13, R68, 0x2 ;  /* 0x000000440d0a7211 */ /* 0x000fe400078a10ff */
[----:B------:R-:W-:Y:S02]  /*1f580*/  LOP3.LUT R21, R0, 0x74, R3, 0xfe, !PT ;  /* 0x0000007400157812 */ /* 0x000fe400078efe03 */
[-C--:B------:R-:W-:Y:S02]  /*1f590*/  LEA.HI.X.SX32 R9, R11, R2.reuse, 0x2, P6 ;  /* 0x000000020b097211 */ /* 0x080fe400030f16ff */
[----:B------:R-:W-:-:S02]  /*1f5a0*/  LEA.HI.X.SX32 R11, R13, R2, 0x2, P5 ;  /* 0x000000020d0b7211 */ /* 0x000fc400028f16ff */
[C-C-:B------:R-:W-:Y:S02]  /*1f5b0*/  LOP3.LUT R18, R0.reuse, 0x78, R3.reuse, 0xfe, !PT ;  /* 0x0000007800127812 */ /* 0x140fe400078efe03 */
[C---:B------:R-:W-:Y:S01]  /*1f5c0*/  ISETP.LT.AND P5, PT, R21.reuse, c[0x0][0x17c], !P0 ;  /* 0x00005f0015007a0c */ /* 0x040fe200047a1270 */
[----:B------:R-:W-:Y:S01]  /*1f5d0*/  IMAD R21, R21, c[0x0][0x198], RZ ;  /* 0x0000660015157a24 */ /* 0x000fe200078e02ff */
[C-C-:B------:R-:W-:Y:S01]  /*1f5e0*/  LOP3.LUT R15, R0.reuse, 0x7a, R3.reuse, 0xfe, !PT ;  /* 0x0000007a000f7812 */ /* 0x140fe200078efe03 */
[----:B------:R1:W-:Y:S01]  /*1f5f0*/  @P1 STG.E [R4.64], R35 ;  /* 0x0000002304001986 */ /* 0x0003e2000c10190c */
[--C-:B------:R-:W-:Y:S01]  /*1f600*/  LOP3.LUT R20, R0, 0x76, R3.reuse, 0xfe, !PT ;  /* 0x0000007600147812 */ /* 0x100fe200078efe03 */
[----:B------:R-:W-:Y:S02]  /*1f610*/  IMAD R13, R18, c[0x0][0x198], RZ ;  /* 0x00006600120d7a24 */ /* 0x000fe400078e02ff */
[----:B---3--:R-:W-:Y:S01]  /*1f620*/  IMAD R17, R15, c[0x0][0x198], RZ ;  /* 0x000066000f117a24 */ /* 0x008fe200078e02ff */
[C-C-:B------:R-:W-:Y:S01]  /*1f630*/  LOP3.LUT R14, R0.reuse, 0x7c, R3.reuse, 0xfe, !PT ;  /* 0x0000007c000e7812 */ /* 0x140fe200078efe03 */
[----:B------:R-:W-:Y:S01]  /*1f640*/  @P3 STG.E [R6.64], R39 ;  /* 0x0000002706003986 */ /* 0x000fe2000c10190c */
[----:B------:R-:W-:Y:S01]  /*1f650*/  LOP3.LUT R0, R0, 0x7e, R3, 0xfe, !PT ;  /* 0x0000007e00007812 */ /* 0x000fe200078efe03 */
[C---:B------:R-:W-:Y:S01]  /*1f660*/  IMAD R3, R20.reuse, c[0x0][0x198], RZ ;  /* 0x0000660014037a24 */ /* 0x040fe200078e02ff */
[C---:B-1----:R-:W-:Y:S01]  /*1f670*/  LEA R4, P1, R21.reuse, R68, 0x2 ;  /* 0x0000004415047211 */ /* 0x042fe200078210ff */
[----:B------:R1:W-:Y:S03]  /*1f680*/  @P2 STG.E [R8.64], R31 ;  /* 0x0000001f08002986 */ /* 0x0003e6000c10190c */
[----:B------:R-:W-:Y:S01]  /*1f690*/  LEA.HI.X.SX32 R5, R21, R2, 0x2, P1 ;  /* 0x0000000215057211 */ /* 0x000fe200008f16ff */
[----:B------:R2:W-:Y:S01]  /*1f6a0*/  @P4 STG.E [R10.64], R55 ;  /* 0x000000370a004986 */ /* 0x0005e2000c10190c */
[----:B------:R-:W-:Y:S01]  /*1f6b0*/  ISETP.LT.AND P4, PT, R20, c[0x0][0x17c], !P0 ;  /* 0x00005f0014007a0c */ /* 0x000fe20004781270 */
[----:B------:R-:W-:Y:S01]  /*1f6c0*/  IMAD R19, R14, c[0x0][0x198], RZ ;  /* 0x000066000e137a24 */ /* 0x000fe200078e02ff */
[----:B------:R-:W-:-:S02]  /*1f6d0*/  ISETP.LT.AND P3, PT, R18, c[0x0][0x17c], !P0 ;  /* 0x00005f0012007a0c */ /* 0x000fc40004761270 */
[-C--:B-1----:R-:W-:Y:S02]  /*1f6e0*/  LEA R8, P2, R13, R68.reuse, 0x2 ;  /* 0x000000440d087211 */ /* 0x082fe400078410ff */
[----:B--2---:R-:W-:Y:S02]  /*1f6f0*/  LEA R10, P1, R17, R68, 0x2 ;  /* 0x00000044110a7211 */ /* 0x004fe400078210ff */
[----:B------:R-:W-:Y:S02]  /*1f700*/  LEA.HI.X.SX32 R9, R13, R2, 0x2, P2 ;  /* 0x000000020d097211 */ /* 0x000fe400010f16ff */
[----:B------:R-:W-:Y:S02]  /*1f710*/  LEA R6, P6, R3, R68, 0x2 ;  /* 0x0000004403067211 */ /* 0x000fe400078c10ff */
[----:B------:R-:W-:Y:S02]  /*1f720*/  ISETP.LT.AND P2, PT, R15, c[0x0][0x17c], !P0 ;  /* 0x00005f000f007a0c */ /* 0x000fe40004741270 */
[----:B------:R-:W-:-:S02]  /*1f730*/  LEA.HI.X.SX32 R11, R17, R2, 0x2, P1 ;  /* 0x00000002110b7211 */ /* 0x000fc400008f16ff */
[----:B------:R-:W-:Y:S02]  /*1f740*/  ISETP.LT.AND P1, PT, R14, c[0x0][0x17c], !P0 ;  /* 0x00005f000e007a0c */ /* 0x000fe40004721270 */
[C---:B------:R-:W-:Y:S02]  /*1f750*/  ISETP.LT.AND P0, PT, R0.reuse, c[0x0][0x17c], !P0 ;  /* 0x00005f0000007a0c */ /* 0x040fe40004701270 */
[----:B------:R-:W-:Y:S02]  /*1f760*/  LEA.HI.X.SX32 R7, R3, R2, 0x2, P6 ;  /* 0x0000000203077211 */ /* 0x000fe400030f16ff */
[C---:B------:R-:W-:Y:S01]  /*1f770*/  LEA R12, P6, R19.reuse, R68, 0x2 ;  /* 0x00000044130c7211 */ /* 0x040fe200078c10ff */
[----:B------:R-:W-:Y:S01]  /*1f780*/  IMAD R23, R0, c[0x0][0x198], RZ ;  /* 0x0000660000177a24 */ /* 0x000fe200078e02ff */
[----:B------:R1:W-:Y:S02]  /*1f790*/  @P5 STG.E [R4.64], R51 ;  /* 0x0000003304005986 */ /* 0x0003e4000c10190c */
[----:B------:R-:W-:-:S02]  /*1f7a0*/  LEA.HI.X.SX32 R13, R19, R2, 0x2, P6 ;  /* 0x00000002130d7211 */ /* 0x000fc400030f16ff */
[----:B------:R1:W-:Y:S01]  /*1f7b0*/  @P4 STG.E [R6.64], R47 ;  /* 0x0000002f06004986 */ /* 0x0003e2000c10190c */
[----:B------:R-:W-:-:S03]  /*1f7c0*/  LEA R68, P6, R23, R68, 0x2 ;  /* 0x0000004417447211 */ /* 0x000fc600078c10ff */
[----:B------:R1:W-:Y:S04]  /*1f7d0*/  @P3 STG.E [R8.64], R43 ;  /* 0x0000002b08003986 */ /* 0x0003e8000c10190c */
[----:B------:R1:W-:Y:S01]  /*1f7e0*/  @P2 STG.E [R10.64], R67 ;  /* 0x000000430a002986 */ /* 0x0003e2000c10190c */
[----:B------:R-:W-:-:S03]  /*1f7f0*/  LEA.HI.X.SX32 R69, R23, R2, 0x2, P6 ;  /* 0x0000000217457211 */ /* 0x000fc600030f16ff */
[----:B------:R1:W-:Y:S01]  /*1f800*/  @P1 STG.E [R12.64], R63 ;  /* 0x0000003f0c001986 */ /* 0x0003e2000c10190c */
[----:B------:R-:W-:Y:S05]  /*1f810*/  @!P0 EXIT ;  /* 0x000000000000894d */ /* 0x000fea0003800000 */
[----:B------:R-:W-:Y:S01]  /*1f820*/  STG.E [R68.64], R59 ;  /* 0x0000003b44007986 */ /* 0x000fe2000c10190c */
[----:B------:R-:W-:Y:S05]  /*1f830*/  EXIT ;  /* 0x000000000000794d */ /* 0x000fea0003800000 */
.L_x_2:
[----:B------:R-:W-:-:S00]  /*1f840*/  BRA `(.L_x_2) ;  /* 0xfffffff000007947 */ /* 0x000fc0000383ffff */
[----:B------:R-:W-:-:S00]  /*1f850*/  NOP ;  /* 0x0000000000007918 */ /* 0x000fc00000000000 */
        /* <DEDUP_REMOVED lines=10> */
.L_x_3:


//--------------------- .nv.shared.matmul_kernel  --------------------------
	.section	.nv.shared.matmul_kernel,"aw",@nobits
	.sectionflags	@""
	.align	16
